def matmul_kernel(
    a_ptr,
    b_ptr,
    c_ptr,
    M,
    N,
    K,
    stride_am,
    stride_ak,
    stride_bk,
    stride_bn,
    stride_cm,
    stride_cn,
    BLOCK_M: tl.constexpr,
    BLOCK_N: tl.constexpr,
    BLOCK_K: tl.constexpr,
    GROUP_M: tl.constexpr,
):
    pid = tl.program_id(axis=0)
    num_pid_m = tl.cdiv(M, BLOCK_M)
    num_pid_n = tl.cdiv(N, BLOCK_N)
    num_pid_in_group = GROUP_M * num_pid_n
    group_id = pid // num_pid_in_group
    first_pid_m = group_id * GROUP_M
    group_size_m = min(num_pid_m - first_pid_m, GROUP_M)
    pid_m = first_pid_m + ((pid % num_pid_in_group) % group_size_m)
    pid_n = (pid % num_pid_in_group) // group_size_m

    offs_am = (pid_m * BLOCK_M + tl.arange(0, BLOCK_M)) % M
    offs_bn = (pid_n * BLOCK_N + tl.arange(0, BLOCK_N)) % N
    offs_k = tl.arange(0, BLOCK_K)
    a_ptrs = a_ptr + offs_am[:, None] * stride_am + offs_k[None, :] * stride_ak
    b_ptrs = b_ptr + offs_k[:, None] * stride_bk + offs_bn[None, :] * stride_bn

    acc = tl.zeros((BLOCK_M, BLOCK_N), dtype=tl.float32)
    for kk in range(0, tl.cdiv(K, BLOCK_K)):
        a = tl.load(a_ptrs, mask=offs_k[None, :] < K - kk * BLOCK_K, other=0.0)
        b = tl.load(b_ptrs, mask=offs_k[:, None] < K - kk * BLOCK_K, other=0.0)
        acc = tl.dot(a, b, acc)
        a_ptrs += BLOCK_K * stride_ak
        b_ptrs += BLOCK_K * stride_bk

    c = acc.to(c_ptr.dtype.element_ty)
    offs_cm = pid_m * BLOCK_M + tl.arange(0, BLOCK_M)
    offs_cn = pid_n * BLOCK_N + tl.arange(0, BLOCK_N)
    c_ptrs = c_ptr + offs_cm[:, None] * stride_cm + offs_cn[None, :] * stride_cn
    mask = (offs_cm[:, None] < M) & (offs_cn[None, :] < N)
    tl.store(c_ptrs, c, mask=mask)

# config = {"BLOCK_K": 64, "BLOCK_M": 64, "BLOCK_N": 512, "GROUP_M": 4, "arch": "sm_100", "dtype": "bf16", "num_ctas": 1, "num_stages": 3, "num_warps": 4}
# arch = sm_100


// ===== COMPILED SASS (sm_100a) =====

	.target	sm_100a

	.elftype	@"ET_EXEC"


//--------------------- .note.nv.tkinfo           --------------------------
	.section	.note.nv.tkinfo,"",@"SHT_NOTE"
	.sectionflags	@"SHF_NOTE_NV_TKINFO"
	.tkinfo
        /*0018*/ 	.word	0x00000081
        /*0030*/ 	.string	""
        /*0030*/ 	.string	"ptxas-blackwell"
        /*0030*/ 	.string	"Cuda compilation tools, release 12.9, V12.9.86"
        /*0030*/ 	.string	"Build cuda_12.9.r12.9/compiler.36037853_0"
        /*0030*/ 	.string	"-v  -suppress-debug-info  -lineinfo  -arch sm_100a "



//--------------------- .note.nv.cuver            --------------------------
	.section	.note.nv.cuver,"",@"SHT_NOTE"
	.sectionflags	@"SHF_NOTE_NV_CUVER"
        /*0018*/ 	.short	0x0001
        /*001a*/ 	.short	0x0064
        /*001c*/ 	.short	0x0001
        /*001e*/ 	.short	0x0000
        /*0020*/ 	.short	0x0001
        /*0022*/ 	.short	0x0000


//--------------------- .nv.info                  --------------------------
	.section	.nv.info,"",@"SHT_CUDA_INFO"
	.align	4


	//----- nvinfo : EIATTR_REGCOUNT
	.align		4
        /*0000*/ 	.byte	0x04, 0x2f
        /*0002*/ 	.short	(.L_4 - .L_3)
	.align		4
.L_3:
        /*0004*/ 	.word	index@(matmul_kernel)
        /*0008*/ 	.word	0x00000060


	//----- nvinfo : EIATTR_FRAME_SIZE
	.align		4
.L_4:
        /*000c*/ 	.byte	0x04, 0x11
        /*000e*/ 	.short	(.L_6 - .L_5)
	.align		4
.L_5:
        /*0010*/ 	.word	index@($__internal_2_$__cuda_sm10x_tcgen05_guardrail_trap_unallocated_columns_being_dealloced)
        /*0014*/ 	.word	0x00001040


	//----- nvinfo : EIATTR_FRAME_SIZE
	.align		4
.L_6:
        /*0018*/ 	.byte	0x04, 0x11
        /*001a*/ 	.short	(.L_8 - .L_7)
	.align		4
.L_7:
        /*001c*/ 	.word	index@($__internal_1_$__cuda_sm10x_tcgen05_guardrail_trap_phase_invalid_during_alloc)
        /*0020*/ 	.word	0x00001040


	//----- nvinfo : EIATTR_FRAME_SIZE
	.align		4
.L_8:
        /*0024*/ 	.byte	0x04, 0x11
        /*0026*/ 	.short	(.L_10 - .L_9)
	.align		4
.L_9:
        /*0028*/ 	.word	index@($__internal_0_$__cuda_sm10x_tcgen05_guardrail_trap_col_being_dealloced_not_returned_by_alloc)
        /*002c*/ 	.word	0x00001040


	//----- nvinfo : EIATTR_FRAME_SIZE
	.align		4
.L_10:
        /*0030*/ 	.byte	0x04, 0x11
        /*0032*/ 	.short	(.L_12 - .L_11)
	.align		4
.L_11:
        /*0034*/ 	.word	index@(matmul_kernel)
        /*0038*/ 	.word	0x00001040


	//----- nvinfo : EIATTR_MIN_STACK_SIZE
	.align		4
.L_12:
        /*003c*/ 	.byte	0x04, 0x12
        /*003e*/ 	.short	(.L_14 - .L_13)
	.align		4
.L_13:
        /*0040*/ 	.word	index@(matmul_kernel)
        /*0044*/ 	.word	0x00001040
.L_14:


//--------------------- .nv.info.matmul_kernel    --------------------------
	.section	.nv.info.matmul_kernel,"",@"SHT_CUDA_INFO"
	.sectionflags	@""
	.align	4


	//----- nvinfo : EIATTR_CUDA_API_VERSION
	.align		4
        /*0000*/ 	.byte	0x04, 0x37
        /*0002*/ 	.short	(.L_16 - .L_15)
.L_15:
        /*0004*/ 	.word	0x00000081


	//----- nvinfo : EIATTR_KPARAM_INFO
	.align		4
.L_16:
        /*0008*/ 	.byte	0x04, 0x17
        /*000a*/ 	.short	(.L_18 - .L_17)
.L_17:
        /*000c*/ 	.word	0x00000000
        /*0010*/ 	.short	0x000d
        /*0012*/ 	.short	0x0048
        /*0014*/ 	.byte	0x00, 0xf4, 0x21, 0x00


	//----- nvinfo : EIATTR_KPARAM_INFO
	.align		4
.L_18:
        /*0018*/ 	.byte	0x04, 0x17
        /*001a*/ 	.short	(.L_20 - .L_19)
.L_19:
        /*001c*/ 	.word	0x00000000
        /*0020*/ 	.short	0x000c
        /*0022*/ 	.short	0x0040
        /*0024*/ 	.byte	0x00, 0xf4, 0x21, 0x00


	//----- nvinfo : EIATTR_KPARAM_INFO
	.align		4
.L_20:
        /*0028*/ 	.byte	0x04, 0x17
        /*002a*/ 	.short	(.L_22 - .L_21)
.L_21:
        /*002c*/ 	.word	0x00000000
        /*0030*/ 	.short	0x000b
        /*0032*/ 	.short	0x0038
        /*0034*/ 	.byte	0x00, 0xf0, 0x11, 0x00


	//----- nvinfo : EIATTR_KPARAM_INFO
	.align		4
.L_22:
        /*0038*/ 	.byte	0x04, 0x17
        /*003a*/ 	.short	(.L_24 - .L_23)
.L_23:
        /*003c*/ 	.word	0x00000000
        /*0040*/ 	.short	0x000a
        /*0042*/ 	.short	0x0034
        /*0044*/ 	.byte	0x00, 0xf0, 0x11, 0x00


	//----- nvinfo : EIATTR_KPARAM_INFO
	.align		4
.L_24:
        /*0048*/ 	.byte	0x04, 0x17
        /*004a*/ 	.short	(.L_26 - .L_25)
.L_25:
        /*004c*/ 	.word	0x00000000
        /*0050*/ 	.short	0x0009
        /*0052*/ 	.short	0x0030
        /*0054*/ 	.byte	0x00, 0xf0, 0x11, 0x00


	//----- nvinfo : EIATTR_KPARAM_INFO
	.align		4
.L_26:
        /*0058*/ 	.byte	0x04, 0x17
        /*005a*/ 	.short	(.L_28 - .L_27)
.L_27:
        /*005c*/ 	.word	0x00000000
        /*0060*/ 	.short	0x0008
        /*0062*/ 	.short	0x002c
        /*0064*/ 	.byte	0x00, 0xf0, 0x11, 0x00


	//----- nvinfo : EIATTR_KPARAM_INFO
	.align		4
.L_28:
        /*0068*/ 	.byte	0x04, 0x17
        /*006a*/ 	.short	(.L_30 - .L_29)
.L_29:
        /*006c*/ 	.word	0x00000000
        /*0070*/ 	.short	0x0007
        /*0072*/ 	.short	0x0028
        /*0074*/ 	.byte	0x00, 0xf0, 0x11, 0x00


	//----- nvinfo : EIATTR_KPARAM_INFO
	.align		4
.L_30:
        /*0078*/ 	.byte	0x04, 0x17
        /*007a*/ 	.short	(.L_32 - .L_31)
.L_31:
        /*007c*/ 	.word	0x00000000
        /*0080*/ 	.short	0x0006
        /*0082*/ 	.short	0x0024
        /*0084*/ 	.byte	0x00, 0xf0, 0x11, 0x00


	//----- nvinfo : EIATTR_KPARAM_INFO
	.align		4
.L_32:
        /*0088*/ 	.byte	0x04, 0x17
        /*008a*/ 	.short	(.L_34 - .L_33)
.L_33:
        /*008c*/ 	.word	0x00000000
        /*0090*/ 	.short	0x0005
        /*0092*/ 	.short	0x0020
        /*0094*/ 	.byte	0x00, 0xf0, 0x11, 0x00


	//----- nvinfo : EIATTR_KPARAM_INFO
	.align		4
.L_34:
        /*0098*/ 	.byte	0x04, 0x17
        /*009a*/ 	.short	(.L_36 - .L_35)
.L_35:
        /*009c*/ 	.word	0x00000000
        /*00a0*/ 	.short	0x0004
        /*00a2*/ 	.short	0x001c
        /*00a4*/ 	.byte	0x00, 0xf0, 0x11, 0x00


	//----- nvinfo : EIATTR_KPARAM_INFO
	.align		4
.L_36:
        /*00a8*/ 	.byte	0x04, 0x17
        /*00aa*/ 	.short	(.L_38 - .L_37)
.L_37:
        /*00ac*/ 	.word	0x00000000
        /*00b0*/ 	.short	0x0003
        /*00b2*/ 	.short	0x0018
        /*00b4*/ 	.byte	0x00, 0xf0, 0x11, 0x00


	//----- nvinfo : EIATTR_KPARAM_INFO
	.align		4
.L_38:
        /*00b8*/ 	.byte	0x04, 0x17
        /*00ba*/ 	.short	(.L_40 - .L_39)
.L_39:
        /*00bc*/ 	.word	0x00000000
        /*00c0*/ 	.short	0x0002
        /*00c2*/ 	.short	0x0010
        /*00c4*/ 	.byte	0x00, 0xf4, 0x21, 0x00


	//----- nvinfo : EIATTR_KPARAM_INFO
	.align		4
.L_40:
        /*00c8*/ 	.byte	0x04, 0x17
        /*00ca*/ 	.short	(.L_42 - .L_41)
.L_41:
        /*00cc*/ 	.word	0x00000000
        /*00d0*/ 	.short	0x0001
        /*00d2*/ 	.short	0x0008
        /*00d4*/ 	.byte	0x00, 0xf4, 0x21, 0x00


	//----- nvinfo : EIATTR_KPARAM_INFO
	.align		4
.L_42:
        /*00d8*/ 	.byte	0x04, 0x17
        /*00da*/ 	.short	(.L_44 - .L_43)
.L_43:
        /*00dc*/ 	.word	0x00000000
        /*00e0*/ 	.short	0x0000
        /*00e2*/ 	.short	0x0000
        /*00e4*/ 	.byte	0x00, 0xf4, 0x21, 0x00


	//----- nvinfo : EIATTR_AT_ENTRY_FRAGMENTS
	.align		4
.L_44:
        /*00e8*/ 	.byte	0x04, 0x4f
        /*00ea*/ 	.short	(.L_46 - .L_45)


	//   ....[0]....
.L_45:
        /*00ec*/ 	.word	0x00000004


	//----- nvinfo : EIATTR_RESERVED_SMEM_USED
	.align		4
.L_46:
        /*00f0*/ 	.byte	0x01, 0x41
	.zero		2


	//----- nvinfo : EIATTR_SPARSE_MMA_MASK
	.align		4
        /*00f4*/ 	.byte	0x03, 0x50
        /*00f6*/ 	.short	0x0000


	//----- nvinfo : EIATTR_TCGEN05_1CTA_USED
	.align		4
        /*00f8*/ 	.byte	0x01, 0x51
	.zero		2


	//----- nvinfo : EIATTR_MAXREG_COUNT
	.align		4
        /*00fc*/ 	.byte	0x03, 0x1b
        /*00fe*/ 	.short	0x00ff


	//----- nvinfo : EIATTR_NUM_BARRIERS
	.align		4
        /*0100*/ 	.byte	0x02, 0x4c
        /*0102*/ 	.byte	0x01
	.zero		1


	//----- nvinfo : EIATTR_ANNOTATIONS
	.align		4
        /*0104*/ 	.byte	0x04, 0x55
        /*0106*/ 	.short	(.L_48 - .L_47)


	//   ....[0]....
.L_47:
        /*0108*/ 	.word	0x00000001
        /*010c*/ 	.byte	0xc0, 0x0a, 0x00, 0x00, 0x01, 0x00, 0x00, 0x00, 0x00, 0x0b, 0x00, 0x00, 0x01, 0x00, 0x00, 0x00
        /* <DEDUP_REMOVED lines=2306> */
        /*913c*/ 	.byte	0x90, 0x9a, 0x03, 0x00, 0x01, 0x00, 0x00, 0x00, 0xa0, 0x9a, 0x03, 0x00


	//----- nvinfo : EIATTR_INT_WARP_WIDE_INSTR_OFFSETS
	.align		4
.L_48:
        /*9148*/ 	.byte	0x04, 0x31
        /*914a*/ 	.short	(.L_50 - .L_49)


	//   ....[0]....
.L_49:
        /*914c*/ 	.word	0x00009430


	//   ....[1]....
        /*9150*/ 	.word	0x00009440


	//   ....[2]....
        /*9154*/ 	.word	0x00016530


	//   ....[3]....
        /*9158*/ 	.word	0x0003a100


	//   ....[4]....
        /*915c*/ 	.word	0x0003a150


	//----- nvinfo : EIATTR_COOP_GROUP_MASK_REGIDS
	.align		4
.L_50:
        /*9160*/ 	.byte	0x04, 0x29
        /*9162*/ 	.short	(.L_52 - .L_51)


	//   ....[0]....
.L_51:
        /*9164*/ 	.word	0xffffffff


	//   ....[1]....
        /*9168*/ 	.word	0xffffffff


	//   ....[2]....
        /*916c*/ 	.word	0xffffffff


	//   ....[3]....
        /*9170*/ 	.word	0xffffffff


	//----- nvinfo : EIATTR_COOP_GROUP_INSTR_OFFSETS
	.align		4
.L_52:
        /*9174*/ 	.byte	0x04, 0x28
        /*9176*/ 	.short	(.L_54 - .L_53)


	//   ....[0]....
.L_53:
        /*9178*/ 	.word	0x00000070


	//   ....[1]....
        /*917c*/ 	.word	0x00000330


	//   ....[2]....
        /*9180*/ 	.word	0x00039f90


	//   ....[3]....
        /*9184*/ 	.word	0x0003a200


	//----- nvinfo : EIATTR_VRC_CTA_INIT_COUNT
	.align		4
.L_54:
        /*9188*/ 	.byte	0x02, 0x4a
        /*918a*/ 	.byte	0x80
	.zero		1


	//----- nvinfo : EIATTR_MBARRIER_INSTR_OFFSETS
	.align		4
        /*918c*/ 	.byte	0x04, 0x39
        /*918e*/ 	.short	(.L_56 - .L_55)


	//   ....[0]....
.L_55:
        /*9190*/ 	.word	0x00009910
        /*9194*/ 	.word	0x000000ff
        /*9198*/ 	.word	0x00000000
        /*919c*/ 	.short	0x0100
        /*919e*/ 	.byte	0x0e
	.zero		1


	//   ....[1]....
        /*91a0*/ 	.word	0x000165e0
        /*91a4*/ 	.word	0x000000ff
        /*91a8*/ 	.word	0x00024008
        /*91ac*/ 	.short	0x0100
        /*91ae*/ 	.byte	0x0a
	.zero		1


	//   ....[2]....
        /*91b0*/ 	.word	0x00025c60
        /*91b4*/ 	.word	0x000000ff
        /*91b8*/ 	.word	0x00000000
        /*91bc*/ 	.short	0x010a
        /*91be*/ 	.byte	0x0e
	.zero		1


	//   ....[3]....
        /*91c0*/ 	.word	0x0002f7f0
        /*91c4*/ 	.word	0x000000ff
        /*91c8*/ 	.word	0x00000000
        /*91cc*/ 	.short	0x010a
        /*91ce*/ 	.byte	0x0e
	.zero		1


	//   ....[4]....
        /*91d0*/ 	.word	0x0002f8b0
        /*91d4*/ 	.word	0x000000ff
        /*91d8*/ 	.word	0x00024000
        /*91dc*/ 	.short	0x0108
        /*91de*/ 	.byte	0x0a
	.zero		1


	//   ....[5]....
        /*91e0*/ 	.word	0x0002f920
        /*91e4*/ 	.word	0x000000ff
        /*91e8*/ 	.word	0x00024008
        /*91ec*/ 	.short	0x0108
        /*91ee*/ 	.byte	0x0a
	.zero		1


	//   ....[6]....
        /*91f0*/ 	.word	0x0003a220
        /*91f4*/ 	.word	0x000000ff
        /*91f8*/ 	.word	0x00000000
        /*91fc*/ 	.short	0x010a
        /*91fe*/ 	.byte	0x0e
	.zero		1


	//   ....[7]....
        /*9200*/ 	.word	0x0003a250
        /*9204*/ 	.word	0x000000ff
        /*9208*/ 	.word	0x00000000
        /*920c*/ 	.short	0x010a
        /*920e*/ 	.byte	0x0e
	.zero		1


	//----- nvinfo : EIATTR_NUM_MBARRIERS
	.align		4
.L_56:
        /*9210*/ 	.byte	0x03, 0x38
        /*9212*/ 	.short	0x0002


	//----- nvinfo : EIATTR_EXIT_INSTR_OFFSETS
	.align		4
        /*9214*/ 	.byte	0x04, 0x1c
        /*9216*/ 	.short	(.L_58 - .L_57)


	//   ....[0]....
.L_57:
        /*9218*/ 	.word	0x0003a210


	//----- nvinfo : EIATTR_REQNTID
	.align		4
.L_58:
        /*921c*/ 	.byte	0x04, 0x10
        /*921e*/ 	.short	(.L_60 - .L_59)
.L_59:
        /*9220*/ 	.word	0x00000080
        /*9224*/ 	.word	0x00000001
        /*9228*/ 	.word	0x00000001


	//----- nvinfo : EIATTR_CRS_STACK_SIZE
	.align		4
.L_60:
        /*922c*/ 	.byte	0x04, 0x1e
        /*922e*/ 	.short	(.L_62 - .L_61)
.L_61:
        /*9230*/ 	.word	0x00000000


	//----- nvinfo : EIATTR_CBANK_PARAM_SIZE
	.align		4
.L_62:
        /*9234*/ 	.byte	0x03, 0x19
        /*9236*/ 	.short	0x0050


	//----- nvinfo : EIATTR_PARAM_CBANK
	.align		4
        /*9238*/ 	.byte	0x04, 0x0a
        /*923a*/ 	.short	(.L_64 - .L_63)
	.align		4
.L_63:
        /*923c*/ 	.word	index@(.nv.constant0.matmul_kernel)
        /*9240*/ 	.short	0x0380
        /*9242*/ 	.short	0x0050


	//----- nvinfo : EIATTR_SW_WAR
	.align		4
.L_64:
        /*9244*/ 	.byte	0x04, 0x36
        /*9246*/ 	.short	(.L_66 - .L_65)
.L_65:
        /*9248*/ 	.word	0x00000008
.L_66:


//--------------------- .nv.compat                --------------------------
	.section	.nv.compat,"",@"SHT_CUDA_COMPAT_INFO"
	.align	4
        /*0000*/ 	.byte	0x02, 0x02, 0x02, 0x00, 0x02, 0x05, 0x05, 0x00, 0x02, 0x03, 0x00, 0x00, 0x02, 0x06, 0x01, 0x00


//--------------------- .nv.callgraph             --------------------------
	.section	.nv.callgraph,"",@"SHT_CUDA_CALLGRAPH"
	.align	4
	.sectionentsize	8
	.align		4
        /*0000*/ 	.word	0x00000000
	.align		4
        /*0004*/ 	.word	0xffffffff
	.align		4
        /*0008*/ 	.word	0x00000000
	.align		4
        /*000c*/ 	.word	0xfffffffe
	.align		4
        /*0010*/ 	.word	0x00000000
	.align		4
        /*0014*/ 	.word	0xfffffffd
	.align		4
        /*0018*/ 	.word	0x00000000
	.align		4
        /*001c*/ 	.word	0xfffffffc


//--------------------- .text.matmul_kernel       --------------------------
	.section	.text.matmul_kernel,"ax",@progbits
	.align	128
        .global         matmul_kernel
        .type           matmul_kernel,@function
        .size           matmul_kernel,(.L_x_20 - matmul_kernel)
        .other          matmul_kernel,@"STO_CUDA_ENTRY STV_DEFAULT"
matmul_kernel:
.text.matmul_kernel:
[----:B------:R-:W0:Y:S01]  /*0000*/  LDC R1, c[0x0][0x37c] ;  /* 0x0000df00ff017b82 */ /* 0x000e220000000800 */
[----:B------:R-:W1:Y:S01]  /*0010*/  S2R R0, SR_TID.X ;  /* 0x0000000000007919 */ /* 0x000e620000002100 */
[----:B0-----:R-:W-:Y:S01]  /*0020*/  VIADD R1, R1, 0xffffefc0 ;  /* 0xffffefc001017836 */ /* 0x001fe20000000000 */
[----:B-1----:R-:W-:-:S13]  /*0030*/  ISETP.GE.U32.AND P0, PT, R0, 0x20, PT ;  /* 0x000000200000780c */ /* 0x002fda0003f06070 */
[----:B------:R-:W-:Y:S02]  /*0040*/  VOTEU.ANY UP0, P0 ;  /* 0x0000000000ff7886 */ /* 0x000fe40000000100 */
[----:B------:R-:W-:Y:S05]  /*0050*/  BRA.U UP0, `(.L_x_0) ;  /* 0x0000000100b87547 */ /* 0x000fea000b800000 */
[----:B------:R-:W0:Y:S01]  /*0060*/  S2UR UR6, SR_CgaCtaId ;  /* 0x00000000000679c3 */ /* 0x000e220000008800 */
[----:B------:R-:W-:Y:S01]  /*0070*/  NOP ;  /* 0x0000000000007918 */ /* 0x000fe20000000000 */
[----:B------:R-:W-:Y:S02]  /*0080*/  UMOV UR4, 0x40 ;  /* 0x0000004000047882 */ /* 0x000fe40000000000 */
[----:B0-----:R-:W-:-:S09]  /*0090*/  ULEA UR4, UR6, UR4, 0x18 ;  /* 0x0000000406047291 */ /* 0x001fd2000f8ec0ff */
[----:B------:R-:W0:Y:S01]  /*00a0*/  LDS.U8 R0, [UR4] ;  /* 0x00000004ff007984 */ /* 0x000e220008000000 */
[----:B------:R-:W-:Y:S02]  /*00b0*/  UMOV UR4, 0x400 ;  /* 0x0000040000047882 */ /* 0x000fe40000000000 */
[----:B------:R-:W-:Y:S01]  /*00c0*/  ULEA UR4, UR6, UR4, 0x18 ;  /* 0x0000000406047291 */ /* 0x000fe2000f8ec0ff */
[----:B0-----:R-:W-:-:S13]  /*00d0*/  ISETP.NE.AND P0, PT, R0, RZ, PT ;  /* 0x000000ff0000720c */ /* 0x001fda0003f05270 */
[----:B------:R-:W-:Y:S05]  /*00e0*/  @P0 BRA `(.L_x_1) ;  /* 0x00000000007c0947 */ /* 0x000fea0003800000 */
[----:B------:R-:W-:-:S13]  /*00f0*/  ELECT P0, URZ, PT ;  /* 0x0000000000ff782f */ /* 0x000fda0003800000 */
[----:B------:R-:W-:Y:S05]  /*0100*/  @!P0 BRA `(.L_x_2) ;  /* 0x0000000000848947 */ /* 0x000fea0003800000 */
[----:B------:R-:W-:Y:S01]  /*0110*/  UMOV UR5, 0x8 ;  /* 0x0000000800057882 */ /* 0x000fe20000000000 */
[----:B------:R-:W-:Y:S02]  /*0120*/  IMAD.MOV.U32 R4, RZ, RZ, 0x1 ;  /* 0x00000001ff047424 */ /* 0x000fe400078e00ff */
[----:B------:R-:W-:Y:S02]  /*0130*/  IMAD.MOV.U32 R5, RZ, RZ, 0xff ;  /* 0x000000ffff057424 */ /* 0x000fe400078e00ff */
[----:B------:R-:W-:Y:S04]  /*0140*/  DEPBAR.LE SB0, 0x36 ;  /* 0x00008d800000791a */ /* 0x000fe80000000000 */
[----:B------:R-:W0:Y:S02]  /*0150*/  UTCATOMSWS.FIND_AND_SET.ALIGN UP1, UR5, UR5 ;  /* 0x00000005000575e3 */ /* 0x000e240008020800 */
[----:B0-----:R-:W-:-:S04]  /*0160*/  PLOP3.LUT P0, PT, PT, PT, UP1, 0x80, 0x8 ;  /* 0x000000000008781c */ /* 0x001fc80003f0f018 */
[----:B------:R-:W-:-:S04]  /*0170*/  SEL R0, RZ, 0xffffffff, !P0 ;  /* 0xffffffffff007807 */ /* 0x000fc80004000000 */
[----:B------:R-:W-:Y:S01]  /*0180*/  ISETP.NE.AND P0, PT, R0, RZ, PT ;  /* 0x000000ff0000720c */ /* 0x000fe20003f05270 */
[----:B------:R-:W-:-:S12]  /*0190*/  IMAD.U32 R0, RZ, RZ, UR5 ;  /* 0x00000005ff007e24 */ /* 0x000fd8000f8e00ff */
[----:B------:R-:W-:Y:S05]  /*01a0*/  @P0 BRA `(.L_x_3) ;  /* 0x0000000000240947 */ /* 0x000fea0003800000 */
.L_x_4:
[----:B------:R-:W-:Y:S05]  /*01b0*/  NANOSLEEP 0x64 ;  /* 0x000000640000795d */ /* 0x000fea0003800000 */
[----:B------:R-:W-:-:S05]  /*01c0*/  UMOV UR5, 0x8 ;  /* 0x0000000800057882 */ /* 0x000fca0000000000 */
[----:B------:R-:W-:Y:S04]  /*01d0*/  DEPBAR.LE SB0, 0x36 ;  /* 0x00008d800000791a */ /* 0x000fe80000000000 */
[----:B------:R-:W0:Y:S02]  /*01e0*/  UTCATOMSWS.FIND_AND_SET.ALIGN UP1, UR5, UR5 ;  /* 0x00000005000575e3 */ /* 0x000e240008020800 */
[----:B0-----:R-:W-:-:S04]  /*01f0*/  PLOP3.LUT P0, PT, PT, PT, UP1, 0x80, 0x8 ;  /* 0x000000000008781c */ /* 0x001fc80003f0f018 */
[----:B------:R-:W-:-:S04]  /*0200*/  SEL R0, RZ, 0xffffffff, !P0 ;  /* 0xffffffffff007807 */ /* 0x000fc80004000000 */
[----:B------:R-:W-:Y:S01]  /*0210*/  ISETP.NE.AND P0, PT, R0, RZ, PT ;  /* 0x000000ff0000720c */ /* 0x000fe20003f05270 */
[----:B------:R-:W-:-:S12]  /*0220*/  IMAD.U32 R0, RZ, RZ, UR5 ;  /* 0x00000005ff007e24 */ /* 0x000fd8000f8e00ff */
[----:B------:R-:W-:Y:S05]  /*0230*/  @!P0 BRA `(.L_x_4) ;  /* 0xfffffffc00dc8947 */ /* 0x000fea000383ffff */
.L_x_3:
[C---:B------:R-:W-:Y:S01]  /*0240*/  VIADD R3, R0.reuse, 0x10 ;  /* 0x0000001000037836 */ /* 0x040fe20000000000 */
[----:B------:R-:W-:Y:S01]  /*0250*/  UMOV UR5, 0x50 ;  /* 0x0000005000057882 */ /* 0x000fe20000000000 */
[----:B------:R-:W-:Y:S01]  /*0260*/  SHF.L.U32 R2, R5, R0, RZ ;  /* 0x0000000005027219 */ /* 0x000fe200000006ff */
[----:B------:R-:W-:Y:S01]  /*0270*/  ULEA UR5, UR6, UR5, 0x18 ;  /* 0x0000000506057291 */ /* 0x000fe2000f8ec0ff */
[----:B------:R-:W-:Y:S01]  /*0280*/  IMAD.SHL.U32 R0, R0, 0x20, RZ ;  /* 0x0000002000007824 */ /* 0x000fe200078e00ff */
[----:B------:R-:W-:-:S04]  /*0290*/  SHF.L.U32 R3, R4, R3, RZ ;  /* 0x0000000304037219 */ /* 0x000fc800000006ff */
[----:B------:R-:W-:-:S05]  /*02a0*/  LOP3.LUT R2, R3, R2, RZ, 0xfc, !PT ;  /* 0x0000000203027212 */ /* 0x000fca00078efcff */
[----:B------:R0:W-:Y:S04]  /*02b0*/  ATOMS.OR RZ, [UR5], R2 ;  /* 0x00000002ffff798c */ /* 0x0001e8000b000005 */
[----:B------:R0:W-:Y:S01]  /*02c0*/  STS [UR4], R0 ;  /* 0x00000000ff007988 */ /* 0x0001e20008000804 */
[----:B------:R-:W-:Y:S05]  /*02d0*/  BRA `(.L_x_2) ;  /* 0x0000000000107947 */ /* 0x000fea0003800000 */
.L_x_1:
[----:B------:R-:W-:Y:S01]  /*02e0*/  IMAD.MOV.U32 R0, RZ, RZ, -0x1 ;  /* 0xffffffffff007424 */ /* 0x000fe200078e00ff */
[----:B------:R-:W-:-:S04]  /*02f0*/  MOV R2, 0x320 ;  /* 0x0000032000027802 */ /* 0x000fc80000000f00 */
[----:B------:R0:W-:Y:S03]  /*0300*/  STS [UR4], R0 ;  /* 0x00000000ff007988 */ /* 0x0001e60008000804 */
[----:B0-----:R-:W-:Y:S05]  /*0310*/  CALL.REL.NOINC `($__internal_1_$__cuda_sm10x_tcgen05_guardrail_trap_phase_invalid_during_alloc) ;  /* 0x0000039c00e47944 */ /* 0x001fea0003c00000 */
.L_x_2:
[----:B------:R-:W-:Y:S05]  /*0320*/  WARPSYNC.ALL ;  /* 0x0000000000007948 */ /* 0x000fea0003800000 */
[----:B------:R-:W-:Y:S01]  /*0330*/  NOP ;  /* 0x0000000000007918 */ /* 0x000fe20000000000 */
.L_x_0:
[----:B------:R-:W1:Y:S01]  /*0340*/  LDC.64 R4, c[0x0][0x398] ;  /* 0x0000e600ff047b82 */ /* 0x000e620000000a00 */
[----:B------:R-:W2:Y:S01]  /*0350*/  S2R R7, SR_CTAID.X ;  /* 0x0000000000077919 */ /* 0x000ea20000002500 */
[----:B------:R-:W3:Y:S01]  /*0360*/  LDCU UR15, c[0x0][0x3a0] ;  /* 0x00007400ff0f77ac */ /* 0x000ee20008000800 */
[----:B------:R-:W4:Y:S01]  /*0370*/  S2R R15, SR_TID.X ;  /* 0x00000000000f7919 */ /* 0x000f220000002100 */
[----:B------:R-:W-:Y:S01]  /*0380*/  UMOV UR10, 0x400 ;  /* 0x00000400000a7882 */ /* 0x000fe20000000000 */
[----:B------:R-:W0:Y:S03]  /*0390*/  LDCU.64 UR6, c[0x0][0x3a8] ;  /* 0x00007500ff0677ac */ /* 0x000e260008000a00 */
[----:B------:R-:W0:Y:S01]  /*03a0*/  S2UR UR5, SR_CgaCtaId ;  /* 0x00000000000579c3 */ /* 0x000e220000008800 */
[----:B------:R-:W0:Y:S01]  /*03b0*/  LDCU.128 UR16, c[0x0][0x380] ;  /* 0x00007000ff1077ac */ /* 0x000e220008000c00 */
[----:B------:R-:W0:Y:S01]  /*03c0*/  LDCU UR4, c[0x0][0x3a4] ;  /* 0x00007480ff0477ac */ /* 0x000e220008000800 */
[----:B------:R-:W0:Y:S01]  /*03d0*/  LDCU UR13, c[0x0][0x3b0] ;  /* 0x00007600ff0d77ac */ /* 0x000e220008000800 */
[----:B---3--:R-:W-:Y:S01]  /*03e0*/  UIADD3 UR28, UPT, UPT, UR15, 0x3f, URZ ;  /* 0x0000003f0f1c7890 */ /* 0x008fe2000fffe0ff */
[----:B01----:R-:W-:Y:S01]  /*03f0*/  VIADD R0, R5, 0x1ff ;  /* 0x000001ff05007836 */ /* 0x003fe20000000000 */
[----:B------:R-:W-:-:S02]  /*0400*/  IABS R78, R4 ;  /* 0x00000004004e7213 */ /* 0x000fc40000000000 */
[----:B------:R-:W-:Y:S01]  /*0410*/  IABS R5, R5 ;  /* 0x0000000500057213 */ /* 0x000fe20000000000 */
[----:B------:R-:W-:Y:S01]  /*0420*/  UISETP.GT.AND UP1, UPT, UR28, 0x3f, UPT ;  /* 0x0000003f1c00788c */ /* 0x000fe2000bf24270 */
[----:B------:R-:W-:Y:S01]  /*0430*/  SHF.R.S32.HI R3, RZ, 0x1f, R0 ;  /* 0x0000001fff037819 */ /* 0x000fe20000011400 */
[----:B------:R-:W-:-:S03]  /*0440*/  ULEA UR10, UR5, UR10, 0x18 ;  /* 0x0000000a050a7291 */ /* 0x000fc6000f8ec0ff */
[----:B------:R-:W-:Y:S02]  /*0450*/  LEA.HI R3, R3, R0, RZ, 0x9 ;  /* 0x0000000003037211 */ /* 0x000fe400078f48ff */
[----:B--2---:R-:W-:Y:S02]  /*0460*/  IABS R10, R7 ;  /* 0x00000007000a7213 */ /* 0x004fe40000000000 */
[----:B------:R-:W-:-:S05]  /*0470*/  SHF.R.S32.HI R3, RZ, 0x9, R3 ;  /* 0x00000009ff037819 */ /* 0x000fca0000011403 */
[----:B------:R-:W-:-:S05]  /*0480*/  IMAD.SHL.U32 R6, R3, 0x4, RZ ;  /* 0x0000000403067824 */ /* 0x000fca00078e00ff */
[-C--:B------:R-:W-:Y:S02]  /*0490*/  IABS R9, R6.reuse ;  /* 0x0000000600097213 */ /* 0x080fe40000000000 */
[----:B------:R-:W-:Y:S02]  /*04a0*/  IABS R12, R6 ;  /* 0x00000006000c7213 */ /* 0x000fe40000000000 */
[----:B------:R-:W0:Y:S08]  /*04b0*/  I2F.RP R0, R9 ;  /* 0x0000000900007306 */ /* 0x000e300000209400 */
[----:B0-----:R-:W0:Y:S02]  /*04c0*/  MUFU.RCP R0, R0 ;  /* 0x0000000000007308 */ /* 0x001e240000001000 */
[----:B0-----:R-:W-:-:S02]  /*04d0*/  VIADD R2, R0, 0xffffffe ;  /* 0x0ffffffe00027836 */ /* 0x001fc40000000000 */
[----:B------:R-:W-:-:S04]  /*04e0*/  IMAD.MOV R0, RZ, RZ, -R12 ;  /* 0x000000ffff007224 */ /* 0x000fc800078e0a0c */
[----:B------:R0:W1:Y:S02]  /*04f0*/  F2I.FTZ.U32.TRUNC.NTZ R3, R2 ;  /* 0x0000000200037305 */ /* 0x000064000021f000 */
[----:B0-----:R-:W-:Y:S02]  /*0500*/  IMAD.MOV.U32 R2, RZ, RZ, RZ ;  /* 0x000000ffff027224 */ /* 0x001fe400078e00ff */
[----:B-1----:R-:W-:-:S04]  /*0510*/  IMAD.MOV R8, RZ, RZ, -R3 ;  /* 0x000000ffff087224 */ /* 0x002fc800078e0a03 */
[----:B------:R-:W-:Y:S02]  /*0520*/  IMAD R11, R8, R9, RZ ;  /* 0x00000009080b7224 */ /* 0x000fe400078e02ff */
[----:B------:R-:W-:Y:S02]  /*0530*/  IMAD.MOV.U32 R8, RZ, RZ, R10 ;  /* 0x000000ffff087224 */ /* 0x000fe400078e000a */
[----:B------:R-:W-:Y:S01]  /*0540*/  IMAD.HI.U32 R3, R3, R11, R2 ;  /* 0x0000000b03037227 */ /* 0x000fe200078e0002 */
[----:B----4-:R-:W-:-:S05]  /*0550*/  SHF.R.U32.HI R11, RZ, 0x6, R15 ;  /* 0x00000006ff0b7819 */ /* 0x010fca000001160f */
[----:B------:R-:W-:-:S04]  /*0560*/  IMAD.HI.U32 R3, R3, R8, RZ ;  /* 0x0000000803037227 */ /* 0x000fc800078e00ff */
[----:B------:R-:W-:Y:S02]  /*0570*/  IMAD R0, R3, R0, R8 ;  /* 0x0000000003007224 */ /* 0x000fe400078e0208 */
[----:B------:R-:W0:Y:S01]  /*0580*/  I2F.RP R8, R78 ;  /* 0x0000004e00087306 */ /* 0x000e220000209400 */
[----:B------:R-:W-:Y:S02]  /*0590*/  BAR.SYNC.DEFER_BLOCKING 0x0 ;  /* 0x0000000000007b1d */ /* 0x000fe40000010000 */
[----:B------:R-:W-:-:S05]  /*05a0*/  ISETP.GT.U32.AND P1, PT, R9, R0, PT ;  /* 0x000000000900720c */ /* 0x000fca0003f24070 */
[----:B0-----:R-:W-:Y:S08]  /*05b0*/  MUFU.RCP R8, R8 ;  /* 0x0000000800087308 */ /* 0x001ff00000001000 */
[----:B------:R-:W-:Y:S02]  /*05c0*/  @!P1 IMAD.IADD R0, R0, 0x1, -R9 ;  /* 0x0000000100009824 */ /* 0x000fe400078e0a09 */
[----:B------:R-:W-:Y:S01]  /*05d0*/  @!P1 VIADD R3, R3, 0x1 ;  /* 0x0000000103039836 */ /* 0x000fe20000000000 */
[----:B------:R-:W-:-:S02]  /*05e0*/  ISETP.NE.AND P1, PT, R6, RZ, PT ;  /* 0x000000ff0600720c */ /* 0x000fc40003f25270 */
[----:B------:R-:W-:Y:S02]  /*05f0*/  ISETP.GE.U32.AND P0, PT, R0, R9, PT ;  /* 0x000000090000720c */ /* 0x000fe40003f06070 */
[----:B------:R-:W-:-:S04]  /*0600*/  LOP3.LUT R0, R7, R6, RZ, 0x3c, !PT ;  /* 0x0000000607007212 */ /* 0x000fc800078e3cff */
[----:B------:R-:W-:Y:S01]  /*0610*/  ISETP.GE.AND P2, PT, R0, RZ, PT ;  /* 0x000000ff0000720c */ /* 0x000fe20003f46270 */
[----:B------:R-:W-:-:S06]  /*0620*/  VIADD R0, R4, 0x3f ;  /* 0x0000003f04007836 */ /* 0x000fcc0000000000 */
[----:B------:R-:W-:-:S04]  /*0630*/  @P0 VIADD R3, R3, 0x1 ;  /* 0x0000000103030836 */ /* 0x000fc80000000000 */
[----:B------:R-:W-:Y:S01]  /*0640*/  IMAD.MOV.U32 R2, RZ, RZ, R3 ;  /* 0x000000ffff027224 */ /* 0x000fe200078e0003 */
[----:B------:R-:W-:-:S03]  /*0650*/  SHF.R.S32.HI R3, RZ, 0x1f, R0 ;  /* 0x0000001fff037819 */ /* 0x000fc60000011400 */
[----:B------:R-:W-:Y:S01]  /*0660*/  @!P2 IMAD.MOV R2, RZ, RZ, -R2 ;  /* 0x000000ffff02a224 */ /* 0x000fe200078e0a02 */
[----:B------:R-:W-:Y:S02]  /*0670*/  @!P1 LOP3.LUT R2, RZ, R6, RZ, 0x33, !PT ;  /* 0x00000006ff029212 */ /* 0x000fe400078e33ff */
[----:B------:R-:W-:Y:S02]  /*0680*/  LEA.HI R3, R3, R0, RZ, 0x6 ;  /* 0x0000000003037211 */ /* 0x000fe400078f30ff */
[----:B------:R-:W-:Y:S01]  /*0690*/  PLOP3.LUT P2, PT, PT, PT, UP1, 0x80, 0x8 ;  /* 0x000000000008781c */ /* 0x000fe20003f4f018 */
[----:B------:R-:W-:Y:S02]  /*06a0*/  IMAD.SHL.U32 R14, R2, 0x4, RZ ;  /* 0x00000004020e7824 */ /* 0x000fe400078e00ff */
[----:B------:R-:W-:-:S03]  /*06b0*/  IMAD.MOV R2, RZ, RZ, -R2 ;  /* 0x000000ffff027224 */ /* 0x000fc600078e0a02 */
[----:B------:R-:W-:Y:S01]  /*06c0*/  LEA.HI.SX32 R3, R3, -R14, 0x1a ;  /* 0x8000000e03037211 */ /* 0x000fe200078fd2ff */
[----:B------:R-:W-:Y:S02]  /*06d0*/  IMAD R13, R6, R2, R7 ;  /* 0x00000002060d7224 */ /* 0x000fe400078e0207 */
[----:B------:R-:W-:Y:S01]  /*06e0*/  IMAD.MOV.U32 R2, RZ, RZ, RZ ;  /* 0x000000ffff027224 */ /* 0x000fe200078e00ff */
[----:B------:R-:W-:-:S04]  /*06f0*/  VIMNMX R10, PT, PT, R3, 0x4, PT ;  /* 0x00000004030a7848 */ /* 0x000fc80003fe0100 */
[-C--:B------:R-:W-:Y:S02]  /*0700*/  IABS R9, R10.reuse ;  /* 0x0000000a00097213 */ /* 0x080fe40000000000 */
[----:B------:R-:W-:Y:S02]  /*0710*/  IABS R6, R10 ;  /* 0x0000000a00067213 */ /* 0x000fe40000000000 */
[----:B------:R-:W0:Y:S08]  /*0720*/  I2F.RP R0, R9 ;  /* 0x0000000900007306 */ /* 0x000e300000209400 */
[----:B0-----:R-:W0:Y:S02]  /*0730*/  MUFU.RCP R0, R0 ;  /* 0x0000000000007308 */ /* 0x001e240000001000 */
[----:B0-----:R-:W-:Y:S01]  /*0740*/  VIADD R3, R0, 0xffffffe ;  /* 0x0ffffffe00037836 */ /* 0x001fe20000000000 */
[----:B------:R-:W-:-:S05]  /*0750*/  IABS R0, R13 ;  /* 0x0000000d00007213 */ /* 0x000fca0000000000 */
[----:B------:R-:W0:Y:S02]  /*0760*/  F2I.FTZ.U32.TRUNC.NTZ R3, R3 ;  /* 0x0000000300037305 */ /* 0x000e24000021f000 */
[----:B0-----:R-:W-:-:S04]  /*0770*/  IMAD.MOV R12, RZ, RZ, -R3 ;  /* 0x000000ffff0c7224 */ /* 0x001fc800078e0a03 */
[----:B------:R-:W-:Y:S02]  /*0780*/  IMAD R7, R12, R9, RZ ;  /* 0x000000090c077224 */ /* 0x000fe400078e02ff */
[----:B------:R-:W0:Y:S02]  /*0790*/  LDS R12, [UR10] ;  /* 0x0000000aff0c7984 */ /* 0x000e240008000800 */
[----:B------:R-:W-:Y:S02]  /*07a0*/  IMAD.HI.U32 R2, R3, R7, R2 ;  /* 0x0000000703027227 */ /* 0x000fe400078e0002 */
[----:B------:R-:W1:Y:S02]  /*07b0*/  I2F.RP R3, R5 ;  /* 0x0000000500037306 */ /* 0x000e640000209400 */
[----:B------:R-:W-:Y:S02]  /*07c0*/  IMAD.MOV.U32 R7, RZ, RZ, R0 ;  /* 0x000000ffff077224 */ /* 0x000fe400078e0000 */
[----:B------:R-:W-:-:S02]  /*07d0*/  IMAD.MOV R0, RZ, RZ, -R6 ;  /* 0x000000ffff007224 */ /* 0x000fc400078e0a06 */
[----:B------:R-:W-:-:S04]  /*07e0*/  IMAD.HI.U32 R2, R2, R7, RZ ;  /* 0x0000000702027227 */ /* 0x000fc800078e00ff */
[----:B------:R-:W-:Y:S02]  /*07f0*/  IMAD R0, R2, R0, R7 ;  /* 0x0000000002007224 */ /* 0x000fe400078e0207 */
[----:B------:R-:W-:Y:S01]  /*0800*/  VIADD R6, R8, 0xffffffe ;  /* 0x0ffffffe08067836 */ /* 0x000fe20000000000 */
[----:B------:R-:W-:Y:S02]  /*0810*/  BAR.SYNC.DEFER_BLOCKING 0x0 ;  /* 0x0000000000007b1d */ /* 0x000fe40000010000 */
[----:B------:R-:W-:-:S04]  /*0820*/  ISETP.GT.U32.AND P1, PT, R9, R0, PT ;  /* 0x000000000900720c */ /* 0x000fc80003f24070 */
[----:B-1----:R-:W1:Y:S08]  /*0830*/  MUFU.RCP R3, R3 ;  /* 0x0000000300037308 */ /* 0x002e700000001000 */
[----:B------:R2:W3:Y:S01]  /*0840*/  F2I.FTZ.U32.TRUNC.NTZ R7, R6 ;  /* 0x0000000600077305 */ /* 0x0004e2000021f000 */
[----:B------:R-:W-:Y:S02]  /*0850*/  @!P1 IMAD.IADD R0, R0, 0x1, -R9 ;  /* 0x0000000100009824 */ /* 0x000fe400078e0a09 */
[----:B------:R-:W-:Y:S01]  /*0860*/  @!P1 VIADD R2, R2, 0x1 ;  /* 0x0000000102029836 */ /* 0x000fe20000000000 */
[----:B------:R-:W-:-:S02]  /*0870*/  ISETP.NE.AND P1, PT, R10, RZ, PT ;  /* 0x000000ff0a00720c */ /* 0x000fc40003f25270 */
[----:B------:R-:W-:Y:S02]  /*0880*/  ISETP.GE.U32.AND P0, PT, R0, R9, PT ;  /* 0x000000090000720c */ /* 0x000fe40003f06070 */
[----:B------:R-:W-:Y:S01]  /*0890*/  LOP3.LUT R0, R13, R10, RZ, 0x3c, !PT ;  /* 0x0000000a0d007212 */ /* 0x000fe200078e3cff */
[----:B-1----:R-:W-:Y:S01]  /*08a0*/  VIADD R8, R3, 0xffffffe ;  /* 0x0ffffffe03087836 */ /* 0x002fe20000000000 */
[----:B------:R-:W-:Y:S01]  /*08b0*/  SHF.R.U32.HI R3, RZ, 0x5, R15 ;  /* 0x00000005ff037819 */ /* 0x000fe2000001160f */
[----:B--2---:R-:W-:Y:S01]  /*08c0*/  IMAD.MOV.U32 R6, RZ, RZ, RZ ;  /* 0x000000ffff067224 */ /* 0x004fe200078e00ff */
[----:B------:R-:W-:Y:S01]  /*08d0*/  ISETP.GE.AND P3, PT, R0, RZ, PT ;  /* 0x000000ff0000720c */ /* 0x000fe20003f66270 */
[----:B------:R1:W2:Y:S01]  /*08e0*/  F2I.FTZ.U32.TRUNC.NTZ R9, R8 ;  /* 0x0000000800097305 */ /* 0x0002a2000021f000 */
[----:B------:R-:W-:Y:S02]  /*08f0*/  SGXT.U32 R0, R11, 0x1 ;  /* 0x000000010b00781a */ /* 0x000fe40000000000 */
[----:B------:R-:W-:Y:S01]  /*0900*/  R2UR UR12, R3 ;  /* 0x00000000030c72ca */ /* 0x000fe200000e0000 */
[----:B---3--:R-:W-:Y:S01]  /*0910*/  IMAD.MOV R3, RZ, RZ, -R7 ;  /* 0x000000ffff037224 */ /* 0x008fe200078e0a07 */
[----:B------:R-:W-:Y:S01]  /*0920*/  ISETP.LT.AND P2, PT, R0, UR15, P2 ;  /* 0x0000000f00007c0c */ /* 0x000fe20009741270 */
[----:B------:R-:W-:Y:S01]  /*0930*/  @P0 VIADD R2, R2, 0x1 ;  /* 0x0000000102020836 */ /* 0x000fe20000000000 */
[----:B------:R-:W-:Y:S01]  /*0940*/  SHF.R.U32.HI R0, RZ, 0x6, R15 ;  /* 0x00000006ff007819 */ /* 0x000fe2000001160f */
[----:B------:R-:W-:Y:S01]  /*0950*/  IMAD R3, R3, R78, RZ ;  /* 0x0000004e03037224 */ /* 0x000fe200078e02ff */
[----:B0-----:R-:W-:Y:S01]  /*0960*/  R2UR UR9, R12 ;  /* 0x000000000c0972ca */ /* 0x001fe200000e0000 */
[----:B------:R-:W-:Y:S01]  /*0970*/  IMAD.MOV.U32 R93, RZ, RZ, R2 ;  /* 0x000000ffff5d7224 */ /* 0x000fe200078e0002 */
[----:B------:R-:W-:Y:S01]  /*0980*/  SGXT.U32 R90, R0, 0x1 ;  /* 0x00000001005a781a */ /* 0x000fe20000000000 */
[----:B-1----:R-:W-:-:S02]  /*0990*/  IMAD.MOV.U32 R8, RZ, RZ, RZ ;  /* 0x000000ffff087224 */ /* 0x002fc400078e00ff */
[----:B------:R-:W-:Y:S01]  /*09a0*/  @!P3 IMAD.MOV R93, RZ, RZ, -R93 ;  /* 0x000000ffff5db224 */ /* 0x000fe200078e0a5d */
[----:B------:R-:W-:Y:S01]  /*09b0*/  @!P1 LOP3.LUT R93, RZ, R10, RZ, 0x33, !PT ;  /* 0x0000000aff5d9212 */ /* 0x000fe200078e33ff */
[----:B--2---:R-:W-:Y:S02]  /*09c0*/  IMAD.MOV R2, RZ, RZ, -R9 ;  /* 0x000000ffff027224 */ /* 0x004fe400078e0a09 */
[----:B------:R-:W-:-:S04]  /*09d0*/  IMAD.HI.U32 R88, R7, R3, R6 ;  /* 0x0000000307587227 */ /* 0x000fc800078e0006 */
[----:B------:R-:W-:Y:S02]  /*09e0*/  IMAD R11, R2, R5, RZ ;  /* 0x00000005020b7224 */ /* 0x000fe400078e02ff */
[----:B------:R-:W-:Y:S02]  /*09f0*/  IMAD.SHL.U32 R2, R93, 0x200, RZ ;  /* 0x000002005d027824 */ /* 0x000fe400078e00ff */
[----:B------:R-:W-:-:S03]  /*0a00*/  IMAD.HI.U32 R6, R9, R11, R8 ;  /* 0x0000000b09067227 */ /* 0x000fc600078e0008 */
[C-C-:B------:R-:W-:Y:S01]  /*0a10*/  LOP3.LUT R16, R2.reuse, 0x4, R90.reuse, 0xfe, !PT ;  /* 0x0000000402107812 */ /* 0x140fe200078efe5a */
[----:B------:R-:W-:Y:S01]  /*0a20*/  IMAD.MOV R93, RZ, RZ, -R93 ;  /* 0x000000ffff5d7224 */ /* 0x000fe200078e0a5d */
[C-C-:B------:R-:W-:Y:S02]  /*0a30*/  LOP3.LUT R15, R2.reuse, 0x6, R90.reuse, 0xfe, !PT ;  /* 0x00000006020f7812 */ /* 0x140fe400078efe5a */
[----:B------:R-:W-:Y:S01]  /*0a40*/  LOP3.LUT R0, R2, R90, RZ, 0xfc, !PT ;  /* 0x0000005a02007212 */ /* 0x000fe200078efcff */
[----:B------:R-:W-:Y:S01]  /*0a50*/  IMAD R93, R10, R93, R13 ;  /* 0x0000005d0a5d7224 */ /* 0x000fe200078e020d */
[----:B------:R-:W-:Y:S02]  /*0a60*/  IABS R75, R16 ;  /* 0x00000010004b7213 */ /* 0x000fe40000000000 */
[--C-:B------:R-:W-:Y:S01]  /*0a70*/  LOP3.LUT R17, R2, 0x2, R90.reuse, 0xfe, !PT ;  /* 0x0000000202117812 */ /* 0x100fe200078efe5a */
[----:B------:R-:W-:Y:S01]  /*0a80*/  IMAD.IADD R93, R14, 0x1, R93 ;  /* 0x000000010e5d7824 */ /* 0x000fe200078e025d */
[----:B------:R-:W-:Y:S01]  /*0a90*/  IABS R11, R15 ;  /* 0x0000000f000b7213 */ /* 0x000fe20000000000 */
[C---:B------:R-:W-:Y:S01]  /*0aa0*/  IMAD.HI.U32 R8, R6.reuse, R75, RZ ;  /* 0x0000004b06087227 */ /* 0x040fe200078e00ff */
[----:B------:R-:W-:Y:S01]  /*0ab0*/  IABS R77, R0 ;  /* 0x00000000004d7213 */ /* 0x000fe20000000000 */
[----:B------:R-:W-:Y:S01]  /*0ac0*/  STL [R1+0xac0], R17 ;  /* 0x000ac01101007387 */ /* 0x000fe20000100800 */
[----:B------:R-:W-:Y:S01]  /*0ad0*/  IABS R76, R17 ;  /* 0x00000011004c7213 */ /* 0x000fe20000000000 */
[----:B------:R-:W-:Y:S01]  /*0ae0*/  IMAD.HI.U32 R9, R6, R11, RZ ;  /* 0x0000000b06097227 */ /* 0x000fe200078e00ff */
[----:B------:R-:W-:Y:S01]  /*0af0*/  LOP3.LUT R13, R2, 0x1e, R90, 0xfe, !PT ;  /* 0x0000001e020d7812 */ /* 0x000fe200078efe5a */
[----:B------:R-:W-:Y:S02]  /*0b00*/  STL [R1+0xac4], R16 ;  /* 0x000ac41001007387 */ /* 0x000fe40000100800 */
[----:B------:R-:W-:-:S02]  /*0b10*/  IMAD.HI.U32 R3, R6, R77, RZ ;  /* 0x0000004d06037227 */ /* 0x000fc400078e00ff */
[----:B------:R0:W-:Y:S02]  /*0b20*/  STL [R1+0xac8], R15 ;  /* 0x000ac80f01007387 */ /* 0x0001e40000100800 */
[----:B------:R-:W-:Y:S02]  /*0b30*/  IMAD.MOV R8, RZ, RZ, -R8 ;  /* 0x000000ffff087224 */ /* 0x000fe400078e0a08 */
[----:B------:R-:W-:-:S04]  /*0b40*/  IMAD.HI.U32 R7, R6, R76, RZ ;  /* 0x0000004c06077227 */ /* 0x000fc800078e00ff */
[----:B------:R-:W-:Y:S01]  /*0b50*/  IMAD.MOV R12, RZ, RZ, -R9 ;  /* 0x000000ffff0c7224 */ /* 0x000fe200078e0a09 */
[C-C-:B------:R-:W-:Y:S01]  /*0b60*/  LOP3.LUT R9, R2.reuse, 0xa, R90.reuse, 0xfe, !PT ;  /* 0x0000000a02097812 */ /* 0x140fe200078efe5a */
[----:B------:R-:W-:Y:S01]  /*0b70*/  IMAD.MOV R10, RZ, RZ, -R3 ;  /* 0x000000ffff0a7224 */ /* 0x000fe200078e0a03 */
[C-C-:B0-----:R-:W-:Y:S01]  /*0b80*/  LOP3.LUT R15, R2.reuse, 0x26, R90.reuse, 0xfe, !PT ;  /* 0x00000026020f7812 */ /* 0x141fe200078efe5a */
[C---:B------:R-:W-:Y:S01]  /*0b90*/  IMAD R75, R5.reuse, R8, R75 ;  /* 0x00000008054b7224 */ /* 0x040fe200078e024b */
[C-C-:B------:R-:W-:Y:S01]  /*0ba0*/  LOP3.LUT R8, R2.reuse, 0xc, R90.reuse, 0xfe, !PT ;  /* 0x0000000c02087812 */ /* 0x140fe200078efe5a */
[----:B------:R-:W-:Y:S01]  /*0bb0*/  IMAD.MOV R7, RZ, RZ, -R7 ;  /* 0x000000ffff077224 */ /* 0x000fe200078e0a07 */
[----:B------:R-:W-:Y:S01]  /*0bc0*/  IABS R73, R9 ;  /* 0x0000000900497213 */ /* 0x000fe20000000000 */
[C---:B------:R-:W-:Y:S01]  /*0bd0*/  IMAD R3, R5.reuse, R12, R11 ;  /* 0x0000000c05037224 */ /* 0x040fe200078e020b */
[----:B------:R0:W-:Y:S01]  /*0be0*/  STL [R1+0xe4c], R75 ;  /* 0x000e4c4b01007387 */ /* 0x0001e20000100800 */
[C---:B------:R-:W-:Y:S01]  /*0bf0*/  IMAD R77, R5.reuse, R10, R77 ;  /* 0x0000000a054d7224 */ /* 0x040fe200078e024d */
[C---:B------:R-:W-:Y:S01]  /*0c00*/  LOP3.LUT R10, R2.reuse, 0x8, R90, 0xfe, !PT ;  /* 0x00000008020a7812 */ /* 0x040fe200078efe5a */
[----:B------:R-:W-:Y:S01]  /*0c10*/  IMAD R76, R5, R7, R76 ;  /* 0x00000007054c7224 */ /* 0x000fe200078e024c */
[----:B------:R1:W-:Y:S01]  /*0c20*/  STL [R1+0x3a8], R3 ;  /* 0x0003a80301007387 */ /* 0x0003e20000100800 */
[----:B------:R-:W-:-:S02]  /*0c30*/  LOP3.LUT R7, R2, 0xe, R90, 0xfe, !PT ;  /* 0x0000000e02077812 */ /* 0x000fc400078efe5a */
[----:B------:R-:W-:Y:S01]  /*0c40*/  IABS R74, R10 ;  /* 0x0000000a004a7213 */ /* 0x000fe20000000000 */
[----:B------:R-:W-:Y:S01]  /*0c50*/  STL [R1+0xacc], R10 ;  /* 0x000acc0a01007387 */ /* 0x000fe20000100800 */
[----:B------:R-:W-:Y:S01]  /*0c60*/  IABS R72, R8 ;  /* 0x0000000800487213 */ /* 0x000fe20000000000 */
[----:B0-----:R-:W-:Y:S01]  /*0c70*/  IMAD.MOV.U32 R75, RZ, RZ, R88 ;  /* 0x000000ffff4b7224 */ /* 0x001fe200078e0058 */
[----:B------:R-:W-:Y:S01]  /*0c80*/  IABS R11, R7 ;  /* 0x00000007000b7213 */ /* 0x000fe20000000000 */
[----:B------:R0:W-:Y:S01]  /*0c90*/  STL [R1+0xad0], R9 ;  /* 0x000ad00901007387 */ /* 0x0001e20000100800 */
[----:B-1----:R-:W-:-:S03]  /*0ca0*/  LOP3.LUT R3, R2, 0x10, R90, 0xfe, !PT ;  /* 0x0000001002037812 */ /* 0x002fc600078efe5a */
[----:B------:R1:W-:Y:S01]  /*0cb0*/  STL [R1+0xad4], R8 ;  /* 0x000ad40801007387 */ /* 0x0003e20000100800 */
[----:B------:R-:W-:-:S03]  /*0cc0*/  IABS R71, R3 ;  /* 0x0000000300477213 */ /* 0x000fc60000000000 */
[----:B------:R2:W-:Y:S01]  /*0cd0*/  STL [R1+0xad8], R7 ;  /* 0x000ad80701007387 */ /* 0x0005e20000100800 */
[----:B0-----:R-:W-:-:S03]  /*0ce0*/  IMAD.HI.U32 R9, R6, R11, RZ ;  /* 0x0000000b06097227 */ /* 0x001fc600078e00ff */
[----:B------:R0:W-:Y:S01]  /*0cf0*/  STL [R1+0xadc], R3 ;  /* 0x000adc0301007387 */ /* 0x0001e20000100800 */
[----:B-1----:R-:W-:-:S04]  /*0d00*/  IMAD.HI.U32 R8, R6, R72, RZ ;  /* 0x0000004806087227 */ /* 0x002fc800078e00ff */
[----:B--2---:R-:W-:-:S04]  /*0d10*/  IMAD.HI.U32 R7, R6, R73, RZ ;  /* 0x0000004906077227 */ /* 0x004fc800078e00ff */
[----:B0-----:R-:W-:-:S04]  /*0d20*/  IMAD.HI.U32 R3, R6, R74, RZ ;  /* 0x0000004a06037227 */ /* 0x001fc800078e00ff */
[----:B------:R-:W-:-:S04]  /*0d30*/  IMAD.HI.U32 R10, R6, R71, RZ ;  /* 0x00000047060a7227 */ /* 0x000fc800078e00ff */
[----:B------:R-:W-:Y:S02]  /*0d40*/  IMAD.MOV R3, RZ, RZ, -R3 ;  /* 0x000000ffff037224 */ /* 0x000fe400078e0a03 */
[----:B------:R-:W-:Y:S01]  /*0d50*/  IMAD.MOV R12, RZ, RZ, -R7 ;  /* 0x000000ffff0c7224 */ /* 0x000fe200078e0a07 */
[C---:B------:R-:W-:Y:S01]  /*0d60*/  LOP3.LUT R7, R2.reuse, 0x18, R90, 0xfe, !PT ;  /* 0x0000001802077812 */ /* 0x040fe200078efe5a */
[----:B------:R-:W-:Y:S02]  /*0d70*/  IMAD.MOV R8, RZ, RZ, -R8 ;  /* 0x000000ffff087224 */ /* 0x000fe400078e0a08 */
[----:B------:R-:W-:Y:S01]  /*0d80*/  IMAD.MOV R10, RZ, RZ, -R10 ;  /* 0x000000ffff0a7224 */ /* 0x000fe200078e0a0a */
[----:B------:R-:W-:Y:S01]  /*0d90*/  IABS R68, R7 ;  /* 0x0000000700447213 */ /* 0x000fe20000000000 */
[----:B------:R-:W-:Y:S01]  /*0da0*/  IMAD.MOV R14, RZ, RZ, -R9 ;  /* 0x000000ffff0e7224 */ /* 0x000fe200078e0a09 */
[----:B------:R-:W-:Y:S01]  /*0db0*/  LOP3.LUT R9, R2, 0x14, R90, 0xfe, !PT ;  /* 0x0000001402097812 */ /* 0x000fe200078efe5a */
[----:B------:R-:W-:-:S02]  /*0dc0*/  IMAD R74, R5, R3, R74 ;  /* 0x00000003054a7224 */ /* 0x000fc400078e024a */
[C---:B------:R-:W-:Y:S01]  /*0dd0*/  IMAD R73, R5.reuse, R12, R73 ;  /* 0x0000000c05497224 */ /* 0x040fe200078e0249 */
[C---:B------:R-:W-:Y:S01]  /*0de0*/  LOP3.LUT R12, R2.reuse, 0x12, R90, 0xfe, !PT ;  /* 0x00000012020c7812 */ /* 0x040fe200078efe5a */
[C---:B------:R-:W-:Y:S01]  /*0df0*/  IMAD R72, R5.reuse, R8, R72 ;  /* 0x0000000805487224 */ /* 0x040fe200078e0248 */
[----:B------:R-:W-:Y:S01]  /*0e00*/  STL [R1+0xe50], R74 ;  /* 0x000e504a01007387 */ /* 0x000fe20000100800 */
[C---:B------:R-:W-:Y:S01]  /*0e10*/  IMAD R71, R5.reuse, R10, R71 ;  /* 0x0000000a05477224 */ /* 0x040fe200078e0247 */
[----:B------:R-:W-:Y:S01]  /*0e20*/  LOP3.LUT R8, R2, 0x16, R90, 0xfe, !PT ;  /* 0x0000001602087812 */ /* 0x000fe200078efe5a */
[----:B------:R-:W-:Y:S01]  /*0e30*/  IMAD R3, R5, R14, R11 ;  /* 0x0000000e05037224 */ /* 0x000fe200078e020b */
[----:B------:R-:W-:Y:S01]  /*0e40*/  STL [R1+0xe54], R73 ;  /* 0x000e544901007387 */ /* 0x000fe20000100800 */
[----:B------:R-:W-:Y:S02]  /*0e50*/  IABS R70, R12 ;  /* 0x0000000c00467213 */ /* 0x000fe40000000000 */
[----:B------:R-:W-:Y:S01]  /*0e60*/  IABS R69, R9 ;  /* 0x0000000900457213 */ /* 0x000fe20000000000 */
[----:B------:R-:W-:Y:S01]  /*0e70*/  STL [R1+0xe58], R72 ;  /* 0x000e584801007387 */ /* 0x000fe20000100800 */
[----:B------:R-:W-:-:S02]  /*0e80*/  IABS R11, R8 ;  /* 0x00000008000b7213 */ /* 0x000fc40000000000 */
[----:B------:R-:W-:Y:S01]  /*0e90*/  LOP3.LUT R14, R2, 0x1c, R90, 0xfe, !PT ;  /* 0x0000001c020e7812 */ /* 0x000fe200078efe5a */
[----:B------:R0:W-:Y:S03]  /*0ea0*/  STL [R1+0xe5c], R71 ;  /* 0x000e5c4701007387 */ /* 0x0001e60000100800 */
[----:B------:R-:W-:Y:S01]  /*0eb0*/  IABS R66, R14 ;  /* 0x0000000e00427213 */ /* 0x000fe20000000000 */
[----:B------:R1:W-:Y:S04]  /*0ec0*/  STL [R1+0x3ac], R3 ;  /* 0x0003ac0301007387 */ /* 0x0003e80000100800 */
[----:B------:R-:W-:Y:S01]  /*0ed0*/  STL [R1+0xae0], R12 ;  /* 0x000ae00c01007387 */ /* 0x000fe20000100800 */
[----:B0-----:R-:W-:-:S03]  /*0ee0*/  LOP3.LUT R71, R0, 0x198, RZ, 0xfc, !PT ;  /* 0x0000019800477812 */ /* 0x001fc600078efcff */
[----:B------:R0:W-:Y:S01]  /*0ef0*/  STL [R1+0xae4], R9 ;  /* 0x000ae40901007387 */ /* 0x0001e20000100800 */
[----:B-1----:R-:W-:-:S03]  /*0f00*/  LOP3.LUT R3, R2, 0x1a, R90, 0xfe, !PT ;  /* 0x0000001a02037812 */ /* 0x002fc600078efe5a */
[----:B------:R1:W-:Y:S01]  /*0f10*/  STL [R1+0xae8], R8 ;  /* 0x000ae80801007387 */ /* 0x0003e20000100800 */
[----:B------:R-:W-:-:S03]  /*0f20*/  IABS R67, R3 ;  /* 0x0000000300437213 */ /* 0x000fc60000000000 */
[----:B------:R2:W-:Y:S01]  /*0f30*/  STL [R1+0xaec], R7 ;  /* 0x000aec0701007387 */ /* 0x0005e20000100800 */
[----:B0-----:R-:W-:-:S03]  /*0f40*/  IMAD.HI.U32 R9, R6, R68, RZ ;  /* 0x0000004406097227 */ /* 0x001fc600078e00ff */
[----:B------:R0:W-:Y:S01]  /*0f50*/  STL [R1+0xaf0], R3 ;  /* 0x000af00301007387 */ /* 0x0001e20000100800 */
[C---:B-1----:R-:W-:Y:S01]  /*0f60*/  IMAD.HI.U32 R8, R6.reuse, R11, RZ ;  /* 0x0000000b06087227 */ /* 0x042fe200078e00ff */
[----:B------:R-:W1:Y:S03]  /*0f70*/  S2R R74, SR_TID.X ;  /* 0x00000000004a7919 */ /* 0x000e660000002100 */
[----:B--2---:R-:W-:-:S04]  /*0f80*/  IMAD.HI.U32 R7, R6, R69, RZ ;  /* 0x0000004506077227 */ /* 0x004fc800078e00ff */
[----:B0-----:R-:W-:-:S04]  /*0f90*/  IMAD.HI.U32 R3, R6, R70, RZ ;  /* 0x0000004606037227 */ /* 0x001fc800078e00ff */
[----:B------:R-:W-:-:S04]  /*0fa0*/  IMAD.HI.U32 R10, R6, R67, RZ ;  /* 0x00000043060a7227 */ /* 0x000fc800078e00ff */
[----:B------:R-:W-:Y:S02]  /*0fb0*/  IMAD.MOV R3, RZ, RZ, -R3 ;  /* 0x000000ffff037224 */ /* 0x000fe400078e0a03 */
[----:B------:R-:W-:Y:S01]  /*0fc0*/  IMAD.MOV R12, RZ, RZ, -R7 ;  /* 0x000000ffff0c7224 */ /* 0x000fe200078e0a07 */
[----:B------:R-:W-:Y:S01]  /*0fd0*/  LOP3.LUT R7, R2, 0x22, R90, 0xfe, !PT ;  /* 0x0000002202077812 */ /* 0x000fe200078efe5a */
[----:B------:R-:W-:Y:S02]  /*0fe0*/  IMAD.MOV R9, RZ, RZ, -R9 ;  /* 0x000000ffff097224 */ /* 0x000fe400078e0a09 */
[----:B------:R-:W-:Y:S01]  /*0ff0*/  IMAD.MOV R8, RZ, RZ, -R8 ;  /* 0x000000ffff087224 */ /* 0x000fe200078e0a08 */
[----:B------:R-:W-:Y:S01]  /*1000*/  IABS R64, R7 ;  /* 0x0000000700407213 */ /* 0x000fe20000000000 */
[----:B------:R-:W-:Y:S02]  /*1010*/  IMAD.MOV R10, RZ, RZ, -R10 ;  /* 0x000000ffff0a7224 */ /* 0x000fe400078e0a0a */
[----:B------:R-:W-:-:S02]  /*1020*/  IMAD R70, R5, R3, R70 ;  /* 0x0000000305467224 */ /* 0x000fc400078e0246 */
[C---:B------:R-:W-:Y:S01]  /*1030*/  IMAD R69, R5.reuse, R12, R69 ;  /* 0x0000000c05457224 */ /* 0x040fe200078e0245 */
[----:B------:R-:W-:Y:S01]  /*1040*/  LOP3.LUT R12, R2, 0x20, R90, 0xfe, !PT ;  /* 0x00000020020c7812 */ /* 0x000fe200078efe5a */
[C---:B------:R-:W-:Y:S01]  /*1050*/  IMAD R68, R5.reuse, R9, R68 ;  /* 0x0000000905447224 */ /* 0x040fe200078e0244 */
[----:B------:R-:W-:Y:S01]  /*1060*/  STL [R1+0xe60], R70 ;  /* 0x000e604601007387 */ /* 0x000fe20000100800 */
[C---:B------:R-:W-:Y:S01]  /*1070*/  IMAD R3, R5.reuse, R8, R11 ;  /* 0x0000000805037224 */ /* 0x040fe200078e020b */
[----:B------:R-:W-:Y:S01]  /*1080*/  IABS R11, R13 ;  /* 0x0000000d000b7213 */ /* 0x000fe20000000000 */
[----:B------:R-:W-:Y:S01]  /*1090*/  IMAD R67, R5, R10, R67 ;  /* 0x0000000a05437224 */ /* 0x000fe200078e0243 */
[----:B------:R-:W-:Y:S01]  /*10a0*/  STL [R1+0xe64], R69 ;  /* 0x000e644501007387 */ /* 0x000fe20000100800 */
[----:B------:R-:W-:Y:S01]  /*10b0*/  IABS R65, R12 ;  /* 0x0000000c00417213 */ /* 0x000fe20000000000 */
[C---:B------:R-:W-:Y:S02]  /*10c0*/  IMAD.HI.U32 R9, R6.reuse, R64, RZ ;  /* 0x0000004006097227 */ /* 0x040fe400078e00ff */
[----:B------:R-:W-:Y:S02]  /*10d0*/  STL [R1+0xe68], R68 ;  /* 0x000e684401007387 */ /* 0x000fe40000100800 */
[----:B------:R-:W-:-:S02]  /*10e0*/  IMAD.HI.U32 R8, R6, R65, RZ ;  /* 0x0000004106087227 */ /* 0x000fc400078e00ff */
[----:B------:R0:W-:Y:S02]  /*10f0*/  STL [R1+0x3c0], R3 ;  /* 0x0003c00301007387 */ /* 0x0001e40000100800 */
[----:B------:R-:W-:Y:S02]  /*1100*/  IMAD.MOV R9, RZ, RZ, -R9 ;  /* 0x000000ffff097224 */ /* 0x000fe400078e0a09 */
[----:B------:R-:W-:Y:S01]  /*1110*/  STL [R1+0xe6c], R67 ;  /* 0x000e6c4301007387 */ /* 0x000fe20000100800 */
[----:B------:R-:W-:Y:S02]  /*1120*/  IMAD.MOV R8, RZ, RZ, -R8 ;  /* 0x000000ffff087224 */ /* 0x000fe400078e0a08 */
[C---:B------:R-:W-:Y:S01]  /*1130*/  IMAD R64, R5.reuse, R9, R64 ;  /* 0x0000000905407224 */ /* 0x040fe200078e0240 */
[----:B------:R2:W-:Y:S01]  /*1140*/  STL [R1+0xaf4], R14 ;  /* 0x000af40e01007387 */ /* 0x0005e20000100800 */
[----:B------:R-:W-:Y:S01]  /*1150*/  IMAD R65, R5, R8, R65 ;  /* 0x0000000805417224 */ /* 0x000fe200078e0241 */
[----:B0-----:R-:W-:-:S02]  /*1160*/  LOP3.LUT R3, R2, 0x24, R90, 0xfe, !PT ;  /* 0x0000002402037812 */ /* 0x001fc400078efe5a */
[----:B------:R0:W-:Y:S02]  /*1170*/  STL [R1+0xaf8], R13 ;  /* 0x000af80d01007387 */ /* 0x0001e40000100800 */
[----:B------:R-:W-:Y:S02]  /*1180*/  IABS R63, R3 ;  /* 0x00000003003f7213 */ /* 0x000fe40000000000 */
[----:B------:R-:W-:Y:S01]  /*1190*/  STL [R1+0xafc], R12 ;  /* 0x000afc0c01007387 */ /* 0x000fe20000100800 */
[--C-:B--2---:R-:W-:Y:S02]  /*11a0*/  LOP3.LUT R14, R2, 0x28, R90.reuse, 0xfe, !PT ;  /* 0x00000028020e7812 */ /* 0x104fe400078efe5a */
[----:B------:R-:W-:Y:S01]  /*11b0*/  IMAD.HI.U32 R10, R6, R63, RZ ;  /* 0x0000003f060a7227 */ /* 0x000fe200078e00ff */
[----:B------:R2:W-:Y:S01]  /*11c0*/  STL [R1+0xb00], R7 ;  /* 0x000b000701007387 */ /* 0x0005e20000100800 */
[----:B0-----:R-:W-:Y:S02]  /*11d0*/  LOP3.LUT R13, R2, 0x2a, R90, 0xfe, !PT ;  /* 0x0000002a020d7812 */ /* 0x001fe400078efe5a */
[----:B------:R-:W-:Y:S01]  /*11e0*/  IMAD.MOV R10, RZ, RZ, -R10 ;  /* 0x000000ffff0a7224 */ /* 0x000fe200078e0a0a */
[----:B------:R0:W-:Y:S01]  /*11f0*/  STL [R1+0xb04], R3 ;  /* 0x000b040301007387 */ /* 0x0001e20000100800 */
[----:B------:R-:W-:-:S02]  /*1200*/  IABS R62, R14 ;  /* 0x0000000e003e7213 */ /* 0x000fc40000000000 */
[----:B------:R-:W-:Y:S01]  /*1210*/  IABS R61, R13 ;  /* 0x0000000d003d7213 */ /* 0x000fe20000000000 */
[----:B------:R-:W-:Y:S02]  /*1220*/  IMAD R63, R5, R10, R63 ;  /* 0x0000000a053f7224 */ /* 0x000fe400078e023f */
[----:B--2---:R-:W-:-:S04]  /*1230*/  IMAD.HI.U32 R7, R6, R11, RZ ;  /* 0x0000000b06077227 */ /* 0x004fc800078e00ff */
[----:B0-----:R-:W-:-:S04]  /*1240*/  IMAD.HI.U32 R3, R6, R66, RZ ;  /* 0x0000004206037227 */ /* 0x001fc800078e00ff */
[----:B------:R-:W-:Y:S02]  /*1250*/  IMAD.MOV R3, RZ, RZ, -R3 ;  /* 0x000000ffff037224 */ /* 0x000fe400078e0a03 */
[----:B------:R-:W-:Y:S01]  /*1260*/  IMAD.MOV R12, RZ, RZ, -R7 ;  /* 0x000000ffff0c7224 */ /* 0x000fe200078e0a07 */
[----:B------:R-:W-:Y:S01]  /*1270*/  LOP3.LUT R7, R2, 0x2c, R90, 0xfe, !PT ;  /* 0x0000002c02077812 */ /* 0x000fe200078efe5a */
[C---:B------:R-:W-:Y:S02]  /*1280*/  IMAD R66, R5.reuse, R3, R66 ;  /* 0x0000000305427224 */ /* 0x040fe400078e0242 */
[----:B------:R-:W-:Y:S01]  /*1290*/  IMAD R3, R5, R12, R11 ;  /* 0x0000000c05037224 */ /* 0x000fe200078e020b */
[----:B------:R-:W-:Y:S01]  /*12a0*/  IABS R11, R15 ;  /* 0x0000000f000b7213 */ /* 0x000fe20000000000 */
[----:B------:R-:W-:Y:S01]  /*12b0*/  IMAD.HI.U32 R8, R6, R61, RZ ;  /* 0x0000003d06087227 */ /* 0x000fe200078e00ff */
[----:B------:R0:W-:Y:S01]  /*12c0*/  STL [R1+0xe70], R66 ;  /* 0x000e704201007387 */ /* 0x0001e20000100800 */
[----:B------:R-:W-:-:S02]  /*12d0*/  IABS R60, R7 ;  /* 0x00000007003c7213 */ /* 0x000fc40000000000 */
[----:B------:R-:W-:Y:S01]  /*12e0*/  IMAD.MOV R8, RZ, RZ, -R8 ;  /* 0x000000ffff087224 */ /* 0x000fe200078e0a08 */
[----:B------:R2:W-:Y:S02]  /*12f0*/  STL [R1+0x3c4], R3 ;  /* 0x0003c40301007387 */ /* 0x0005e40000100800 */
[----:B------:R-:W-:Y:S02]  /*1300*/  IMAD.HI.U32 R9, R6, R60, RZ ;  /* 0x0000003c06097227 */ /* 0x000fe400078e00ff */
[----:B------:R-:W-:Y:S02]  /*1310*/  STL [R1+0xb08], R15 ;  /* 0x000b080f01007387 */ /* 0x000fe40000100800 */
[----:B------:R-:W-:Y:S01]  /*1320*/  IMAD.MOV R9, RZ, RZ, -R9 ;  /* 0x000000ffff097224 */ /* 0x000fe200078e0a09 */
[----:B0-----:R-:W-:Y:S01]  /*1330*/  LOP3.LUT R66, R0, 0x102, RZ, 0xfc, !PT ;  /* 0x0000010200427812 */ /* 0x001fe200078efcff */
[----:B------:R0:W-:Y:S01]  /*1340*/  STL [R1+0xb0c], R14 ;  /* 0x000b0c0e01007387 */ /* 0x0001e20000100800 */
[C---:B------:R-:W-:Y:S01]  /*1350*/  IMAD R61, R5.reuse, R8, R61 ;  /* 0x00000008053d7224 */ /* 0x040fe200078e023d */
[C---:B--2---:R-:W-:Y:S01]  /*1360*/  LOP3.LUT R3, R2.reuse, 0x2e, R90, 0xfe, !PT ;  /* 0x0000002e02037812 */ /* 0x044fe200078efe5a */
[----:B------:R-:W-:Y:S01]  /*1370*/  IMAD R60, R5, R9, R60 ;  /* 0x00000009053c7224 */ /* 0x000fe200078e023c */
[----:B------:R2:W-:Y:S01]  /*1380*/  STL [R1+0xb10], R13 ;  /* 0x000b100d01007387 */ /* 0x0005e20000100800 */
[----:B------:R-:W-:-:S02]  /*1390*/  LOP3.LUT R9, R2, 0x32, R90, 0xfe, !PT ;  /* 0x0000003202097812 */ /* 0x000fc400078efe5a */
[----:B------:R-:W-:Y:S01]  /*13a0*/  LOP3.LUT R8, R2, 0x34, R90, 0xfe, !PT ;  /* 0x0000003402087812 */ /* 0x000fe200078efe5a */
[----:B------:R3:W-:Y:S01]  /*13b0*/  STL [R1+0xb14], R7 ;  /* 0x000b140701007387 */ /* 0x0007e20000100800 */
[----:B------:R-:W-:Y:S02]  /*13c0*/  IABS R58, R9 ;  /* 0x00000009003a7213 */ /* 0x000fe40000000000 */
[----:B------:R-:W-:Y:S01]  /*13d0*/  IABS R57, R8 ;  /* 0x0000000800397213 */ /* 0x000fe20000000000 */
[----:B------:R4:W-:Y:S01]  /*13e0*/  STL [R1+0xb18], R3 ;  /* 0x000b180301007387 */ /* 0x0009e20000100800 */
[----:B0-----:R-:W-:Y:S02]  /*13f0*/  LOP3.LUT R14, R0, 0x50, RZ, 0xfc, !PT ;  /* 0x00000050000e7812 */ /* 0x001fe400078efcff */
[----:B--2---:R-:W-:Y:S02]  /*1400*/  IABS R13, R3 ;  /* 0x00000003000d7213 */ /* 0x004fe40000000000 */
[----:B------:R-:W-:Y:S01]  /*1410*/  IABS R47, R14 ;  /* 0x0000000e002f7213 */ /* 0x000fe20000000000 */
[----:B---3--:R-:W-:Y:S01]  /*1420*/  IMAD.HI.U32 R7, R6, R62, RZ ;  /* 0x0000003e06077227 */ /* 0x008fe200078e00ff */
[----:B------:R-:W-:-:S03]  /*1430*/  IABS R82, R66 ;  /* 0x0000004200527213 */ /* 0x000fc60000000000 */
[----:B----4-:R-:W-:-:S04]  /*1440*/  IMAD.HI.U32 R3, R6, R11, RZ ;  /* 0x0000000b06037227 */ /* 0x010fc800078e00ff */
[----:B------:R-:W-:Y:S02]  /*1450*/  IMAD.MOV R12, RZ, RZ, -R3 ;  /* 0x000000ffff0c7224 */ /* 0x000fe400078e0a03 */
[----:B------:R-:W-:-:S04]  /*1460*/  IMAD.HI.U32 R10, R6, R13, RZ ;  /* 0x0000000d060a7227 */ /* 0x000fc800078e00ff */
[----:B------:R-:W-:Y:S01]  /*1470*/  IMAD R3, R5, R12, R11 ;  /* 0x0000000c05037224 */ /* 0x000fe200078e020b */
[----:B------:R-:W-:Y:S01]  /*1480*/  LOP3.LUT R11, R2, 0x30, R90, 0xfe, !PT ;  /* 0x00000030020b7812 */ /* 0x000fe200078efe5a */
[----:B------:R-:W-:Y:S02]  /*1490*/  IMAD.MOV R10, RZ, RZ, -R10 ;  /* 0x000000ffff0a7224 */ /* 0x000fe400078e0a0a */
[----:B------:R-:W-:Y:S01]  /*14a0*/  IMAD.MOV R7, RZ, RZ, -R7 ;  /* 0x000000ffff077224 */ /* 0x000fe200078e0a07 */
[----:B------:R0:W-:Y:S01]  /*14b0*/  STL [R1+0x3e0], R3 ;  /* 0x0003e00301007387 */ /* 0x0001e20000100800 */
[----:B------:R-:W-:Y:S01]  /*14c0*/  IABS R59, R11 ;  /* 0x0000000b003b7213 */ /* 0x000fe20000000000 */
[----:B------:R-:W-:-:S04]  /*14d0*/  IMAD.HI.U32 R83, R6, R82, RZ ;  /* 0x0000005206537227 */ /* 0x000fc800078e00ff */
[C---:B------:R-:W-:Y:S01]  /*14e0*/  IMAD R62, R5.reuse, R7, R62 ;  /* 0x00000007053e7224 */ /* 0x040fe200078e023e */
[----:B------:R-:W-:Y:S01]  /*14f0*/  LOP3.LUT R7, R2, 0x36, R90, 0xfe, !PT ;  /* 0x0000003602077812 */ /* 0x000fe200078efe5a */
[----:B------:R-:W-:Y:S02]  /*1500*/  IMAD.MOV R83, RZ, RZ, -R83 ;  /* 0x000000ffff537224 */ /* 0x000fe400078e0a53 */
[----:B0-----:R-:W-:Y:S01]  /*1510*/  IMAD R3, R5, R10, R13 ;  /* 0x0000000a05037224 */ /* 0x001fe200078e020d */
[----:B------:R-:W-:-:S04]  /*1520*/  LOP3.LUT R13, R0, 0x44, RZ, 0xfc, !PT ;  /* 0x00000044000d7812 */ /* 0x000fc800078efcff */
[----:B------:R0:W-:Y:S01]  /*1530*/  STL [R1+0x3e4], R3 ;  /* 0x0003e40301007387 */ /* 0x0001e20000100800 */
[----:B------:R-:W-:-:S03]  /*1540*/  IABS R51, R13 ;  /* 0x0000000d00337213 */ /* 0x000fc60000000000 */
[----:B------:R2:W-:Y:S04]  /*1550*/  STL [R1+0xb1c], R11 ;  /* 0x000b1c0b01007387 */ /* 0x0005e80000100800 */
[----:B------:R3:W-:Y:S01]  /*1560*/  STL [R1+0xb20], R9 ;  /* 0x000b200901007387 */ /* 0x0007e20000100800 */
[----:B0-----:R-:W-:-:S03]  /*1570*/  LOP3.LUT R3, R2, 0x38, R90, 0xfe, !PT ;  /* 0x0000003802037812 */ /* 0x001fc600078efe5a */
[----:B------:R0:W-:Y:S01]  /*1580*/  STL [R1+0xb24], R8 ;  /* 0x000b240801007387 */ /* 0x0001e20000100800 */
[----:B--2---:R-:W-:-:S03]  /*1590*/  IABS R11, R7 ;  /* 0x00000007000b7213 */ /* 0x004fc60000000000 */
[----:B------:R2:W-:Y:S01]  /*15a0*/  STL [R1+0xb28], R7 ;  /* 0x000b280701007387 */ /* 0x0005e20000100800 */
[----:B------:R-:W-:Y:S01]  /*15b0*/  IABS R56, R3 ;  /* 0x0000000300387213 */ /* 0x000fe20000000000 */
[C---:B---3--:R-:W-:Y:S02]  /*15c0*/  IMAD.HI.U32 R9, R6.reuse, R11, RZ ;  /* 0x0000000b06097227 */ /* 0x048fe400078e00ff */
[----:B------:R3:W-:Y:S02]  /*15d0*/  STL [R1+0xb2c], R3 ;  /* 0x000b2c0301007387 */ /* 0x0007e40000100800 */
[----:B0-----:R-:W-:-:S04]  /*15e0*/  IMAD.HI.U32 R8, R6, R57, RZ ;  /* 0x0000003906087227 */ /* 0x001fc800078e00ff */
[----:B--2---:R-:W-:-:S04]  /*15f0*/  IMAD.HI.U32 R7, R6, R58, RZ ;  /* 0x0000003a06077227 */ /* 0x004fc800078e00ff */
[----:B---3--:R-:W-:-:S04]  /*1600*/  IMAD.HI.U32 R3, R6, R59, RZ ;  /* 0x0000003b06037227 */ /* 0x008fc800078e00ff */
[----:B------:R-:W-:Y:S02]  /*1610*/  IMAD.MOV R7, RZ, RZ, -R7 ;  /* 0x000000ffff077224 */ /* 0x000fe400078e0a07 */
[----:B------:R-:W-:Y:S01]  /*1620*/  IMAD.MOV R12, RZ, RZ, -R9 ;  /* 0x000000ffff0c7224 */ /* 0x000fe200078e0a09 */
[----:B------:R-:W-:Y:S01]  /*1630*/  LOP3.LUT R9, R2, 0x3a, R90, 0xfe, !PT ;  /* 0x0000003a02097812 */ /* 0x000fe200078efe5a */
[----:B------:R-:W-:Y:S02]  /*1640*/  IMAD.MOV R10, RZ, RZ, -R3 ;  /* 0x000000ffff0a7224 */ /* 0x000fe400078e0a03 */
[----:B------:R-:W-:Y:S01]  /*1650*/  IMAD.HI.U32 R3, R6, R56, RZ ;  /* 0x0000003806037227 */ /* 0x000fe200078e00ff */
[----:B------:R-:W-:-:S03]  /*1660*/  IABS R55, R9 ;  /* 0x0000000900377213 */ /* 0x000fc60000000000 */
[C---:B------:R-:W-:Y:S02]  /*1670*/  IMAD R58, R5.reuse, R7, R58 ;  /* 0x00000007053a7224 */ /* 0x040fe400078e023a */
[----:B------:R-:W-:Y:S02]  /*1680*/  IMAD.MOV R8, RZ, RZ, -R8 ;  /* 0x000000ffff087224 */ /* 0x000fe400078e0a08 */
[C---:B------:R-:W-:Y:S01]  /*1690*/  IMAD R7, R5.reuse, R12, R11 ;  /* 0x0000000c05077224 */ /* 0x040fe200078e020b */
[C---:B------:R-:W-:Y:S01]  /*16a0*/  LOP3.LUT R12, R0.reuse, 0x46, RZ, 0xfc, !PT ;  /* 0x00000046000c7812 */ /* 0x040fe200078efcff */
[----:B------:R-:W-:Y:S01]  /*16b0*/  IMAD.MOV R3, RZ, RZ, -R3 ;  /* 0x000000ffff037224 */ /* 0x000fe200078e0a03 */
[----:B------:R-:W-:Y:S01]  /*16c0*/  LOP3.LUT R11, R0, 0x48, RZ, 0xfc, !PT ;  /* 0x00000048000b7812 */ /* 0x000fe200078efcff */
[C---:B------:R-:W-:Y:S01]  /*16d0*/  IMAD R57, R5.reuse, R8, R57 ;  /* 0x0000000805397224 */ /* 0x040fe200078e0239 */
[----:B------:R-:W-:Y:S01]  /*16e0*/  LOP3.LUT R8, R2, 0x3c, R90, 0xfe, !PT ;  /* 0x0000003c02087812 */ /* 0x000fe200078efe5a */
[----:B------:R0:W-:Y:S01]  /*16f0*/  STL [R1+0x400], R7 ;  /* 0x0004000701007387 */ /* 0x0001e20000100800 */
[C---:B------:R-:W-:Y:S01]  /*1700*/  IMAD R56, R5.reuse, R3, R56 ;  /* 0x0000000305387224 */ /* 0x040fe200078e0238 */
[----:B------:R-:W-:Y:S01]  /*1710*/  LOP3.LUT R3, R0, 0x40, RZ, 0xfc, !PT ;  /* 0x0000004000037812 */ /* 0x000fe200078efcff */
[----:B------:R-:W-:Y:S01]  /*1720*/  IMAD R59, R5, R10, R59 ;  /* 0x0000000a053b7224 */ /* 0x000fe200078e023b */
[----:B------:R-:W-:Y:S01]  /*1730*/  STL [R1+0xb30], R9 ;  /* 0x000b300901007387 */ /* 0x000fe20000100800 */
[----:B------:R-:W-:-:S02]  /*1740*/  IABS R54, R8 ;  /* 0x0000000800367213 */ /* 0x000fc40000000000 */
[----:B------:R-:W-:Y:S01]  /*1750*/  IABS R53, R3 ;  /* 0x0000000300357213 */ /* 0x000fe20000000000 */
[----:B------:R2:W-:Y:S01]  /*1760*/  STL [R1+0xb34], R8 ;  /* 0x000b340801007387 */ /* 0x0005e20000100800 */
[----:B------:R-:W-:Y:S02]  /*1770*/  IABS R50, R11 ;  /* 0x0000000b00327213 */ /* 0x000fe40000000000 */
[----:B0-----:R-:W-:Y:S01]  /*1780*/  LOP3.LUT R7, R2, 0x3e, R90, 0xfe, !PT ;  /* 0x0000003e02077812 */ /* 0x001fe200078efe5a */
[----:B------:R-:W-:Y:S01]  /*1790*/  IMAD R90, R90, UR6, RZ ;  /* 0x000000065a5a7c24 */ /* 0x000fe2000f8e02ff */
[----:B------:R-:W-:Y:S02]  /*17a0*/  LOP3.LUT R2, R0, 0x42, RZ, 0xfc, !PT ;  /* 0x0000004200027812 */ /* 0x000fe400078efcff */
[----:B------:R-:W-:Y:S01]  /*17b0*/  IABS R10, R7 ;  /* 0x00000007000a7213 */ /* 0x000fe20000000000 */
[----:B------:R0:W-:Y:S01]  /*17c0*/  STL [R1+0xb38], R7 ;  /* 0x000b380701007387 */ /* 0x0001e20000100800 */
[----:B------:R-:W-:Y:S01]  /*17d0*/  IABS R52, R2 ;  /* 0x0000000200347213 */ /* 0x000fe20000000000 */
[----:B--2---:R-:W-:-:S02]  /*17e0*/  IMAD.HI.U32 R8, R6, R53, RZ ;  /* 0x0000003506087227 */ /* 0x004fc400078e00ff */
[----:B------:R2:W-:Y:S02]  /*17f0*/  STL [R1+0xb3c], R3 ;  /* 0x000b3c0301007387 */ /* 0x0005e40000100800 */
[C---:B------:R-:W-:Y:S02]  /*1800*/  IMAD.HI.U32 R9, R6.reuse, R52, RZ ;  /* 0x0000003406097227 */ /* 0x040fe400078e00ff */
[----:B------:R3:W-:Y:S02]  /*1810*/  STL [R1+0xbbc], R2 ;  /* 0x000bbc0201007387 */ /* 0x0007e40000100800 */
[----:B0-----:R-:W-:-:S04]  /*1820*/  IMAD.HI.U32 R7, R6, R10, RZ ;  /* 0x0000000a06077227 */ /* 0x001fc800078e00ff */
[----:B------:R-:W-:Y:S02]  /*1830*/  IMAD.MOV R7, RZ, RZ, -R7 ;  /* 0x000000ffff077224 */ /* 0x000fe400078e0a07 */
[----:B--2---:R-:W-:-:S04]  /*1840*/  IMAD.HI.U32 R3, R6, R54, RZ ;  /* 0x0000003606037227 */ /* 0x004fc800078e00ff */
[----:B---3--:R-:W-:-:S04]  /*1850*/  IMAD.HI.U32 R2, R6, R55, RZ ;  /* 0x0000003706027227 */ /* 0x008fc800078e00ff */
[----:B------:R-:W-:Y:S02]  /*1860*/  IMAD.MOV R2, RZ, RZ, -R2 ;  /* 0x000000ffff027224 */ /* 0x000fe400078e0a02 */
[----:B------:R-:W-:Y:S02]  /*1870*/  IMAD.MOV R3, RZ, RZ, -R3 ;  /* 0x000000ffff037224 */ /* 0x000fe400078e0a03 */
[C---:B------:R-:W-:Y:S02]  /*1880*/  IMAD R55, R5.reuse, R2, R55 ;  /* 0x0000000205377224 */ /* 0x040fe400078e0237 */
[C---:B------:R-:W-:Y:S01]  /*1890*/  IMAD R2, R5.reuse, R7, R10 ;  /* 0x0000000705027224 */ /* 0x040fe200078e020a */
[----:B------:R-:W-:Y:S01]  /*18a0*/  IABS R7, R12 ;  /* 0x0000000c00077213 */ /* 0x000fe20000000000 */
[----:B------:R-:W-:Y:S01]  /*18b0*/  IMAD R54, R5, R3, R54 ;  /* 0x0000000305367224 */ /* 0x000fe200078e0236 */
[----:B------:R-:W-:Y:S01]  /*18c0*/  LOP3.LUT R3, R0, 0x4a, RZ, 0xfc, !PT ;  /* 0x0000004a00037812 */ /* 0x000fe200078efcff */
[----:B------:R-:W-:Y:S01]  /*18d0*/  IMAD.MOV R8, RZ, RZ, -R8 ;  /* 0x000000ffff087224 */ /* 0x000fe200078e0a08 */
[----:B------:R0:W-:Y:S01]  /*18e0*/  STL [R1+0x404], R2 ;  /* 0x0004040201007387 */ /* 0x0001e20000100800 */
[----:B------:R-:W-:Y:S01]  /*18f0*/  IMAD.HI.U32 R10, R6, R7, RZ ;  /* 0x00000007060a7227 */ /* 0x000fe200078e00ff */
[----:B------:R-:W-:-:S02]  /*1900*/  IABS R49, R3 ;  /* 0x0000000300317213 */ /* 0x000fc40000000000 */
[----:B------:R2:W-:Y:S01]  /*1910*/  STL [R1+0xc34], R13 ;  /* 0x000c340d01007387 */ /* 0x0005e20000100800 */
[----:B------:R-:W-:Y:S02]  /*1920*/  IMAD.MOV R10, RZ, RZ, -R10 ;  /* 0x000000ffff0a7224 */ /* 0x000fe400078e0a0a */
[----:B------:R-:W-:Y:S01]  /*1930*/  IMAD.MOV R9, RZ, RZ, -R9 ;  /* 0x000000ffff097224 */ /* 0x000fe200078e0a09 */
[----:B------:R3:W-:Y:S01]  /*1940*/  STL [R1+0xc50], R12 ;  /* 0x000c500c01007387 */ /* 0x0007e20000100800 */
[C---:B------:R-:W-:Y:S01]  /*1950*/  IMAD R7, R5.reuse, R10, R7 ;  /* 0x0000000a05077224 */ /* 0x040fe200078e0207 */
[----:B0-----:R-:W-:Y:S01]  /*1960*/  LOP3.LUT R2, R0, 0x4c, RZ, 0xfc, !PT ;  /* 0x0000004c00027812 */ /* 0x001fe200078efcff */
[C---:B------:R-:W-:Y:S01]  /*1970*/  IMAD R53, R5.reuse, R8, R53 ;  /* 0x0000000805357224 */ /* 0x040fe200078e0235 */
[----:B------:R0:W-:Y:S01]  /*1980*/  STL [R1+0xca4], R11 ;  /* 0x000ca40b01007387 */ /* 0x0001e20000100800 */
[----:B------:R-:W-:Y:S01]  /*1990*/  IMAD R52, R5, R9, R52 ;  /* 0x0000000905347224 */ /* 0x000fe200078e0234 */
[----:B------:R-:W-:Y:S01]  /*19a0*/  IABS R48, R2 ;  /* 0x0000000200307213 */ /* 0x000fe20000000000 */
[----:B------:R-:W-:Y:S01]  /*19b0*/  IMAD.HI.U32 R8, R6, R49, RZ ;  /* 0x0000003106087227 */ /* 0x000fe200078e00ff */
[----:B------:R4:W-:Y:S01]  /*19c0*/  STL [R1+0xd70], R3 ;  /* 0x000d700301007387 */ /* 0x0009e20000100800 */
[----:B--2---:R-:W-:-:S02]  /*19d0*/  LOP3.LUT R13, R0, 0x52, RZ, 0xfc, !PT ;  /* 0x00000052000d7812 */ /* 0x004fc400078efcff */
[----:B---3--:R-:W-:Y:S01]  /*19e0*/  IMAD.HI.U32 R12, R6, R51, RZ ;  /* 0x00000033060c7227 */ /* 0x008fe200078e00ff */
[----:B------:R2:W-:Y:S01]  /*19f0*/  STL [R1+0xd84], R2 ;  /* 0x000d840201007387 */ /* 0x0005e20000100800 */
[C---:B------:R-:W-:Y:S02]  /*1a00*/  LOP3.LUT R9, R0.reuse, 0x56, RZ, 0xfc, !PT ;  /* 0x0000005600097812 */ /* 0x040fe400078efcff */
[----:B------:R-:W-:Y:S01]  /*1a10*/  IMAD.MOV R12, RZ, RZ, -R12 ;  /* 0x000000ffff0c7224 */ /* 0x000fe200078e0a0c */
[----:B0-----:R-:W-:Y:S01]  /*1a20*/  LOP3.LUT R11, R0, 0x4e, RZ, 0xfc, !PT ;  /* 0x0000004e000b7812 */ /* 0x001fe200078efcff */
[----:B------:R-:W-:Y:S01]  /*1a30*/  STL [R1+0x420], R7 ;  /* 0x0004200701007387 */ /* 0x000fe20000100800 */
[C---:B----4-:R-:W-:Y:S01]  /*1a40*/  IMAD.HI.U32 R3, R6.reuse, R50, RZ ;  /* 0x0000003206037227 */ /* 0x050fe200078e00ff */
[----:B------:R-:W-:Y:S02]  /*1a50*/  IABS R46, R13 ;  /* 0x0000000d002e7213 */ /* 0x000fe40000000000 */
[----:B------:R0:W-:Y:S01]  /*1a60*/  STL [R1+0xda8], R11 ;  /* 0x000da80b01007387 */ /* 0x0001e20000100800 */
[----:B--2---:R-:W-:-:S03]  /*1a70*/  IMAD.HI.U32 R2, R6, R48, RZ ;  /* 0x0000003006027227 */ /* 0x004fc600078e00ff */
[----:B------:R-:W-:Y:S01]  /*1a80*/  STL [R1+0xdd4], R14 ;  /* 0x000dd40e01007387 */ /* 0x000fe20000100800 */
[C---:B------:R-:W-:Y:S01]  /*1a90*/  IMAD R51, R5.reuse, R12, R51 ;  /* 0x0000000c05337224 */ /* 0x040fe200078e0233 */
[C---:B------:R-:W-:Y:S01]  /*1aa0*/  LOP3.LUT R12, R0.reuse, 0x54, RZ, 0xfc, !PT ;  /* 0x00000054000c7812 */ /* 0x040fe200078efcff */
[----:B------:R-:W-:Y:S01]  /*1ab0*/  IMAD.MOV R2, RZ, RZ, -R2 ;  /* 0x000000ffff027224 */ /* 0x000fe200078e0a02 */
[----:B------:R2:W-:Y:S01]  /*1ac0*/  STL [R1+0xde4], R13 ;  /* 0x000de40d01007387 */ /* 0x0005e20000100800 */
[----:B------:R-:W-:Y:S01]  /*1ad0*/  IMAD.MOV R8, RZ, RZ, -R8 ;  /* 0x000000ffff087224 */ /* 0x000fe200078e0a08 */
[----:B0-----:R-:W-:Y:S01]  /*1ae0*/  IABS R11, R11 ;  /* 0x0000000b000b7213 */ /* 0x001fe20000000000 */
[C---:B------:R-:W-:Y:S01]  /*1af0*/  IMAD R48, R5.reuse, R2, R48 ;  /* 0x0000000205307224 */ /* 0x040fe200078e0230 */
[----:B------:R0:W-:Y:S01]  /*1b00*/  STL [R1+0xe04], R12 ;  /* 0x000e040c01007387 */ /* 0x0001e20000100800 */
[----:B------:R-:W-:Y:S01]  /*1b10*/  IABS R7, R12 ;  /* 0x0000000c00077213 */ /* 0x000fe20000000000 */
[----:B------:R-:W-:Y:S01]  /*1b20*/  IMAD.MOV R3, RZ, RZ, -R3 ;  /* 0x000000ffff037224 */ /* 0x000fe200078e0a03 */
[----:B------:R-:W-:Y:S01]  /*1b30*/  IABS R2, R9 ;  /* 0x0000000900027213 */ /* 0x000fe20000000000 */
[C---:B------:R-:W-:Y:S01]  /*1b40*/  IMAD R49, R5.reuse, R8, R49 ;  /* 0x0000000805317224 */ /* 0x040fe200078e0231 */
[----:B------:R3:W-:Y:S01]  /*1b50*/  STL [R1+0xe0c], R9 ;  /* 0x000e0c0901007387 */ /* 0x0007e20000100800 */
[----:B------:R-:W-:Y:S01]  /*1b60*/  IMAD R50, R5, R3, R50 ;  /* 0x0000000305327224 */ /* 0x000fe200078e0232 */
[----:B--2---:R-:W-:Y:S01]  /*1b70*/  LOP3.LUT R13, R0, 0x70, RZ, 0xfc, !PT ;  /* 0x00000070000d7812 */ /* 0x004fe200078efcff */
[----:B------:R-:W-:-:S03]  /*1b80*/  IMAD.HI.U32 R8, R6, R7, RZ ;  /* 0x0000000706087227 */ /* 0x000fc600078e00ff */
[----:B------:R-:W-:Y:S01]  /*1b90*/  IABS R39, R13 ;  /* 0x0000000d00277213 */ /* 0x000fe20000000000 */
[----:B0-----:R-:W-:-:S04]  /*1ba0*/  IMAD.HI.U32 R12, R6, R11, RZ ;  /* 0x0000000b060c7227 */ /* 0x001fc800078e00ff */
[----:B------:R-:W-:Y:S02]  /*1bb0*/  IMAD.MOV R12, RZ, RZ, -R12 ;  /* 0x000000ffff0c7224 */ /* 0x000fe400078e0a0c */
[----:B------:R-:W-:-:S04]  /*1bc0*/  IMAD.HI.U32 R3, R6, R2, RZ ;  /* 0x0000000206037227 */ /* 0x000fc800078e00ff */
[----:B------:R-:W-:-:S04]  /*1bd0*/  IMAD.HI.U32 R10, R6, R47, RZ ;  /* 0x0000002f060a7227 */ /* 0x000fc800078e00ff */
[----:B------:R-:W-:Y:S02]  /*1be0*/  IMAD.MOV R8, RZ, RZ, -R8 ;  /* 0x000000ffff087224 */ /* 0x000fe400078e0a08 */
[----:B------:R-:W-:Y:S01]  /*1bf0*/  IMAD R11, R5, R12, R11 ;  /* 0x0000000c050b7224 */ /* 0x000fe200078e020b */
[----:B------:R-:W-:Y:S01]  /*1c00*/  LOP3.LUT R12, R0, 0x62, RZ, 0xfc, !PT ;  /* 0x00000062000c7812 */ /* 0x000fe200078efcff */
[----:B------:R-:W-:Y:S02]  /*1c10*/  IMAD.MOV R3, RZ, RZ, -R3 ;  /* 0x000000ffff037224 */ /* 0x000fe400078e0a03 */
[----:B---3--:R-:W-:Y:S01]  /*1c20*/  IMAD.HI.U32 R9, R6, R46, RZ ;  /* 0x0000002e06097227 */ /* 0x008fe200078e00ff */
[----:B------:R0:W-:Y:S01]  /*1c30*/  STL [R1+0x424], R11 ;  /* 0x0004240b01007387 */ /* 0x0001e20000100800 */
[----:B------:R-:W-:Y:S02]  /*1c40*/  IABS R42, R12 ;  /* 0x0000000c002a7213 */ /* 0x000fe40000000000 */
[----:B------:R-:W-:-:S02]  /*1c50*/  IMAD.MOV R10, RZ, RZ, -R10 ;  /* 0x000000ffff0a7224 */ /* 0x000fc400078e0a0a */
[C---:B------:R-:W-:Y:S01]  /*1c60*/  IMAD R7, R5.reuse, R8, R7 ;  /* 0x0000000805077224 */ /* 0x040fe200078e0207 */
[C---:B------:R-:W-:Y:S01]  /*1c70*/  LOP3.LUT R8, R0.reuse, 0x5c, RZ, 0xfc, !PT ;  /* 0x0000005c00087812 */ /* 0x040fe200078efcff */
[C---:B------:R-:W-:Y:S02]  /*1c80*/  IMAD R2, R5.reuse, R3, R2 ;  /* 0x0000000305027224 */ /* 0x040fe400078e0202 */
[----:B------:R-:W-:Y:S01]  /*1c90*/  IMAD.MOV R9, RZ, RZ, -R9 ;  /* 0x000000ffff097224 */ /* 0x000fe200078e0a09 */
[C---:B0-----:R-:W-:Y:S01]  /*1ca0*/  LOP3.LUT R11, R0.reuse, 0x58, RZ, 0xfc, !PT ;  /* 0x00000058000b7812 */ /* 0x041fe200078efcff */
[C---:B------:R-:W-:Y:S01]  /*1cb0*/  IMAD R47, R5.reuse, R10, R47 ;  /* 0x0000000a052f7224 */ /* 0x040fe200078e022f */
[C---:B------:R-:W-:Y:S01]  /*1cc0*/  LOP3.LUT R10, R0.reuse, 0x5a, RZ, 0xfc, !PT ;  /* 0x0000005a000a7812 */ /* 0x040fe200078efcff */
[----:B------:R0:W-:Y:S01]  /*1cd0*/  STL [R1+0x220], R7 ;  /* 0x0002200701007387 */ /* 0x0001e20000100800 */
[----:B------:R-:W-:Y:S01]  /*1ce0*/  IMAD R46, R5, R9, R46 ;  /* 0x00000009052e7224 */ /* 0x000fe200078e022e */
[----:B------:R-:W-:-:S02]  /*1cf0*/  LOP3.LUT R9, R0, 0x5e, RZ, 0xfc, !PT ;  /* 0x0000005e00097812 */ /* 0x000fc400078efcff */
[----:B------:R-:W-:Y:S01]  /*1d00*/  STL [R1+0x440], R2 ;  /* 0x0004400201007387 */ /* 0x000fe20000100800 */
[----:B------:R-:W-:Y:S02]  /*1d10*/  IABS R45, R11 ;  /* 0x0000000b002d7213 */ /* 0x000fe40000000000 */
[----:B------:R-:W-:Y:S01]  /*1d20*/  IABS R3, R9 ;  /* 0x0000000900037213 */ /* 0x000fe20000000000 */
[----:B------:R2:W-:Y:S01]  /*1d30*/  STL [R1+0xdb0], R11 ;  /* 0x000db00b01007387 */ /* 0x0005e20000100800 */
[----:B------:R-:W-:Y:S02]  /*1d40*/  IABS R44, R10 ;  /* 0x0000000a002c7213 */ /* 0x000fe40000000000 */
[----:B0-----:R-:W-:Y:S01]  /*1d50*/  LOP3.LUT R7, R0, 0x60, RZ, 0xfc, !PT ;  /* 0x0000006000077812 */ /* 0x001fe200078efcff */
[----:B------:R0:W-:Y:S03]  /*1d60*/  STL [R1+0xddc], R10 ;  /* 0x000ddc0a01007387 */ /* 0x0001e60000100800 */
[----:B------:R-:W-:Y:S01]  /*1d70*/  IABS R43, R7 ;  /* 0x00000007002b7213 */ /* 0x000fe20000000000 */
[----:B------:R3:W-:Y:S01]  /*1d80*/  STL [R1+0xdf0], R8 ;  /* 0x000df00801007387 */ /* 0x0007e20000100800 */
[----:B--2---:R-:W-:-:S03]  /*1d90*/  IMAD.HI.U32 R11, R6, R45, RZ ;  /* 0x0000002d060b7227 */ /* 0x004fc600078e00ff */
[----:B------:R2:W-:Y:S01]  /*1da0*/  STL [R1+0xdfc], R9 ;  /* 0x000dfc0901007387 */ /* 0x0005e20000100800 */
[----:B0-----:R-:W-:-:S03]  /*1db0*/  IMAD.HI.U32 R10, R6, R44, RZ ;  /* 0x0000002c060a7227 */ /* 0x001fc600078e00ff */
[----:B------:R0:W-:Y:S01]  /*1dc0*/  STL [R1+0xe08], R7 ;  /* 0x000e080701007387 */ /* 0x0001e20000100800 */
[----:B---3--:R-:W-:Y:S01]  /*1dd0*/  IABS R8, R8 ;  /* 0x0000000800087213 */ /* 0x008fe20000000000 */
[----:B------:R-:W-:Y:S02]  /*1de0*/  IMAD.MOV R11, RZ, RZ, -R11 ;  /* 0x000000ffff0b7224 */ /* 0x000fe400078e0a0b */
[----:B------:R-:W-:Y:S02]  /*1df0*/  IMAD.MOV R10, RZ, RZ, -R10 ;  /* 0x000000ffff0a7224 */ /* 0x000fe400078e0a0a */
[----:B--2---:R-:W-:-:S04]  /*1e00*/  IMAD.HI.U32 R9, R6, R8, RZ ;  /* 0x0000000806097227 */ /* 0x004fc800078e00ff */
[----:B0-----:R-:W-:-:S04]  /*1e10*/  IMAD.HI.U32 R7, R6, R3, RZ ;  /* 0x0000000306077227 */ /* 0x001fc800078e00ff */
[----:B------:R-:W-:Y:S02]  /*1e20*/  IMAD.MOV R9, RZ, RZ, -R9 ;  /* 0x000000ffff097224 */ /* 0x000fe400078e0a09 */
[----:B------:R-:W-:Y:S02]  /*1e30*/  IMAD.MOV R7, RZ, RZ, -R7 ;  /* 0x000000ffff077224 */ /* 0x000fe400078e0a07 */
[C---:B------:R-:W-:Y:S01]  /*1e40*/  IMAD R8, R5.reuse, R9, R8 ;  /* 0x0000000905087224 */ /* 0x040fe200078e0208 */
[C---:B------:R-:W-:Y:S01]  /*1e50*/  LOP3.LUT R9, R0.reuse, 0x64, RZ, 0xfc, !PT ;  /* 0x0000006400097812 */ /* 0x040fe200078efcff */
[C---:B------:R-:W-:Y:S02]  /*1e60*/  IMAD R3, R5.reuse, R7, R3 ;  /* 0x0000000705037224 */ /* 0x040fe400078e0203 */
[C---:B------:R-:W-:Y:S01]  /*1e70*/  IMAD R45, R5.reuse, R11, R45 ;  /* 0x0000000b052d7224 */ /* 0x040fe200078e022d */
[----:B------:R0:W-:Y:S01]  /*1e80*/  STL [R1+0x224], R8 ;  /* 0x0002240801007387 */ /* 0x0001e20000100800 */
[----:B------:R-:W-:Y:S01]  /*1e90*/  IMAD R44, R5, R10, R44 ;  /* 0x0000000a052c7224 */ /* 0x000fe200078e022c */
[----:B------:R-:W-:Y:S01]  /*1ea0*/  LOP3.LUT R11, R0, 0x66, RZ, 0xfc, !PT ;  /* 0x00000066000b7812 */ /* 0x000fe200078efcff */
[----:B------:R-:W-:Y:S01]  /*1eb0*/  IMAD.HI.U32 R2, R6, R43, RZ ;  /* 0x0000002b06027227 */ /* 0x000fe200078e00ff */
[----:B------:R2:W-:Y:S01]  /*1ec0*/  STL [R1+0x464], R3 ;  /* 0x0004640301007387 */ /* 0x0005e20000100800 */
[----:B------:R-:W-:-:S02]  /*1ed0*/  LOP3.LUT R10, R0, 0x68, RZ, 0xfc, !PT ;  /* 0x00000068000a7812 */ /* 0x000fc400078efcff */
[----:B------:R-:W-:Y:S01]  /*1ee0*/  IABS R7, R11 ;  /* 0x0000000b00077213 */ /* 0x000fe20000000000 */
[----:B------:R3:W-:Y:S01]  /*1ef0*/  STL [R1+0xda4], R12 ;  /* 0x000da40c01007387 */ /* 0x0007e20000100800 */
[----:B------:R-:W-:Y:S01]  /*1f00*/  IABS R41, R10 ;  /* 0x0000000a00297213 */ /* 0x000fe20000000000 */
[----:B------:R-:W-:Y:S01]  /*1f10*/  IMAD.MOV R2, RZ, RZ, -R2 ;  /* 0x000000ffff027224 */ /* 0x000fe200078e0a02 */
[----:B0-----:R-:W-:Y:S01]  /*1f20*/  LOP3.LUT R8, R0, 0x6a, RZ, 0xfc, !PT ;  /* 0x0000006a00087812 */ /* 0x001fe200078efcff */
[----:B------:R0:W-:Y:S02]  /*1f30*/  STL [R1+0xdb8], R9 ;  /* 0x000db80901007387 */ /* 0x0001e40000100800 */
[----:B------:R-:W-:Y:S01]  /*1f40*/  IMAD R43, R5, R2, R43 ;  /* 0x00000002052b7224 */ /* 0x000fe200078e022b */
[----:B------:R-:W-:Y:S01]  /*1f50*/  IABS R40, R8 ;  /* 0x0000000800287213 */ /* 0x000fe20000000000 */
[----:B------:R4:W-:Y:S01]  /*1f60*/  STL [R1+0xde0], R11 ;  /* 0x000de00b01007387 */ /* 0x0009e20000100800 */
[----:B--2---:R-:W-:Y:S01]  /*1f70*/  IMAD.HI.U32 R3, R6, R41, RZ ;  /* 0x0000002906037227 */ /* 0x004fe200078e00ff */
[----:B---3--:R-:W-:-:S02]  /*1f80*/  LOP3.LUT R12, R0, 0x72, RZ, 0xfc, !PT ;  /* 0x00000072000c7812 */ /* 0x008fc400078efcff */
[----:B------:R2:W-:Y:S01]  /*1f90*/  STL [R1+0xdf4], R10 ;  /* 0x000df40a01007387 */ /* 0x0005e20000100800 */
[C---:B------:R-:W-:Y:S01]  /*1fa0*/  IMAD.HI.U32 R2, R6.reuse, R40, RZ ;  /* 0x0000002806027227 */ /* 0x040fe200078e00ff */
[----:B0-----:R-:W-:Y:S02]  /*1fb0*/  IABS R9, R9 ;  /* 0x0000000900097213 */ /* 0x001fe40000000000 */
[----:B------:R0:W-:Y:S01]  /*1fc0*/  STL [R1+0xe00], R8 ;  /* 0x000e000801007387 */ /* 0x0001e20000100800 */
[----:B------:R-:W-:Y:S01]  /*1fd0*/  IMAD.MOV R2, RZ, RZ, -R2 ;  /* 0x000000ffff027224 */ /* 0x000fe200078e0a02 */
[----:B------:R-:W-:Y:S01]  /*1fe0*/  IABS R38, R12 ;  /* 0x0000000c00267213 */ /* 0x000fe20000000000 */
[----:B----4-:R-:W-:-:S04]  /*1ff0*/  IMAD.HI.U32 R11, R6, R42, RZ ;  /* 0x0000002a060b7227 */ /* 0x010fc800078e00ff */
[----:B--2---:R-:W-:-:S04]  /*2000*/  IMAD.HI.U32 R10, R6, R9, RZ ;  /* 0x00000009060a7227 */ /* 0x004fc800078e00ff */
[----:B0-----:R-:W-:-:S04]  /*2010*/  IMAD.HI.U32 R8, R6, R7, RZ ;  /* 0x0000000706087227 */ /* 0x001fc800078e00ff */
[----:B------:R-:W-:Y:S02]  /*2020*/  IMAD.MOV R10, RZ, RZ, -R10 ;  /* 0x000000ffff0a7224 */ /* 0x000fe400078e0a0a */
[----:B------:R-:W-:Y:S02]  /*2030*/  IMAD.MOV R11, RZ, RZ, -R11 ;  /* 0x000000ffff0b7224 */ /* 0x000fe400078e0a0b */
[----:B------:R-:W-:Y:S02]  /*2040*/  IMAD.MOV R8, RZ, RZ, -R8 ;  /* 0x000000ffff087224 */ /* 0x000fe400078e0a08 */
[C---:B------:R-:W-:Y:S01]  /*2050*/  IMAD R9, R5.reuse, R10, R9 ;  /* 0x0000000a05097224 */ /* 0x040fe200078e0209 */
[C---:B------:R-:W-:Y:S01]  /*2060*/  LOP3.LUT R10, R0.reuse, 0x74, RZ, 0xfc, !PT ;  /* 0x00000074000a7812 */ /* 0x040fe200078efcff */
[C---:B------:R-:W-:Y:S01]  /*2070*/  IMAD R42, R5.reuse, R11, R42 ;  /* 0x0000000b052a7224 */ /* 0x040fe200078e022a */
[----:B------:R-:W-:Y:S01]  /*2080*/  LOP3.LUT R11, R0, 0x6c, RZ, 0xfc, !PT ;  /* 0x0000006c000b7812 */ /* 0x000fe200078efcff */
[C---:B------:R-:W-:Y:S01]  /*2090*/  IMAD R7, R5.reuse, R8, R7 ;  /* 0x0000000805077224 */ /* 0x040fe200078e0207 */
[----:B------:R0:W-:Y:S01]  /*20a0*/  STL [R1+0x228], R9 ;  /* 0x0002280901007387 */ /* 0x0001e20000100800 */
[----:B------:R-:W-:Y:S01]  /*20b0*/  IMAD R40, R5, R2, R40 ;  /* 0x0000000205287224 */ /* 0x000fe200078e0228 */
[----:B------:R-:W-:Y:S01]  /*20c0*/  IABS R2, R10 ;  /* 0x0000000a00027213 */ /* 0x000fe20000000000 */
[----:B------:R-:W-:Y:S01]  /*20d0*/  IMAD.MOV R3, RZ, RZ, -R3 ;  /* 0x000000ffff037224 */ /* 0x000fe200078e0a03 */
[----:B------:R2:W-:Y:S01]  /*20e0*/  STL [R1+0x4a0], R7 ;  /* 0x0004a00701007387 */ /* 0x0005e20000100800 */
[----:B------:R-:W-:-:S03]  /*20f0*/  IMAD.HI.U32 R8, R6, R39, RZ ;  /* 0x0000002706087227 */ /* 0x000fc600078e00ff */
[----:B------:R3:W-:Y:S01]  /*2100*/  STL [R1+0xda0], R11 ;  /* 0x000da00b01007387 */ /* 0x0007e20000100800 */
[----:B------:R-:W-:Y:S01]  /*2110*/  IMAD R41, R5, R3, R41 ;  /* 0x0000000305297224 */ /* 0x000fe200078e0229 */
[----:B0-----:R-:W-:Y:S01]  /*2120*/  LOP3.LUT R9, R0, 0x6e, RZ, 0xfc, !PT ;  /* 0x0000006e00097812 */ /* 0x001fe200078efcff */
[----:B------:R-:W-:-:S04]  /*2130*/  IMAD.HI.U32 R3, R6, R2, RZ ;  /* 0x0000000206037227 */ /* 0x000fc800078e00ff */
[----:B------:R0:W-:Y:S01]  /*2140*/  STL [R1+0xdac], R9 ;  /* 0x000dac0901007387 */ /* 0x0001e20000100800 */
[----:B--2---:R-:W-:Y:S01]  /*2150*/  IMAD.HI.U32 R7, R6, R38, RZ ;  /* 0x0000002606077227 */ /* 0x004fe200078e00ff */
[----:B---3--:R-:W-:Y:S02]  /*2160*/  IABS R11, R11 ;  /* 0x0000000b000b7213 */ /* 0x008fe40000000000 */
[----:B------:R-:W-:Y:S01]  /*2170*/  STL [R1+0xdc4], R13 ;  /* 0x000dc40d01007387 */ /* 0x000fe20000100800 */
[----:B------:R-:W-:Y:S02]  /*2180*/  IMAD.MOV R3, RZ, RZ, -R3 ;  /* 0x000000ffff037224 */ /* 0x000fe400078e0a03 */
[----:B------:R-:W-:Y:S01]  /*2190*/  IMAD.MOV R7, RZ, RZ, -R7 ;  /* 0x000000ffff077224 */ /* 0x000fe200078e0a07 */
[----:B------:R2:W-:Y:S01]  /*21a0*/  STL [R1+0xde8], R12 ;  /* 0x000de80c01007387 */ /* 0x0005e20000100800 */
[C---:B------:R-:W-:Y:S01]  /*21b0*/  IMAD R2, R5.reuse, R3, R2 ;  /* 0x0000000305027224 */ /* 0x040fe200078e0202 */
[----:B0-----:R-:W-:Y:S01]  /*21c0*/  IABS R9, R9 ;  /* 0x0000000900097213 */ /* 0x001fe20000000000 */
[----:B------:R-:W-:Y:S01]  /*21d0*/  IMAD.MOV R8, RZ, RZ, -R8 ;  /* 0x000000ffff087224 */ /* 0x000fe200078e0a08 */
[----:B------:R0:W-:Y:S01]  /*21e0*/  STL [R1+0xdf8], R10 ;  /* 0x000df80a01007387 */ /* 0x0001e20000100800 */
[C---:B------:R-:W-:Y:S01]  /*21f0*/  IMAD R38, R5.reuse, R7, R38 ;  /* 0x0000000705267224 */ /* 0x040fe200078e0226 */
[C---:B------:R-:W-:Y:S01]  /*2200*/  LOP3.LUT R7, R0.reuse, 0x7c, RZ, 0xfc, !PT ;  /* 0x0000007c00077812 */ /* 0x040fe200078efcff */
[----:B------:R-:W-:Y:S01]  /*2210*/  IMAD R39, R5, R8, R39 ;  /* 0x0000000805277224 */ /* 0x000fe200078e0227 */
[----:B------:R-:W-:Y:S01]  /*2220*/  LOP3.LUT R8, R0, 0x7e, RZ, 0xfc, !PT ;  /* 0x0000007e00087812 */ /* 0x000fe200078efcff */
[----:B--2---:R-:W-:Y:S01]  /*2230*/  IMAD.HI.U32 R12, R6, R11, RZ ;  /* 0x0000000b060c7227 */ /* 0x004fe200078e00ff */
[----:B------:R-:W-:-:S03]  /*2240*/  LOP3.LUT R13, R0, 0x98, RZ, 0xfc, !PT ;  /* 0x00000098000d7812 */ /* 0x000fc600078efcff */
[----:B0-----:R-:W-:Y:S01]  /*2250*/  IMAD.HI.U32 R10, R6, R9, RZ ;  /* 0x00000009060a7227 */ /* 0x001fe200078e00ff */
[----:B------:R-:W-:-:S03]  /*2260*/  IABS R28, R13 ;  /* 0x0000000d001c7213 */ /* 0x000fc60000000000 */
[----:B------:R-:W-:Y:S02]  /*2270*/  IMAD.MOV R12, RZ, RZ, -R12 ;  /* 0x000000ffff0c7224 */ /* 0x000fe400078e0a0c */
[----:B------:R-:W-:Y:S02]  /*2280*/  IMAD.MOV R10, RZ, RZ, -R10 ;  /* 0x000000ffff0a7224 */ /* 0x000fe400078e0a0a */
[C---:B------:R-:W-:Y:S02]  /*2290*/  IMAD R11, R5.reuse, R12, R11 ;  /* 0x0000000c050b7224 */ /* 0x040fe400078e020b */
[----:B------:R-:W-:Y:S01]  /*22a0*/  IMAD R9, R5, R10, R9 ;  /* 0x0000000a05097224 */ /* 0x000fe200078e0209 */
[----:B------:R-:W-:Y:S02]  /*22b0*/  LOP3.LUT R10, R0, 0x78, RZ, 0xfc, !PT ;  /* 0x00000078000a7812 */ /* 0x000fe400078efcff */
[----:B------:R0:W-:Y:S02]  /*22c0*/  STL [R1+0x23c], R11 ;  /* 0x00023c0b01007387 */ /* 0x0001e40000100800 */
[----:B------:R-:W-:-:S02]  /*22d0*/  IABS R37, R10 ;  /* 0x0000000a00257213 */ /* 0x000fc40000000000 */
[----:B------:R2:W-:Y:S04]  /*22e0*/  STL [R1+0x4e0], R9 ;  /* 0x0004e00901007387 */ /* 0x0005e80000100800 */
[----:B------:R3:W-:Y:S01]  /*22f0*/  STL [R1+0x240], R2 ;  /* 0x0002400201007387 */ /* 0x0007e20000100800 */
[C---:B0-----:R-:W-:Y:S02]  /*2300*/  LOP3.LUT R11, R0.reuse, 0x76, RZ, 0xfc, !PT ;  /* 0x00000076000b7812 */ /* 0x041fe400078efcff */
[----:B--2---:R-:W-:-:S03]  /*2310*/  LOP3.LUT R9, R0, 0x7a, RZ, 0xfc, !PT ;  /* 0x0000007a00097812 */ /* 0x004fc600078efcff */
[----:B------:R0:W-:Y:S01]  /*2320*/  STL [R1+0xd80], R11 ;  /* 0x000d800b01007387 */ /* 0x0001e20000100800 */
[----:B---3--:R-:W-:-:S03]  /*2330*/  IABS R2, R8 ;  /* 0x0000000800027213 */ /* 0x008fc60000000000 */
[----:B------:R2:W-:Y:S01]  /*2340*/  STL [R1+0xe10], R10 ;  /* 0x000e100a01007387 */ /* 0x0005e20000100800 */
[----:B------:R-:W-:-:S03]  /*2350*/  IABS R36, R9 ;  /* 0x0000000900247213 */ /* 0x000fc60000000000 */
[----:B------:R-:W-:Y:S01]  /*2360*/  STL [R1+0xe14], R9 ;  /* 0x000e140901007387 */ /* 0x000fe20000100800 */
[C---:B------:R-:W-:Y:S01]  /*2370*/  IMAD.HI.U32 R3, R6.reuse, R2, RZ ;  /* 0x0000000206037227 */ /* 0x040fe200078e00ff */
[----:B0-----:R-:W-:Y:S02]  /*2380*/  IABS R11, R11 ;  /* 0x0000000b000b7213 */ /* 0x001fe40000000000 */
[----:B------:R0:W-:Y:S01]  /*2390*/  STL [R1+0xdd0], R7 ;  /* 0x000dd00701007387 */ /* 0x0001e20000100800 */
[----:B------:R-:W-:Y:S02]  /*23a0*/  IMAD.MOV R3, RZ, RZ, -R3 ;  /* 0x000000ffff037224 */ /* 0x000fe400078e0a03 */
[----:B------:R-:W-:Y:S01]  /*23b0*/  IMAD.HI.U32 R12, R6, R11, RZ ;  /* 0x0000000b060c7227 */ /* 0x000fe200078e00ff */
[----:B------:R3:W-:Y:S03]  /*23c0*/  STL [R1+0xdec], R8 ;  /* 0x000dec0801007387 */ /* 0x0007e60000100800 */
[----:B------:R-:W-:-:S02]  /*23d0*/  IMAD.MOV R12, RZ, RZ, -R12 ;  /* 0x000000ffff0c7224 */ /* 0x000fc400078e0a0c */
[----:B--2---:R-:W-:Y:S01]  /*23e0*/  IMAD.HI.U32 R10, R6, R37, RZ ;  /* 0x00000025060a7227 */ /* 0x004fe200078e00ff */
[----:B0-----:R-:W-:-:S03]  /*23f0*/  IABS R7, R7 ;  /* 0x0000000700077213 */ /* 0x001fc60000000000 */
[----:B------:R-:W-:Y:S01]  /*2400*/  IMAD R11, R5, R12, R11 ;  /* 0x0000000c050b7224 */ /* 0x000fe200078e020b */
[----:B------:R-:W-:Y:S01]  /*2410*/  LOP3.LUT R12, R0, 0x8a, RZ, 0xfc, !PT ;  /* 0x0000008a000c7812 */ /* 0x000fe200078efcff */
[----:B---3--:R-:W-:-:S03]  /*2420*/  IMAD.HI.U32 R8, R6, R7, RZ ;  /* 0x0000000706087227 */ /* 0x008fc600078e00ff */
[----:B------:R0:W-:Y:S01]  /*2430*/  STL [R1+0x524], R11 ;  /* 0x0005240b01007387 */ /* 0x0001e20000100800 */
[----:B------:R-:W-:Y:S01]  /*2440*/  IMAD.MOV R8, RZ, RZ, -R8 ;  /* 0x000000ffff087224 */ /* 0x000fe200078e0a08 */
[----:B------:R-:W-:Y:S01]  /*2450*/  IABS R33, R12 ;  /* 0x0000000c00217213 */ /* 0x000fe20000000000 */
[----:B------:R-:W-:-:S04]  /*2460*/  IMAD.HI.U32 R9, R6, R36, RZ ;  /* 0x0000002406097227 */ /* 0x000fc800078e00ff */
[----:B------:R-:W-:Y:S02]  /*2470*/  IMAD.MOV R10, RZ, RZ, -R10 ;  /* 0x000000ffff0a7224 */ /* 0x000fe400078e0a0a */
[C---:B------:R-:W-:Y:S01]  /*2480*/  IMAD R7, R5.reuse, R8, R7 ;  /* 0x0000000805077224 */ /* 0x040fe200078e0207 */
[C---:B0-----:R-:W-:Y:S01]  /*2490*/  LOP3.LUT R11, R0.reuse, 0x80, RZ, 0xfc, !PT ;  /* 0x00000080000b7812 */ /* 0x041fe200078efcff */
[C---:B------:R-:W-:Y:S01]  /*24a0*/  IMAD R2, R5.reuse, R3, R2 ;  /* 0x0000000305027224 */ /* 0x040fe200078e0202 */
[C---:B------:R-:W-:Y:S01]  /*24b0*/  LOP3.LUT R8, R0.reuse, 0x84, RZ, 0xfc, !PT ;  /* 0x0000008400087812 */ /* 0x040fe200078efcff */
[----:B------:R-:W-:Y:S01]  /*24c0*/  IMAD.MOV R9, RZ, RZ, -R9 ;  /* 0x000000ffff097224 */ /* 0x000fe200078e0a09 */
[----:B------:R0:W-:Y:S01]  /*24d0*/  STL [R1+0x244], R7 ;  /* 0x0002440701007387 */ /* 0x0001e20000100800 */
[C---:B------:R-:W-:Y:S01]  /*24e0*/  IMAD R37, R5.reuse, R10, R37 ;  /* 0x0000000a05257224 */ /* 0x040fe200078e0225 */
[C---:B------:R-:W-:Y:S01]  /*24f0*/  LOP3.LUT R10, R0.reuse, 0x82, RZ, 0xfc, !PT ;  /* 0x00000082000a7812 */ /* 0x040fe200078efcff */
[----:B------:R-:W-:Y:S01]  /*2500*/  IMAD R36, R5, R9, R36 ;  /* 0x0000000905247224 */ /* 0x000fe200078e0224 */
[----:B------:R-:W-:Y:S01]  /*2510*/  STL [R1+0x5a0], R2 ;  /* 0x0005a00201007387 */ /* 0x000fe20000100800 */
[----:B------:R-:W-:-:S02]  /*2520*/  LOP3.LUT R9, R0, 0x86, RZ, 0xfc, !PT ;  /* 0x0000008600097812 */ /* 0x000fc400078efcff */
[----:B------:R-:W-:Y:S01]  /*2530*/  IABS R35, R11 ;  /* 0x0000000b00237213 */ /* 0x000fe20000000000 */
[----:B------:R2:W-:Y:S01]  /*2540*/  STL [R1+0xd6c], R11 ;  /* 0x000d6c0b01007387 */ /* 0x0005e20000100800 */
[----:B------:R-:W-:Y:S02]  /*2550*/  IABS R3, R9 ;  /* 0x0000000900037213 */ /* 0x000fe40000000000 */
[----:B0-----:R-:W-:Y:S01]  /*2560*/  LOP3.LUT R7, R0, 0x88, RZ, 0xfc, !PT ;  /* 0x0000008800077812 */ /* 0x001fe200078efcff */
[----:B------:R0:W-:Y:S01]  /*2570*/  STL [R1+0xd8c], R10 ;  /* 0x000d8c0a01007387 */ /* 0x0001e20000100800 */
[----:B------:R-:W-:Y:S02]  /*2580*/  IABS R34, R10 ;  /* 0x0000000a00227213 */ /* 0x000fe40000000000 */
        /* <DEDUP_REMOVED lines=78> */
[----:B0-----:R-:W-:-:S04]  /*2a70*/  IMAD.HI.U32 R10, R6, R9, RZ ;  /* 0x00000009060a7227 */ /* 0x001fc800078e00ff */
[----:B------:R-:W-:Y:S02]  /*2a80*/  IMAD.MOV R12, RZ, RZ, -R12 ;  /* 0x000000ffff0c7224 */ /* 0x000fe400078e0a0c */
[----:B------:R-:W-:Y:S02]  /*2a90*/  IMAD.MOV R10, RZ, RZ, -R10 ;  /* 0x000000ffff0a7224 */ /* 0x000fe400078e0a0a */
[C---:B------:R-:W-:Y:S02]  /*2aa0*/  IMAD R11, R5.reuse, R12, R11 ;  /* 0x0000000c050b7224 */ /* 0x040fe400078e020b */
[----:B------:R-:W-:Y:S01]  /*2ab0*/  IMAD R9, R5, R10, R9 ;  /* 0x0000000a05097224 */ /* 0x000fe200078e0209 */
[C---:B------:R-:W-:Y:S02]  /*2ac0*/  LOP3.LUT R10, R0.reuse, 0x9e, RZ, 0xfc, !PT ;  /* 0x0000009e000a7812 */ /* 0x040fe400078efcff */
[----:B------:R0:W-:Y:S04]  /*2ad0*/  STL [R1+0x268], R11 ;  /* 0x0002680b01007387 */ /* 0x0001e80000100800 */
[----:B------:R2:W-:Y:S04]  /*2ae0*/  STL [R1+0x604], R9 ;  /* 0x0006040901007387 */ /* 0x0005e80000100800 */
[----:B------:R3:W-:Y:S01]  /*2af0*/  STL [R1+0x284], R2 ;  /* 0x0002840201007387 */ /* 0x0007e20000100800 */
[----:B0-----:R-:W-:-:S03]  /*2b00*/  LOP3.LUT R11, R0, 0xa0, RZ, 0xfc, !PT ;  /* 0x000000a0000b7812 */ /* 0x001fc600078efcff */
[----:B------:R0:W-:Y:S01]  /*2b10*/  STL [R1+0xd20], R10 ;  /* 0x000d200a01007387 */ /* 0x0001e20000100800 */
[----:B--2---:R-:W-:-:S03]  /*2b20*/  LOP3.LUT R9, R0, 0xa2, RZ, 0xfc, !PT ;  /* 0x000000a200097812 */ /* 0x004fc600078efcff */
[----:B------:R2:W-:Y:S01]  /*2b30*/  STL [R1+0xd3c], R11 ;  /* 0x000d3c0b01007387 */ /* 0x0005e20000100800 */
[----:B------:R-:W-:Y:S02]  /*2b40*/  IABS R26, R11 ;  /* 0x0000000b001a7213 */ /* 0x000fe40000000000 */
[----:B---3--:R-:W-:Y:S01]  /*2b50*/  IABS R2, R8 ;  /* 0x0000000800027213 */ /* 0x008fe20000000000 */
[----:B------:R-:W-:Y:S01]  /*2b60*/  STL [R1+0xd64], R9 ;  /* 0x000d640901007387 */ /* 0x000fe20000100800 */
[----:B------:R-:W-:Y:S01]  /*2b70*/  IABS R27, R9 ;  /* 0x00000009001b7213 */ /* 0x000fe20000000000 */
[C---:B------:R-:W-:Y:S01]  /*2b80*/  IMAD.HI.U32 R12, R6.reuse, R26, RZ ;  /* 0x0000001a060c7227 */ /* 0x040fe200078e00ff */
[----:B0-----:R-:W-:Y:S01]  /*2b90*/  IABS R10, R10 ;  /* 0x0000000a000a7213 */ /* 0x001fe20000000000 */
[----:B------:R0:W-:Y:S02]  /*2ba0*/  STL [R1+0xd88], R7 ;  /* 0x000d880701007387 */ /* 0x0001e40000100800 */
[----:B------:R-:W-:-:S02]  /*2bb0*/  IMAD.HI.U32 R3, R6, R2, RZ ;  /* 0x0000000206037227 */ /* 0x000fc400078e00ff */
[----:B------:R3:W-:Y:S02]  /*2bc0*/  STL [R1+0xd9c], R8 ;  /* 0x000d9c0801007387 */ /* 0x0007e40000100800 */
[----:B--2---:R-:W-:Y:S01]  /*2bd0*/  IMAD.HI.U32 R11, R6, R10, RZ ;  /* 0x0000000a060b7227 */ /* 0x004fe200078e00ff */
[----:B0-----:R-:W-:-:S03]  /*2be0*/  IABS R7, R7 ;  /* 0x0000000700077213 */ /* 0x001fc60000000000 */
[----:B------:R-:W-:Y:S02]  /*2bf0*/  IMAD.MOV R11, RZ, RZ, -R11 ;  /* 0x000000ffff0b7224 */ /* 0x000fe400078e0a0b */
[----:B------:R-:W-:Y:S02]  /*2c00*/  IMAD.MOV R3, RZ, RZ, -R3 ;  /* 0x000000ffff037224 */ /* 0x000fe400078e0a03 */
[----:B---3--:R-:W-:-:S04]  /*2c10*/  IMAD.HI.U32 R8, R6, R7, RZ ;  /* 0x0000000706087227 */ /* 0x008fc800078e00ff */
[----:B------:R-:W-:Y:S02]  /*2c20*/  IMAD.MOV R8, RZ, RZ, -R8 ;  /* 0x000000ffff087224 */ /* 0x000fe400078e0a08 */
[----:B------:R-:W-:Y:S01]  /*2c30*/  IMAD R10, R5, R11, R10 ;  /* 0x0000000b050a7224 */ /* 0x000fe200078e020a */
[----:B------:R-:W-:Y:S01]  /*2c40*/  LOP3.LUT R11, R0, 0xa8, RZ, 0xfc, !PT ;  /* 0x000000a8000b7812 */ /* 0x000fe200078efcff */
[----:B------:R-:W-:-:S03]  /*2c50*/  IMAD.HI.U32 R9, R6, R27, RZ ;  /* 0x0000001b06097227 */ /* 0x000fc600078e00ff */
[----:B------:R0:W-:Y:S01]  /*2c60*/  STL [R1+0x61c], R10 ;  /* 0x00061c0a01007387 */ /* 0x0001e20000100800 */
[C---:B------:R-:W-:Y:S01]  /*2c70*/  IMAD R7, R5.reuse, R8, R7 ;  /* 0x0000000805077224 */ /* 0x040fe200078e0207 */
[C---:B------:R-:W-:Y:S01]  /*2c80*/  LOP3.LUT R8, R0.reuse, 0xac, RZ, 0xfc, !PT ;  /* 0x000000ac00087812 */ /* 0x040fe200078efcff */
[C---:B------:R-:W-:Y:S01]  /*2c90*/  IMAD R2, R5.reuse, R3, R2 ;  /* 0x0000000305027224 */ /* 0x040fe200078e0202 */
[----:B------:R-:W-:Y:S01]  /*2ca0*/  IABS R24, R11 ;  /* 0x0000000b00187213 */ /* 0x000fe20000000000 */
[----:B------:R-:W-:Y:S01]  /*2cb0*/  IMAD.MOV R9, RZ, RZ, -R9 ;  /* 0x000000ffff097224 */ /* 0x000fe200078e0a09 */
[----:B------:R2:W-:Y:S01]  /*2cc0*/  STL [R1+0x288], R7 ;  /* 0x0002880701007387 */ /* 0x0005e20000100800 */
[----:B------:R-:W-:Y:S02]  /*2cd0*/  IMAD.MOV R12, RZ, RZ, -R12 ;  /* 0x000000ffff0c7224 */ /* 0x000fe400078e0a0c */
[C---:B------:R-:W-:Y:S01]  /*2ce0*/  IMAD R27, R5.reuse, R9, R27 ;  /* 0x00000009051b7224 */ /* 0x040fe200078e021b */
[C---:B0-----:R-:W-:Y:S01]  /*2cf0*/  LOP3.LUT R10, R0.reuse, 0xaa, RZ, 0xfc, !PT ;  /* 0x000000aa000a7812 */ /* 0x041fe200078efcff */
[----:B------:R0:W-:Y:S01]  /*2d00*/  STL [R1+0x600], R2 ;  /* 0x0006000201007387 */ /* 0x0001e20000100800 */
[C---:B------:R-:W-:Y:S01]  /*2d10*/  LOP3.LUT R9, R0.reuse, 0xae, RZ, 0xfc, !PT ;  /* 0x000000ae00097812 */ /* 0x040fe200078efcff */
[----:B------:R-:W-:Y:S01]  /*2d20*/  IMAD R26, R5, R12, R26 ;  /* 0x0000000c051a7224 */ /* 0x000fe200078e021a */
[----:B------:R-:W-:Y:S01]  /*2d30*/  IABS R25, R10 ;  /* 0x0000000a00197213 */ /* 0x000fe20000000000 */
[----:B------:R3:W-:Y:S01]  /*2d40*/  STL [R1+0xd1c], R11 ;  /* 0x000d1c0b01007387 */ /* 0x0007e20000100800 */
[----:B--2---:R-:W-:-:S02]  /*2d50*/  LOP3.LUT R7, R0, 0xb0, RZ, 0xfc, !PT ;  /* 0x000000b000077812 */ /* 0x004fc400078efcff */
[----:B------:R-:W-:Y:S01]  /*2d60*/  LOP3.LUT R12, R0, 0xb2, RZ, 0xfc, !PT ;  /* 0x000000b2000c7812 */ /* 0x000fe200078efcff */
[----:B------:R-:W-:Y:S01]  /*2d70*/  STL [R1+0xd28], R10 ;  /* 0x000d280a01007387 */ /* 0x000fe20000100800 */
[----:B------:R-:W-:Y:S02]  /*2d80*/  IABS R22, R7 ;  /* 0x0000000700167213 */ /* 0x000fe40000000000 */
[----:B0-----:R-:W-:Y:S01]  /*2d90*/  IABS R2, R9 ;  /* 0x0000000900027213 */ /* 0x001fe20000000000 */
[----:B------:R0:W-:Y:S01]  /*2da0*/  STL [R1+0xd48], R8 ;  /* 0x000d480801007387 */ /* 0x0001e20000100800 */
[----:B------:R-:W-:Y:S01]  /*2db0*/  IABS R23, R12 ;  /* 0x0000000c00177213 */ /* 0x000fe20000000000 */
[C---:B---3--:R-:W-:Y:S02]  /*2dc0*/  IMAD.HI.U32 R11, R6.reuse, R24, RZ ;  /* 0x00000018060b7227 */ /* 0x048fe400078e00ff */
[----:B------:R2:W-:Y:S02]  /*2dd0*/  STL [R1+0xd68], R9 ;  /* 0x000d680901007387 */ /* 0x0005e40000100800 */
[----:B------:R-:W-:-:S02]  /*2de0*/  IMAD.HI.U32 R3, R6, R2, RZ ;  /* 0x0000000206037227 */ /* 0x000fc400078e00ff */
[----:B------:R3:W-:Y:S01]  /*2df0*/  STL [R1+0xd90], R7 ;  /* 0x000d900701007387 */ /* 0x0007e20000100800 */
[----:B0-----:R-:W-:Y:S01]  /*2e00*/  IABS R8, R8 ;  /* 0x0000000800087213 */ /* 0x001fe20000000000 */
[----:B------:R-:W-:Y:S02]  /*2e10*/  IMAD.MOV R3, RZ, RZ, -R3 ;  /* 0x000000ffff037224 */ /* 0x000fe400078e0a03 */
[----:B------:R-:W-:-:S04]  /*2e20*/  IMAD.HI.U32 R10, R6, R25, RZ ;  /* 0x00000019060a7227 */ /* 0x000fc800078e00ff */
[----:B--2---:R-:W-:-:S04]  /*2e30*/  IMAD.HI.U32 R9, R6, R8, RZ ;  /* 0x0000000806097227 */ /* 0x004fc800078e00ff */
[----:B------:R-:W-:Y:S02]  /*2e40*/  IMAD.MOV R9, RZ, RZ, -R9 ;  /* 0x000000ffff097224 */ /* 0x000fe400078e0a09 */
[----:B------:R-:W-:Y:S02]  /*2e50*/  IMAD.MOV R11, RZ, RZ, -R11 ;  /* 0x000000ffff0b7224 */ /* 0x000fe400078e0a0b */
[C---:B------:R-:W-:Y:S01]  /*2e60*/  IMAD R8, R5.reuse, R9, R8 ;  /* 0x0000000905087224 */ /* 0x040fe200078e0208 */
[C---:B------:R-:W-:Y:S01]  /*2e70*/  LOP3.LUT R9, R0.reuse, 0xb4, RZ, 0xfc, !PT ;  /* 0x000000b400097812 */ /* 0x040fe200078efcff */
[C---:B------:R-:W-:Y:S02]  /*2e80*/  IMAD R2, R5.reuse, R3, R2 ;  /* 0x0000000305027224 */ /* 0x040fe400078e0202 */
[----:B------:R-:W-:Y:S01]  /*2e90*/  IMAD.MOV R10, RZ, RZ, -R10 ;  /* 0x000000ffff0a7224 */ /* 0x000fe200078e0a0a */
[----:B------:R0:W-:Y:S01]  /*2ea0*/  STL [R1+0x2a4], R8 ;  /* 0x0002a40801007387 */ /* 0x0001e20000100800 */
[C---:B------:R-:W-:Y:S01]  /*2eb0*/  IMAD R24, R5.reuse, R11, R24 ;  /* 0x0000000b05187224 */ /* 0x040fe200078e0218 */
[----:B------:R-:W-:Y:S01]  /*2ec0*/  LOP3.LUT R11, R0, 0xb6, RZ, 0xfc, !PT ;  /* 0x000000b6000b7812 */ /* 0x000fe200078efcff */
[----:B---3--:R-:W-:Y:S01]  /*2ed0*/  IMAD.HI.U32 R7, R6, R22, RZ ;  /* 0x0000001606077227 */ /* 0x008fe200078e00ff */
[----:B------:R-:W-:Y:S02]  /*2ee0*/  STL [R1+0x5e0], R2 ;  /* 0x0005e00201007387 */ /* 0x000fe40000100800 */
[----:B------:R-:W-:Y:S01]  /*2ef0*/  IABS R3, R11 ;  /* 0x0000000b00037213 */ /* 0x000fe20000000000 */
[C---:B------:R-:W-:Y:S01]  /*2f00*/  IMAD R25, R5.reuse, R10, R25 ;  /* 0x0000000a05197224 */ /* 0x040fe200078e0219 */
[----:B------:R2:W-:Y:S01]  /*2f10*/  STL [R1+0xcf8], R12 ;  /* 0x000cf80c01007387 */ /* 0x0005e20000100800 */
[C---:B------:R-:W-:Y:S01]  /*2f20*/  LOP3.LUT R10, R0.reuse, 0xb8, RZ, 0xfc, !PT ;  /* 0x000000b8000a7812 */ /* 0x040fe200078efcff */
[----:B------:R-:W-:Y:S01]  /*2f30*/  IMAD.MOV R7, RZ, RZ, -R7 ;  /* 0x000000ffff077224 */ /* 0x000fe200078e0a07 */
[----:B0-----:R-:W-:Y:S01]  /*2f40*/  LOP3.LUT R8, R0, 0xba, RZ, 0xfc, !PT ;  /* 0x000000ba00087812 */ /* 0x001fe200078efcff */
[----:B------:R0:W-:Y:S01]  /*2f50*/  STL [R1+0xd24], R9 ;  /* 0x000d240901007387 */ /* 0x0001e20000100800 */
[----:B------:R-:W-:Y:S01]  /*2f60*/  IABS R20, R10 ;  /* 0x0000000a00147213 */ /* 0x000fe20000000000 */
[----:B------:R-:W-:Y:S01]  /*2f70*/  IMAD R22, R5, R7, R22 ;  /* 0x0000000705167224 */ /* 0x000fe200078e0216 */
[----:B------:R-:W-:Y:S01]  /*2f80*/  IABS R21, R8 ;  /* 0x0000000800157213 */ /* 0x000fe20000000000 */
[----:B------:R3:W-:Y:S01]  /*2f90*/  STL [R1+0xd38], R11 ;  /* 0x000d380b01007387 */ /* 0x0007e20000100800 */
[----:B------:R-:W-:Y:S01]  /*2fa0*/  IMAD.HI.U32 R7, R6, R3, RZ ;  /* 0x0000000306077227 */ /* 0x000fe200078e00ff */
[----:B--2---:R-:W-:-:S02]  /*2fb0*/  LOP3.LUT R12, R0, 0xc0, RZ, 0xfc, !PT ;  /* 0x000000c0000c7812 */ /* 0x004fc400078efcff */
[----:B------:R2:W-:Y:S01]  /*2fc0*/  STL [R1+0xd54], R10 ;  /* 0x000d540a01007387 */ /* 0x0005e20000100800 */
[----:B------:R-:W-:Y:S01]  /*2fd0*/  IMAD.MOV R7, RZ, RZ, -R7 ;  /* 0x000000ffff077224 */ /* 0x000fe200078e0a07 */
[----:B0-----:R-:W-:Y:S01]  /*2fe0*/  IABS R9, R9 ;  /* 0x0000000900097213 */ /* 0x001fe20000000000 */
[C---:B------:R-:W-:Y:S01]  /*2ff0*/  IMAD.HI.U32 R2, R6.reuse, R21, RZ ;  /* 0x0000001506027227 */ /* 0x040fe200078e00ff */
[----:B------:R0:W-:Y:S01]  /*3000*/  STL [R1+0xd74], R8 ;  /* 0x000d740801007387 */ /* 0x0001e20000100800 */
[----:B------:R-:W-:Y:S02]  /*3010*/  IABS R18, R12 ;  /* 0x0000000c00127213 */ /* 0x000fe40000000000 */
[----:B---3--:R-:W-:-:S04]  /*3020*/  IMAD.HI.U32 R11, R6, R23, RZ ;  /* 0x00000017060b7227 */ /* 0x008fc800078e00ff */
[----:B--2---:R-:W-:-:S04]  /*3030*/  IMAD.HI.U32 R10, R6, R9, RZ ;  /* 0x00000009060a7227 */ /* 0x004fc800078e00ff */
[----:B------:R-:W-:Y:S02]  /*3040*/  IMAD.MOV R10, RZ, RZ, -R10 ;  /* 0x000000ffff0a7224 */ /* 0x000fe400078e0a0a */
[----:B------:R-:W-:Y:S02]  /*3050*/  IMAD.MOV R11, RZ, RZ, -R11 ;  /* 0x000000ffff0b7224 */ /* 0x000fe400078e0a0b */
[C---:B------:R-:W-:Y:S01]  /*3060*/  IMAD R9, R5.reuse, R10, R9 ;  /* 0x0000000a05097224 */ /* 0x040fe200078e0209 */
[C---:B------:R-:W-:Y:S01]  /*3070*/  LOP3.LUT R10, R0.reuse, 0xc2, RZ, 0xfc, !PT ;  /* 0x000000c2000a7812 */ /* 0x040fe200078efcff */
[C---:B------:R-:W-:Y:S01]  /*3080*/  IMAD R23, R5.reuse, R11, R23 ;  /* 0x0000000b05177224 */ /* 0x040fe200078e0217 */
[----:B------:R-:W-:Y:S01]  /*3090*/  LOP3.LUT R11, R0, 0xbc, RZ, 0xfc, !PT ;  /* 0x000000bc000b7812 */ /* 0x000fe200078efcff */
[----:B------:R-:W-:Y:S01]  /*30a0*/  IMAD R3, R5, R7, R3 ;  /* 0x0000000705037224 */ /* 0x000fe200078e0203 */
[----:B------:R2:W-:Y:S01]  /*30b0*/  STL [R1+0x2a8], R9 ;  /* 0x0002a80901007387 */ /* 0x0005e20000100800 */
[----:B0-----:R-:W-:Y:S01]  /*30c0*/  IMAD.HI.U32 R8, R6, R20, RZ ;  /* 0x0000001406087227 */ /* 0x001fe200078e00ff */
[----:B------:R-:W-:-:S02]  /*30d0*/  IABS R19, R10 ;  /* 0x0000000a00137213 */ /* 0x000fc40000000000 */
[----:B------:R-:W-:Y:S01]  /*30e0*/  STL [R1+0x5c4], R3 ;  /* 0x0005c40301007387 */ /* 0x000fe20000100800 */
[----:B------:R-:W-:Y:S02]  /*30f0*/  IMAD.MOV R8, RZ, RZ, -R8 ;  /* 0x000000ffff087224 */ /* 0x000fe400078e0a08 */
[----:B------:R-:W-:Y:S01]  /*3100*/  IMAD.MOV R2, RZ, RZ, -R2 ;  /* 0x000000ffff027224 */ /* 0x000fe200078e0a02 */
[----:B------:R0:W-:Y:S01]  /*3110*/  STL [R1+0xce4], R11 ;  /* 0x000ce40b01007387 */ /* 0x0001e20000100800 */
[C---:B------:R-:W-:Y:S01]  /*3120*/  IMAD R20, R5.reuse, R8, R20 ;  /* 0x0000000805147224 */ /* 0x040fe200078e0214 */
[----:B--2---:R-:W-:Y:S01]  /*3130*/  LOP3.LUT R9, R0, 0xc4, RZ, 0xfc, !PT ;  /* 0x000000c400097812 */ /* 0x004fe200078efcff */
[----:B------:R-:W-:Y:S01]  /*3140*/  IMAD R21, R5, R2, R21 ;  /* 0x0000000205157224 */ /* 0x000fe200078e0215 */
[----:B------:R-:W-:Y:S01]  /*3150*/  STL [R1+0xd00], R13 ;  /* 0x000d000d01007387 */ /* 0x000fe20000100800 */
[----:B------:R-:W-:Y:S01]  /*3160*/  IABS R8, R13 ;  /* 0x0000000d00087213 */ /* 0x000fe20000000000 */
[----:B------:R-:W-:Y:S01]  /*3170*/  IMAD.HI.U32 R7, R6, R19, RZ ;  /* 0x0000001306077227 */ /* 0x000fe200078e00ff */
[----:B------:R-:W-:Y:S01]  /*3180*/  IABS R2, R9 ;  /* 0x0000000900027213 */ /* 0x000fe20000000000 */
[----:B------:R2:W-:Y:S01]  /*3190*/  STL [R1+0xd34], R12 ;  /* 0x000d340c01007387 */ /* 0x0005e20000100800 */
[----:B0-----:R-:W-:Y:S01]  /*31a0*/  IABS R11, R11 ;  /* 0x0000000b000b7213 */ /* 0x001fe20000000000 */
[----:B------:R-:W-:-:S02]  /*31b0*/  IMAD.MOV R7, RZ, RZ, -R7 ;  /* 0x000000ffff077224 */ /* 0x000fc400078e0a07 */
[----:B------:R0:W-:Y:S01]  /*31c0*/  STL [R1+0xd44], R10 ;  /* 0x000d440a01007387 */ /* 0x0001e20000100800 */
[----:B------:R-:W-:-:S03]  /*31d0*/  IMAD.HI.U32 R3, R6, R2, RZ ;  /* 0x0000000206037227 */ /* 0x000fc600078e00ff */
[----:B------:R3:W-:Y:S01]  /*31e0*/  STL [R1+0xd58], R9 ;  /* 0x000d580901007387 */ /* 0x0007e20000100800 */
[----:B------:R-:W-:Y:S02]  /*31f0*/  IMAD.MOV R3, RZ, RZ, -R3 ;  /* 0x000000ffff037224 */ /* 0x000fe400078e0a03 */
[----:B--2---:R-:W-:-:S04]  /*3200*/  IMAD.HI.U32 R12, R6, R11, RZ ;  /* 0x0000000b060c7227 */ /* 0x004fc800078e00ff */
[----:B------:R-:W-:Y:S02]  /*3210*/  IMAD.MOV R12, RZ, RZ, -R12 ;  /* 0x000000ffff0c7224 */ /* 0x000fe400078e0a0c */
[----:B0-----:R-:W-:-:S04]  /*3220*/  IMAD.HI.U32 R10, R6, R18, RZ ;  /* 0x00000012060a7227 */ /* 0x001fc800078e00ff */
[----:B---3--:R-:W-:-:S04]  /*3230*/  IMAD.HI.U32 R9, R6, R8, RZ ;  /* 0x0000000806097227 */ /* 0x008fc800078e00ff */
[----:B------:R-:W-:Y:S02]  /*3240*/  IMAD.MOV R9, RZ, RZ, -R9 ;  /* 0x000000ffff097224 */ /* 0x000fe400078e0a09 */
[C---:B------:R-:W-:Y:S02]  /*3250*/  IMAD R11, R5.reuse, R12, R11 ;  /* 0x0000000c050b7224 */ /* 0x040fe400078e020b */
[----:B------:R-:W-:Y:S02]  /*3260*/  IMAD.MOV R10, RZ, RZ, -R10 ;  /* 0x000000ffff0a7224 */ /* 0x000fe400078e0a0a */
[C---:B------:R-:W-:Y:S01]  /*3270*/  IMAD R8, R5.reuse, R9, R8 ;  /* 0x0000000905087224 */ /* 0x040fe200078e0208 */
[----:B------:R0:W-:Y:S01]  /*3280*/  STL [R1+0x2c4], R11 ;  /* 0x0002c40b01007387 */ /* 0x0001e20000100800 */
[C---:B------:R-:W-:Y:S01]  /*3290*/  IMAD R2, R5.reuse, R3, R2 ;  /* 0x0000000305027224 */ /* 0x040fe200078e0202 */
[C---:B------:R-:W-:Y:S01]  /*32a0*/  LOP3.LUT R9, R0.reuse, 0xca, RZ, 0xfc, !PT ;  /* 0x000000ca00097812 */ /* 0x040fe200078efcff */
[C---:B------:R-:W-:Y:S01]  /*32b0*/  IMAD R18, R5.reuse, R10, R18 ;  /* 0x0000000a05127224 */ /* 0x040fe200078e0212 */
[C---:B------:R-:W-:Y:S01]  /*32c0*/  LOP3.LUT R10, R0.reuse, 0xc8, RZ, 0xfc, !PT ;  /* 0x000000c8000a7812 */ /* 0x040fe200078efcff */
[----:B------:R-:W-:Y:S01]  /*32d0*/  IMAD R19, R5, R7, R19 ;  /* 0x0000000705137224 */ /* 0x000fe200078e0213 */
[----:B------:R2:W-:Y:S01]  /*32e0*/  STL [R1+0x5c0], R8 ;  /* 0x0005c00801007387 */ /* 0x0005e20000100800 */
[----:B------:R-:W-:-:S02]  /*32f0*/  LOP3.LUT R7, R0, 0xcc, RZ, 0xfc, !PT ;  /* 0x000000cc00077812 */ /* 0x000fc400078efcff */
[----:B------:R-:W-:Y:S01]  /*3300*/  IABS R16, R10 ;  /* 0x0000000a00107213 */ /* 0x000fe20000000000 */
[----:B------:R3:W-:Y:S01]  /*3310*/  STL [R1+0x2c8], R2 ;  /* 0x0002c80201007387 */ /* 0x0007e20000100800 */
[----:B0-----:R-:W-:-:S03]  /*3320*/  LOP3.LUT R11, R0, 0xc6, RZ, 0xfc, !PT ;  /* 0x000000c6000b7812 */ /* 0x001fc600078efcff */
[----:B------:R-:W-:Y:S02]  /*3330*/  IMAD.HI.U32 R13, R6, R16, RZ ;  /* 0x00000010060d7227 */ /* 0x000fe400078e00ff */
[----:B------:R0:W-:Y:S01]  /*3340*/  STL [R1+0xcb8], R11 ;  /* 0x000cb80b01007387 */ /* 0x0001e20000100800 */
[----:B--2---:R-:W-:Y:S01]  /*3350*/  LOP3.LUT R8, R0, 0xce, RZ, 0xfc, !PT ;  /* 0x000000ce00087812 */ /* 0x004fe200078efcff */
[----:B------:R-:W-:Y:S02]  /*3360*/  IMAD.MOV R13, RZ, RZ, -R13 ;  /* 0x000000ffff0d7224 */ /* 0x000fe400078e0a0d */
[----:B------:R-:W-:Y:S01]  /*3370*/  STL [R1+0xcf0], R10 ;  /* 0x000cf00a01007387 */ /* 0x000fe20000100800 */
[----:B---3--:R-:W-:Y:S01]  /*3380*/  IABS R2, R8 ;  /* 0x0000000800027213 */ /* 0x008fe20000000000 */
[----:B------:R-:W-:Y:S02]  /*3390*/  IMAD R16, R5, R13, R16 ;  /* 0x0000000d05107224 */ /* 0x000fe400078e0210 */
[----:B------:R2:W-:Y:S01]  /*33a0*/  STL [R1+0xd0c], R9 ;  /* 0x000d0c0901007387 */ /* 0x0005e20000100800 */
[----:B0-----:R-:W-:Y:S01]  /*33b0*/  IABS R11, R11 ;  /* 0x0000000b000b7213 */ /* 0x001fe20000000000 */
[----:B------:R-:W-:-:S02]  /*33c0*/  IMAD.HI.U32 R3, R6, R2, RZ ;  /* 0x0000000206037227 */ /* 0x000fc400078e00ff */
[----:B------:R0:W-:Y:S02]  /*33d0*/  STL [R1+0xd40], R7 ;  /* 0x000d400701007387 */ /* 0x0001e40000100800 */
[C---:B------:R-:W-:Y:S02]  /*33e0*/  IMAD.HI.U32 R12, R6.reuse, R11, RZ ;  /* 0x0000000b060c7227 */ /* 0x040fe400078e00ff */
[----:B------:R3:W-:Y:S01]  /*33f0*/  STL [R1+0xd50], R8 ;  /* 0x000d500801007387 */ /* 0x0007e20000100800 */
[----:B--2---:R-:W-:Y:S01]  /*3400*/  IABS R9, R9 ;  /* 0x0000000900097213 */ /* 0x004fe20000000000 */
[----:B------:R-:W-:Y:S02]  /*3410*/  IMAD.MOV R12, RZ, RZ, -R12 ;  /* 0x000000ffff0c7224 */ /* 0x000fe400078e0a0c */
[----:B------:R-:W-:Y:S01]  /*3420*/  IMAD.MOV R3, RZ, RZ, -R3 ;  /* 0x000000ffff037224 */ /* 0x000fe200078e0a03 */
[----:B0-----:R-:W-:Y:S01]  /*3430*/  IABS R7, R7 ;  /* 0x0000000700077213 */ /* 0x001fe20000000000 */
[----:B------:R-:W-:-:S04]  /*3440*/  IMAD.HI.U32 R10, R6, R9, RZ ;  /* 0x00000009060a7227 */ /* 0x000fc800078e00ff */
[----:B---3--:R-:W-:-:S04]  /*3450*/  IMAD.HI.U32 R8, R6, R7, RZ ;  /* 0x0000000706087227 */ /* 0x008fc800078e00ff */
[----:B------:R-:W-:Y:S02]  /*3460*/  IMAD.MOV R10, RZ, RZ, -R10 ;  /* 0x000000ffff0a7224 */ /* 0x000fe400078e0a0a */
[----:B------:R-:W-:Y:S02]  /*3470*/  IMAD.MOV R8, RZ, RZ, -R8 ;  /* 0x000000ffff087224 */ /* 0x000fe400078e0a08 */
[C---:B------:R-:W-:Y:S02]  /*3480*/  IMAD R11, R5.reuse, R12, R11 ;  /* 0x0000000c050b7224 */ /* 0x040fe400078e020b */
[C---:B------:R-:W-:Y:S01]  /*3490*/  IMAD R9, R5.reuse, R10, R9 ;  /* 0x0000000a05097224 */ /* 0x040fe200078e0209 */
[C---:B------:R-:W-:Y:S01]  /*34a0*/  LOP3.LUT R10, R0.reuse, 0xd2, RZ, 0xfc, !PT ;  /* 0x000000d2000a7812 */ /* 0x040fe200078efcff */
[C---:B------:R-:W-:Y:S01]  /*34b0*/  IMAD R7, R5.reuse, R8, R7 ;  /* 0x0000000805077224 */ /* 0x040fe200078e0207 */
[----:B------:R0:W-:Y:S01]  /*34c0*/  STL [R1+0x560], R11 ;  /* 0x0005600b01007387 */ /* 0x0001e20000100800 */
[----:B------:R-:W-:Y:S01]  /*34d0*/  IMAD R2, R5, R3, R2 ;  /* 0x0000000305027224 */ /* 0x000fe200078e0202 */
[----:B------:R-:W-:-:S02]  /*34e0*/  LOP3.LUT R8, R0, 0xd4, RZ, 0xfc, !PT ;  /* 0x000000d400087812 */ /* 0x000fc400078efcff */
[----:B------:R2:W-:Y:S04]  /*34f0*/  STL [R1+0xe8], R9 ;  /* 0x0000e80901007387 */ /* 0x0005e80000100800 */
[----:B------:R3:W-:Y:S01]  /*3500*/  STL [R1+0x324], R7 ;  /* 0x0003240701007387 */ /* 0x0007e20000100800 */
[----:B0-----:R-:W-:-:S03]  /*3510*/  LOP3.LUT R11, R0, 0xd0, RZ, 0xfc, !PT ;  /* 0x000000d0000b7812 */ /* 0x001fc600078efcff */
[----:B------:R0:W-:Y:S01]  /*3520*/  STL [R1+0x564], R2 ;  /* 0x0005640201007387 */ /* 0x0001e20000100800 */
[----:B--2---:R-:W-:-:S03]  /*3530*/  LOP3.LUT R9, R0, 0xd6, RZ, 0xfc, !PT ;  /* 0x000000d600097812 */ /* 0x004fc600078efcff */
[----:B------:R-:W-:Y:S01]  /*3540*/  STL [R1+0xc94], R11 ;  /* 0x000c940b01007387 */ /* 0x000fe20000100800 */
[----:B------:R-:W-:Y:S02]  /*3550*/  IABS R17, R11 ;  /* 0x0000000b00117213 */ /* 0x000fe40000000000 */
[----:B---3--:R-:W-:Y:S01]  /*3560*/  LOP3.LUT R7, R0, 0xd8, RZ, 0xfc, !PT ;  /* 0x000000d800077812 */ /* 0x008fe200078efcff */
[----:B------:R2:W-:Y:S01]  /*3570*/  STL [R1+0xcc4], R10 ;  /* 0x000cc40a01007387 */ /* 0x0005e20000100800 */
[----:B0-----:R-:W-:Y:S01]  /*3580*/  IABS R2, R9 ;  /* 0x0000000900027213 */ /* 0x001fe20000000000 */
[C---:B------:R-:W-:Y:S02]  /*3590*/  IMAD.HI.U32 R12, R6.reuse, R17, RZ ;  /* 0x00000011060c7227 */ /* 0x040fe400078e00ff */
[----:B------:R0:W-:Y:S01]  /*35a0*/  STL [R1+0xcf4], R8 ;  /* 0x000cf40801007387 */ /* 0x0001e20000100800 */
[----:B------:R-:W-:Y:S01]  /*35b0*/  IABS R14, R7 ;  /* 0x00000007000e7213 */ /* 0x000fe20000000000 */
[----:B------:R-:W-:-:S02]  /*35c0*/  IMAD.HI.U32 R3, R6, R2, RZ ;  /* 0x0000000206037227 */ /* 0x000fc400078e00ff */
[----:B------:R3:W-:Y:S01]  /*35d0*/  STL [R1+0xd14], R9 ;  /* 0x000d140901007387 */ /* 0x0007e20000100800 */
[----:B--2---:R-:W-:Y:S01]  /*35e0*/  IABS R10, R10 ;  /* 0x0000000a000a7213 */ /* 0x004fe20000000000 */
[----:B------:R-:W-:Y:S02]  /*35f0*/  IMAD.MOV R12, RZ, RZ, -R12 ;  /* 0x000000ffff0c7224 */ /* 0x000fe400078e0a0c */
[----:B------:R2:W-:Y:S01]  /*3600*/  STL [R1+0xd4c], R7 ;  /* 0x000d4c0701007387 */ /* 0x0005e20000100800 */
[----:B------:R-:W-:Y:S01]  /*3610*/  IMAD.MOV R3, RZ, RZ, -R3 ;  /* 0x000000ffff037224 */ /* 0x000fe200078e0a03 */
[----:B0-----:R-:W-:Y:S01]  /*3620*/  IABS R8, R8 ;  /* 0x0000000800087213 */ /* 0x001fe20000000000 */
[----:B------:R-:W-:-:S04]  /*3630*/  IMAD.HI.U32 R11, R6, R10, RZ ;  /* 0x0000000a060b7227 */ /* 0x000fc800078e00ff */
[----:B---3--:R-:W-:-:S04]  /*3640*/  IMAD.HI.U32 R9, R6, R8, RZ ;  /* 0x0000000806097227 */ /* 0x008fc800078e00ff */
[----:B------:R-:W-:Y:S02]  /*3650*/  IMAD.MOV R11, RZ, RZ, -R11 ;  /* 0x000000ffff0b7224 */ /* 0x000fe400078e0a0b */
[----:B------:R-:W-:Y:S02]  /*3660*/  IMAD.MOV R9, RZ, RZ, -R9 ;  /* 0x000000ffff097224 */ /* 0x000fe400078e0a09 */
[C---:B------:R-:W-:Y:S01]  /*3670*/  IMAD R10, R5.reuse, R11, R10 ;  /* 0x0000000b050a7224 */ /* 0x040fe200078e020a */
[C---:B------:R-:W-:Y:S01]  /*3680*/  LOP3.LUT R11, R0.reuse, 0xdc, RZ, 0xfc, !PT ;  /* 0x000000dc000b7812 */ /* 0x040fe200078efcff */
[C---:B------:R-:W-:Y:S01]  /*3690*/  IMAD R8, R5.reuse, R9, R8 ;  /* 0x0000000905087224 */ /* 0x040fe200078e0208 */
[----:B------:R-:W-:Y:S01]  /*36a0*/  LOP3.LUT R9, R0, 0xe2, RZ, 0xfc, !PT ;  /* 0x000000e200097812 */ /* 0x000fe200078efcff */
[----:B--2---:R-:W-:Y:S01]  /*36b0*/  IMAD.HI.U32 R7, R6, R14, RZ ;  /* 0x0000000e06077227 */ /* 0x004fe200078e00ff */
[----:B------:R0:W-:Y:S03]  /*36c0*/  STL [R1+0x128], R10 ;  /* 0x0001280a01007387 */ /* 0x0001e60000100800 */
[C---:B------:R-:W-:Y:S01]  /*36d0*/  IMAD R17, R5.reuse, R12, R17 ;  /* 0x0000000c05117224 */ /* 0x040fe200078e0211 */
[----:B------:R-:W-:Y:S01]  /*36e0*/  LOP3.LUT R12, R0, 0xda, RZ, 0xfc, !PT ;  /* 0x000000da000c7812 */ /* 0x000fe200078efcff */
[----:B------:R-:W-:Y:S01]  /*36f0*/  IMAD R2, R5, R3, R2 ;  /* 0x0000000305027224 */ /* 0x000fe200078e0202 */
[----:B------:R2:W-:Y:S01]  /*3700*/  STL [R1+0x308], R8 ;  /* 0x0003080801007387 */ /* 0x0005e20000100800 */
[----:B------:R-:W-:-:S03]  /*3710*/  IMAD.MOV R7, RZ, RZ, -R7 ;  /* 0x000000ffff077224 */ /* 0x000fc600078e0a07 */
[----:B------:R3:W-:Y:S01]  /*3720*/  STL [R1+0x520], R2 ;  /* 0x0005200201007387 */ /* 0x0007e20000100800 */
[C---:B0-----:R-:W-:Y:S01]  /*3730*/  LOP3.LUT R10, R0.reuse, 0xe0, RZ, 0xfc, !PT ;  /* 0x000000e0000a7812 */ /* 0x041fe200078efcff */
[----:B------:R-:W-:Y:S01]  /*3740*/  IMAD R14, R5, R7, R14 ;  /* 0x00000007050e7224 */ /* 0x000fe200078e020e */
[----:B------:R-:W-:Y:S01]  /*3750*/  IABS R7, R11 ;  /* 0x0000000b00077213 */ /* 0x000fe20000000000 */
[----:B------:R0:W-:Y:S01]  /*3760*/  STL [R1+0xc84], R12 ;  /* 0x000c840c01007387 */ /* 0x0001e20000100800 */
[----:B------:R-:W-:Y:S02]  /*3770*/  IABS R15, R10 ;  /* 0x0000000a000f7213 */ /* 0x000fe40000000000 */
[----:B--2---:R-:W-:Y:S01]  /*3780*/  LOP3.LUT R8, R0, 0xde, RZ, 0xfc, !PT ;  /* 0x000000de00087812 */ /* 0x004fe200078efcff */
[----:B------:R-:W-:Y:S01]  /*3790*/  STL [R1+0xca0], R11 ;  /* 0x000ca00b01007387 */ /* 0x000fe20000100800 */
[----:B---3--:R-:W-:-:S03]  /*37a0*/  IABS R2, R9 ;  /* 0x0000000900027213 */ /* 0x008fc60000000000 */
[----:B------:R2:W-:Y:S01]  /*37b0*/  STL [R1+0xcd0], R8 ;  /* 0x000cd00801007387 */ /* 0x0005e20000100800 */
[----:B0-----:R-:W-:Y:S01]  /*37c0*/  IABS R12, R12 ;  /* 0x0000000c000c7213 */ /* 0x001fe20000000000 */
[C---:B------:R-:W-:Y:S02]  /*37d0*/  IMAD.HI.U32 R3, R6.reuse, R2, RZ ;  /* 0x0000000206037227 */ /* 0x040fe400078e00ff */
[----:B------:R0:W-:Y:S02]  /*37e0*/  STL [R1+0xcfc], R10 ;  /* 0x000cfc0a01007387 */ /* 0x0001e40000100800 */
[----:B------:R-:W-:Y:S02]  /*37f0*/  IMAD.HI.U32 R13, R6, R12, RZ ;  /* 0x0000000c060d7227 */ /* 0x000fe400078e00ff */
[----:B------:R3:W-:Y:S01]  /*3800*/  STL [R1+0xd18], R9 ;  /* 0x000d180901007387 */ /* 0x0007e20000100800 */
[----:B--2---:R-:W-:Y:S01]  /*3810*/  IABS R8, R8 ;  /* 0x0000000800087213 */ /* 0x004fe20000000000 */
[----:B------:R-:W-:-:S02]  /*3820*/  IMAD.MOV R13, RZ, RZ, -R13 ;  /* 0x000000ffff0d7224 */ /* 0x000fc400078e0a0d */
[----:B------:R-:W-:-:S04]  /*3830*/  IMAD.HI.U32 R11, R6, R15, RZ ;  /* 0x0000000f060b7227 */ /* 0x000fc800078e00ff */
[----:B0-----:R-:W-:-:S04]  /*3840*/  IMAD.HI.U32 R10, R6, R8, RZ ;  /* 0x00000008060a7227 */ /* 0x001fc800078e00ff */
[----:B---3--:R-:W-:-:S04]  /*3850*/  IMAD.HI.U32 R9, R6, R7, RZ ;  /* 0x0000000706097227 */ /* 0x008fc800078e00ff */
[----:B------:R-:W-:Y:S02]  /*3860*/  IMAD.MOV R9, RZ, RZ, -R9 ;  /* 0x000000ffff097224 */ /* 0x000fe400078e0a09 */
[----:B------:R-:W-:Y:S02]  /*3870*/  IMAD.MOV R10, RZ, RZ, -R10 ;  /* 0x000000ffff0a7224 */ /* 0x000fe400078e0a0a */
[C---:B------:R-:W-:Y:S02]  /*3880*/  IMAD R12, R5.reuse, R13, R12 ;  /* 0x0000000d050c7224 */ /* 0x040fe400078e020c */
[----:B------:R-:W-:Y:S02]  /*3890*/  IMAD.MOV R3, RZ, RZ, -R3 ;  /* 0x000000ffff037224 */ /* 0x000fe400078e0a03 */
[----:B------:R-:W-:Y:S01]  /*38a0*/  IMAD R9, R5, R9, R7 ;  /* 0x0000000905097224 */ /* 0x000fe200078e0207 */
[----:B------:R0:W-:Y:S01]  /*38b0*/  STL [R1+0x148], R12 ;  /* 0x0001480c01007387 */ /* 0x0001e20000100800 */
[----:B------:R-:W-:-:S02]  /*38c0*/  IMAD.MOV R11, RZ, RZ, -R11 ;  /* 0x000000ffff0b7224 */ /* 0x000fc400078e0a0b */
[C---:B------:R-:W-:Y:S01]  /*38d0*/  IMAD R7, R5.reuse, R10, R8 ;  /* 0x0000000a05077224 */ /* 0x040fe200078e0208 */
[----:B------:R2:W-:Y:S01]  /*38e0*/  STL [R1+0x2e8], R9 ;  /* 0x0002e80901007387 */ /* 0x0005e20000100800 */
[C---:B------:R-:W-:Y:S01]  /*38f0*/  IMAD R2, R5.reuse, R3, R2 ;  /* 0x0000000305027224 */ /* 0x040fe200078e0202 */
[C---:B------:R-:W-:Y:S01]  /*3900*/  LOP3.LUT R10, R0.reuse, 0xe4, RZ, 0xfc, !PT ;  /* 0x000000e4000a7812 */ /* 0x040fe200078efcff */
[----:B------:R-:W-:Y:S01]  /*3910*/  IMAD R15, R5, R11, R15 ;  /* 0x0000000b050f7224 */ /* 0x000fe200078e020f */
[----:B------:R3:W-:Y:S01]  /*3920*/  STL [R1+0x4e4], R7 ;  /* 0x0004e40701007387 */ /* 0x0007e20000100800 */
[C---:B------:R-:W-:Y:S02]  /*3930*/  LOP3.LUT R11, R0.reuse, 0xe8, RZ, 0xfc, !PT ;  /* 0x000000e8000b7812 */ /* 0x040fe400078efcff */
[----:B------:R-:W-:Y:S01]  /*3940*/  LOP3.LUT R8, R0, 0xec, RZ, 0xfc, !PT ;  /* 0x000000ec00087812 */ /* 0x000fe200078efcff */
[----:B------:R4:W-:Y:S01]  /*3950*/  STL [R1+0x1c4], R2 ;  /* 0x0001c40201007387 */ /* 0x0009e20000100800 */
[----:B0-----:R-:W-:-:S02]  /*3960*/  IABS R12, R11 ;  /* 0x0000000b000c7213 */ /* 0x001fc40000000000 */
[C---:B--2---:R-:W-:Y:S01]  /*3970*/  LOP3.LUT R9, R0.reuse, 0xe6, RZ, 0xfc, !PT ;  /* 0x000000e600097812 */ /* 0x044fe200078efcff */
[----:B------:R0:W-:Y:S01]  /*3980*/  STL [R1+0xc80], R10 ;  /* 0x000c800a01007387 */ /* 0x0001e20000100800 */
[----:B---3--:R-:W-:Y:S01]  /*3990*/  LOP3.LUT R7, R0, 0xea, RZ, 0xfc, !PT ;  /* 0x000000ea00077812 */ /* 0x008fe200078efcff */
[C---:B------:R-:W-:Y:S02]  /*39a0*/  IMAD.HI.U32 R79, R6.reuse, R12, RZ ;  /* 0x0000000c064f7227 */ /* 0x040fe400078e00ff */
[----:B------:R2:W-:Y:S01]  /*39b0*/  STL [R1+0xc90], R9 ;  /* 0x000c900901007387 */ /* 0x0005e20000100800 */
[----:B----4-:R-:W-:Y:S01]  /*39c0*/  IABS R2, R8 ;  /* 0x0000000800027213 */ /* 0x010fe20000000000 */
[----:B------:R-:W-:Y:S02]  /*39d0*/  IMAD.MOV R79, RZ, RZ, -R79 ;  /* 0x000000ffff4f7224 */ /* 0x000fe400078e0a4f */
[----:B------:R3:W-:Y:S01]  /*39e0*/  STL [R1+0xcb0], R11 ;  /* 0x000cb00b01007387 */ /* 0x0007e20000100800 */
[----:B0-----:R-:W-:Y:S01]  /*39f0*/  IABS R10, R10 ;  /* 0x0000000a000a7213 */ /* 0x001fe20000000000 */
[----:B------:R-:W-:-:S02]  /*3a00*/  IMAD.HI.U32 R3, R6, R2, RZ ;  /* 0x0000000206037227 */ /* 0x000fc400078e00ff */
[----:B------:R0:W-:Y:S01]  /*3a10*/  STL [R1+0xce0], R7 ;  /* 0x000ce00701007387 */ /* 0x0001e20000100800 */
[----:B--2---:R-:W-:Y:S01]  /*3a20*/  IABS R9, R9 ;  /* 0x0000000900097213 */ /* 0x004fe20000000000 */
[----:B------:R-:W-:Y:S02]  /*3a30*/  IMAD.MOV R3, RZ, RZ, -R3 ;  /* 0x000000ffff037224 */ /* 0x000fe400078e0a03 */
[----:B------:R2:W-:Y:S01]  /*3a40*/  STL [R1+0xd08], R8 ;  /* 0x000d080801007387 */ /* 0x0005e20000100800 */
[----:B------:R-:W-:Y:S02]  /*3a50*/  IMAD R12, R5, R79, R12 ;  /* 0x0000004f050c7224 */ /* 0x000fe400078e020c */
[----:B---3--:R-:W-:Y:S01]  /*3a60*/  IMAD.HI.U32 R11, R6, R10, RZ ;  /* 0x0000000a060b7227 */ /* 0x008fe200078e00ff */
[----:B0-----:R-:W-:-:S03]  /*3a70*/  IABS R7, R7 ;  /* 0x0000000700077213 */ /* 0x001fc60000000000 */
[----:B------:R-:W-:-:S04]  /*3a80*/  IMAD.HI.U32 R13, R6, R9, RZ ;  /* 0x00000009060d7227 */ /* 0x000fc800078e00ff */
[----:B--2---:R-:W-:-:S04]  /*3a90*/  IMAD.HI.U32 R8, R6, R7, RZ ;  /* 0x0000000706087227 */ /* 0x004fc800078e00ff */
[----:B------:R-:W-:Y:S02]  /*3aa0*/  IMAD.MOV R11, RZ, RZ, -R11 ;  /* 0x000000ffff0b7224 */ /* 0x000fe400078e0a0b */
        /* <DEDUP_REMOVED lines=14> */
[----:B------:R2:W-:Y:S01]  /*3b90*/  STL [R1+0xc70], R11 ;  /* 0x000c700b01007387 */ /* 0x0005e20000100800 */
[----:B------:R-:W-:Y:S02]  /*3ba0*/  IABS R13, R10 ;  /* 0x0000000a000d7213 */ /* 0x000fe40000000000 */
[----:B---3--:R-:W-:Y:S01]  /*3bb0*/  LOP3.LUT R7, R0, 0xf6, RZ, 0xfc, !PT ;  /* 0x000000f600077812 */ /* 0x008fe200078efcff */
[----:B------:R-:W-:Y:S01]  /*3bc0*/  STL [R1+0xcb4], R10 ;  /* 0x000cb40a01007387 */ /* 0x000fe20000100800 */
[----:B0-----:R-:W-:Y:S01]  /*3bd0*/  IABS R2, R8 ;  /* 0x0000000800027213 */ /* 0x001fe20000000000 */
[----:B------:R-:W-:Y:S02]  /*3be0*/  IMAD.HI.U32 R80, R6, R13, RZ ;  /* 0x0000000d06507227 */ /* 0x000fe400078e00ff */
[----:B------:R0:W-:Y:S01]  /*3bf0*/  STL [R1+0xcc0], R9 ;  /* 0x000cc00901007387 */ /* 0x0001e20000100800 */
[----:B------:R-:W-:Y:S02]  /*3c00*/  IABS R3, R7 ;  /* 0x0000000700037213 */ /* 0x000fe40000000000 */
[----:B--2---:R-:W-:Y:S01]  /*3c10*/  IABS R11, R11 ;  /* 0x0000000b000b7213 */ /* 0x004fe20000000000 */
[----:B------:R2:W-:Y:S01]  /*3c20*/  STL [R1+0xcdc], R8 ;  /* 0x000cdc0801007387 */ /* 0x0005e20000100800 */
[----:B------:R-:W-:-:S03]  /*3c30*/  IMAD.MOV R80, RZ, RZ, -R80 ;  /* 0x000000ffff507224 */ /* 0x000fc600078e0a50 */
[C---:B------:R-:W-:Y:S01]  /*3c40*/  IMAD.HI.U32 R79, R6.reuse, R11, RZ ;  /* 0x0000000b064f7227 */ /* 0x040fe200078e00ff */
[----:B------:R3:W-:Y:S01]  /*3c50*/  STL [R1+0xd10], R7 ;  /* 0x000d100701007387 */ /* 0x0007e20000100800 */
[----:B0-----:R-:W-:Y:S02]  /*3c60*/  IABS R9, R9 ;  /* 0x0000000900097213 */ /* 0x001fe40000000000 */
[----:B------:R-:W-:Y:S02]  /*3c70*/  IMAD.MOV R79, RZ, RZ, -R79 ;  /* 0x000000ffff4f7224 */ /* 0x000fe400078e0a4f */
[----:B--2---:R-:W-:-:S04]  /*3c80*/  IMAD.HI.U32 R8, R6, R3, RZ ;  /* 0x0000000306087227 */ /* 0x004fc800078e00ff */
[----:B------:R-:W-:-:S04]  /*3c90*/  IMAD.HI.U32 R10, R6, R9, RZ ;  /* 0x00000009060a7227 */ /* 0x000fc800078e00ff */
[----:B---3--:R-:W-:-:S04]  /*3ca0*/  IMAD.HI.U32 R7, R6, R2, RZ ;  /* 0x0000000206077227 */ /* 0x008fc800078e00ff */
[----:B------:R-:W-:Y:S02]  /*3cb0*/  IMAD.MOV R10, RZ, RZ, -R10 ;  /* 0x000000ffff0a7224 */ /* 0x000fe400078e0a0a */
[C---:B------:R-:W-:Y:S02]  /*3cc0*/  IMAD R13, R5.reuse, R80, R13 ;  /* 0x00000050050d7224 */ /* 0x040fe400078e020d */
[----:B------:R-:W-:Y:S02]  /*3cd0*/  IMAD.MOV R7, RZ, RZ, -R7 ;  /* 0x000000ffff077224 */ /* 0x000fe400078e0a07 */
[C---:B------:R-:W-:Y:S01]  /*3ce0*/  IMAD R11, R5.reuse, R79, R11 ;  /* 0x0000004f050b7224 */ /* 0x040fe200078e020b */
[----:B------:R0:W-:Y:S01]  /*3cf0*/  STL [R1+0xe18], R13 ;  /* 0x000e180d01007387 */ /* 0x0001e20000100800 */
[----:B------:R-:W-:Y:S02]  /*3d00*/  IMAD.MOV R8, RZ, RZ, -R8 ;  /* 0x000000ffff087224 */ /* 0x000fe400078e0a08 */
[C---:B------:R-:W-:Y:S01]  /*3d10*/  IMAD R9, R5.reuse, R10, R9 ;  /* 0x0000000a05097224 */ /* 0x040fe200078e0209 */
[----:B------:R2:W-:Y:S01]  /*3d20*/  STL [R1+0x460], R11 ;  /* 0x0004600b01007387 */ /* 0x0005e20000100800 */
[C---:B------:R-:W-:Y:S01]  /*3d30*/  IMAD R7, R5.reuse, R7, R2 ;  /* 0x0000000705077224 */ /* 0x040fe200078e0202 */
[----:B------:R-:W-:Y:S01]  /*3d40*/  LOP3.LUT R10, R0, 0xfa, RZ, 0xfc, !PT ;  /* 0x000000fa000a7812 */ /* 0x000fe200078efcff */
[----:B------:R-:W-:Y:S01]  /*3d50*/  IMAD R2, R5, R8, R3 ;  /* 0x0000000805027224 */ /* 0x000fe200078e0203 */
[----:B------:R3:W-:Y:S02]  /*3d60*/  STL [R1+0x1e4], R9 ;  /* 0x0001e40901007387 */ /* 0x0007e40000100800 */
[----:B------:R-:W-:-:S02]  /*3d70*/  IABS R79, R10 ;  /* 0x0000000a004f7213 */ /* 0x000fc40000000000 */
[----:B------:R4:W-:Y:S01]  /*3d80*/  STL [R1+0x340], R7 ;  /* 0x0003400701007387 */ /* 0x0009e20000100800 */
[C---:B0-----:R-:W-:Y:S02]  /*3d90*/  LOP3.LUT R13, R0.reuse, 0x106, RZ, 0xfc, !PT ;  /* 0x00000106000d7812 */ /* 0x041fe400078efcff */
[----:B--2---:R-:W-:Y:S01]  /*3da0*/  LOP3.LUT R11, R0, 0xf8, RZ, 0xfc, !PT ;  /* 0x000000f8000b7812 */ /* 0x004fe200078efcff */
[----:B------:R0:W-:Y:S01]  /*3db0*/  STL [R1+0x444], R2 ;  /* 0x0004440201007387 */ /* 0x0001e20000100800 */
[----:B------:R-:W-:Y:S01]  /*3dc0*/  IMAD.HI.U32 R80, R6, R79, RZ ;  /* 0x0000004f06507227 */ /* 0x000fe200078e00ff */
[C---:B---3--:R-:W-:Y:S02]  /*3dd0*/  LOP3.LUT R9, R0.reuse, 0xfe, RZ, 0xfc, !PT ;  /* 0x000000fe00097812 */ /* 0x048fe400078efcff */
[----:B------:R2:W-:Y:S01]  /*3de0*/  STL [R1+0xc58], R11 ;  /* 0x000c580b01007387 */ /* 0x0005e20000100800 */
[----:B------:R-:W-:Y:S01]  /*3df0*/  IMAD.MOV R80, RZ, RZ, -R80 ;  /* 0x000000ffff507224 */ /* 0x000fe200078e0a50 */
[----:B----4-:R-:W-:-:S02]  /*3e00*/  LOP3.LUT R7, R0, 0x100, RZ, 0xfc, !PT ;  /* 0x0000010000077812 */ /* 0x010fc400078efcff */
[----:B------:R3:W-:Y:S01]  /*3e10*/  STL [R1+0xc7c], R10 ;  /* 0x000c7c0a01007387 */ /* 0x0007e20000100800 */
[----:B------:R-:W-:Y:S02]  /*3e20*/  IABS R3, R9 ;  /* 0x0000000900037213 */ /* 0x000fe40000000000 */
[----:B0-----:R-:W-:Y:S02]  /*3e30*/  LOP3.LUT R2, R0, 0xfc, RZ, 0xfc, !PT ;  /* 0x000000fc00027812 */ /* 0x001fe400078efcff */
[----:B--2---:R-:W-:Y:S01]  /*3e40*/  IABS R11, R11 ;  /* 0x0000000b000b7213 */ /* 0x004fe20000000000 */
[C---:B------:R-:W-:Y:S02]  /*3e50*/  IMAD.HI.U32 R8, R6.reuse, R3, RZ ;  /* 0x0000000306087227 */ /* 0x040fe400078e00ff */
[----:B------:R0:W-:Y:S01]  /*3e60*/  STL [R1+0xcbc], R2 ;  /* 0x000cbc0201007387 */ /* 0x0001e20000100800 */
[----:B---3--:R-:W-:Y:S01]  /*3e70*/  IABS R10, R7 ;  /* 0x00000007000a7213 */ /* 0x008fe20000000000 */
[----:B------:R-:W-:-:S02]  /*3e80*/  IMAD.HI.U32 R81, R6, R11, RZ ;  /* 0x0000000b06517227 */ /* 0x000fc400078e00ff */
[----:B------:R2:W-:Y:S02]  /*3e90*/  STL [R1+0xccc], R9 ;  /* 0x000ccc0901007387 */ /* 0x0005e40000100800 */
[----:B------:R-:W-:Y:S02]  /*3ea0*/  IMAD.MOV R81, RZ, RZ, -R81 ;  /* 0x000000ffff517224 */ /* 0x000fe400078e0a51 */
[----:B------:R3:W-:Y:S01]  /*3eb0*/  STL [R1+0xcec], R7 ;  /* 0x000cec0701007387 */ /* 0x0007e20000100800 */
[----:B------:R-:W-:Y:S01]  /*3ec0*/  IMAD.MOV R8, RZ, RZ, -R8 ;  /* 0x000000ffff087224 */ /* 0x000fe200078e0a08 */
[----:B0-----:R-:W-:Y:S01]  /*3ed0*/  IABS R2, R2 ;  /* 0x0000000200027213 */ /* 0x001fe20000000000 */
[----:B------:R-:W-:Y:S02]  /*3ee0*/  IMAD R11, R5, R81, R11 ;  /* 0x00000051050b7224 */ /* 0x000fe400078e020b */
[----:B--2---:R-:W-:-:S03]  /*3ef0*/  IMAD.HI.U32 R9, R6, R10, RZ ;  /* 0x0000000a06097227 */ /* 0x004fc600078e00ff */
[----:B------:R0:W-:Y:S01]  /*3f00*/  STL [R1+0xe1c], R11 ;  /* 0x000e1c0b01007387 */ /* 0x0001e20000100800 */
[----:B---3--:R-:W-:-:S04]  /*3f10*/  IMAD.HI.U32 R7, R6, R2, RZ ;  /* 0x0000000206077227 */ /* 0x008fc800078e00ff */
[----:B------:R-:W-:Y:S02]  /*3f20*/  IMAD.MOV R7, RZ, RZ, -R7 ;  /* 0x000000ffff077224 */ /* 0x000fe400078e0a07 */
[----:B------:R-:W-:Y:S02]  /*3f30*/  IMAD.MOV R9, RZ, RZ, -R9 ;  /* 0x000000ffff097224 */ /* 0x000fe400078e0a09 */
[C---:B0-----:R-:W-:Y:S02]  /*3f40*/  IMAD R11, R5.reuse, R80, R79 ;  /* 0x00000050050b7224 */ /* 0x041fe400078e024f */
[C---:B------:R-:W-:Y:S02]  /*3f50*/  IMAD R7, R5.reuse, R7, R2 ;  /* 0x0000000705077224 */ /* 0x040fe400078e0202 */
[C---:B------:R-:W-:Y:S01]  /*3f60*/  IMAD R10, R5.reuse, R9, R10 ;  /* 0x00000009050a7224 */ /* 0x040fe200078e020a */
[----:B------:R0:W-:Y:S01]  /*3f70*/  STL [R1+0x1f0], R11 ;  /* 0x0001f00b01007387 */ /* 0x0001e20000100800 */
[----:B------:R-:W-:Y:S01]  /*3f80*/  IMAD R2, R5, R8, R3 ;  /* 0x0000000805027224 */ /* 0x000fe200078e0203 */
[----:B------:R-:W-:-:S02]  /*3f90*/  IABS R8, R13 ;  /* 0x0000000d00087213 */ /* 0x000fc40000000000 */
[----:B------:R2:W-:Y:S03]  /*3fa0*/  STL [R1+0x358], R7 ;  /* 0x0003580701007387 */ /* 0x0005e60000100800 */
[----:B------:R-:W-:Y:S01]  /*3fb0*/  IMAD.HI.U32 R80, R6, R8, RZ ;  /* 0x0000000806507227 */ /* 0x000fe200078e00ff */
[----:B------:R-:W-:Y:S01]  /*3fc0*/  STL [R1+0xe20], R10 ;  /* 0x000e200a01007387 */ /* 0x000fe20000100800 */
[C---:B0-----:R-:W-:Y:S02]  /*3fd0*/  LOP3.LUT R11, R0.reuse, 0x108, RZ, 0xfc, !PT ;  /* 0x00000108000b7812 */ /* 0x041fe400078efcff */
[----:B------:R-:W-:Y:S01]  /*3fe0*/  IMAD.MOV R80, RZ, RZ, -R80 ;  /* 0x000000ffff507224 */ /* 0x000fe200078e0a50 */
[----:B------:R0:W-:Y:S01]  /*3ff0*/  STL [R1+0x484], R2 ;  /* 0x0004840201007387 */ /* 0x0001e20000100800 */
[----:B--2---:R-:W-:-:S03]  /*4000*/  LOP3.LUT R7, R0, 0x104, RZ, 0xfc, !PT ;  /* 0x0000010400077812 */ /* 0x004fc600078efcff */
[----:B------:R-:W-:Y:S01]  /*4010*/  STL [R1+0xc3c], R66 ;  /* 0x000c3c4201007387 */ /* 0x000fe20000100800 */
[----:B------:R-:W-:-:S03]  /*4020*/  IABS R9, R11 ;  /* 0x0000000b00097213 */ /* 0x000fc60000000000 */
[----:B------:R2:W-:Y:S01]  /*4030*/  STL [R1+0xc64], R7 ;  /* 0x000c640701007387 */ /* 0x0005e20000100800 */
[----:B0-----:R-:W-:Y:S01]  /*4040*/  LOP3.LUT R2, R0, 0x10a, RZ, 0xfc, !PT ;  /* 0x0000010a00027812 */ /* 0x001fe200078efcff */
[----:B------:R-:W-:Y:S02]  /*4050*/  IMAD.HI.U32 R81, R6, R9, RZ ;  /* 0x0000000906517227 */ /* 0x000fe400078e00ff */
[----:B------:R-:W-:Y:S02]  /*4060*/  STL [R1+0xc8c], R13 ;  /* 0x000c8c0d01007387 */ /* 0x000fe40000100800 */
[----:B------:R-:W-:Y:S02]  /*4070*/  IMAD.MOV R81, RZ, RZ, -R81 ;  /* 0x000000ffff517224 */ /* 0x000fe400078e0a51 */
[----:B------:R0:W-:Y:S01]  /*4080*/  STL [R1+0xcc8], R11 ;  /* 0x000cc80b01007387 */ /* 0x0001e20000100800 */
[----:B--2---:R-:W-:Y:S01]  /*4090*/  IABS R7, R7 ;  /* 0x0000000700077213 */ /* 0x004fe20000000000 */
[----:B------:R-:W-:-:S02]  /*40a0*/  IMAD R9, R5, R81, R9 ;  /* 0x0000005105097224 */ /* 0x000fc400078e0209 */
[----:B------:R2:W-:Y:S02]  /*40b0*/  STL [R1+0xcd8], R2 ;  /* 0x000cd80201007387 */ /* 0x0005e40000100800 */
[----:B------:R-:W-:-:S04]  /*40c0*/  IMAD.HI.U32 R79, R6, R7, RZ ;  /* 0x00000007064f7227 */ /* 0x000fc800078e00ff */
[----:B------:R-:W-:Y:S02]  /*40d0*/  IMAD.MOV R79, RZ, RZ, -R79 ;  /* 0x000000ffff4f7224 */ /* 0x000fe400078e0a4f */
[C---:B0-----:R-:W-:Y:S01]  /*40e0*/  IMAD R11, R5.reuse, R83, R82 ;  /* 0x00000053050b7224 */ /* 0x041fe200078e0252 */
[----:B--2---:R-:W-:Y:S01]  /*40f0*/  IABS R2, R2 ;  /* 0x0000000200027213 */ /* 0x004fe20000000000 */
[C---:B------:R-:W-:Y:S02]  /*4100*/  IMAD R10, R5.reuse, R79, R7 ;  /* 0x0000004f050a7224 */ /* 0x040fe400078e0207 */
[----:B------:R-:W-:Y:S01]  /*4110*/  IMAD R7, R5, R80, R8 ;  /* 0x0000005005077224 */ /* 0x000fe200078e0208 */
[----:B------:R0:W-:Y:S01]  /*4120*/  STL [R1+0x1fc], R11 ;  /* 0x0001fc0b01007387 */ /* 0x0001e20000100800 */
[----:B------:R-:W-:Y:S01]  /*4130*/  IMAD.HI.U32 R3, R6, R2, RZ ;  /* 0x0000000206037227 */ /* 0x000fe200078e00ff */
[----:B------:R-:W-:Y:S02]  /*4140*/  LOP3.LUT R8, R0, 0x10e, RZ, 0xfc, !PT ;  /* 0x0000010e00087812 */ /* 0x000fe400078efcff */
[----:B------:R2:W-:Y:S01]  /*4150*/  STL [R1+0x35c], R10 ;  /* 0x00035c0a01007387 */ /* 0x0005e20000100800 */
[----:B------:R-:W-:-:S03]  /*4160*/  IMAD.MOV R3, RZ, RZ, -R3 ;  /* 0x000000ffff037224 */ /* 0x000fc600078e0a03 */
[----:B------:R3:W-:Y:S01]  /*4170*/  STL [R1+0xe24], R9 ;  /* 0x000e240901007387 */ /* 0x0007e20000100800 */
[----:B------:R-:W-:Y:S01]  /*4180*/  IMAD R2, R5, R3, R2 ;  /* 0x0000000305027224 */ /* 0x000fe200078e0202 */
[C---:B0-----:R-:W-:Y:S02]  /*4190*/  LOP3.LUT R11, R0.reuse, 0x10c, RZ, 0xfc, !PT ;  /* 0x0000010c000b7812 */ /* 0x041fe400078efcff */
[----:B------:R0:W-:Y:S01]  /*41a0*/  STL [R1+0x480], R7 ;  /* 0x0004800701007387 */ /* 0x0001e20000100800 */
[----:B--2---:R-:W-:-:S03]  /*41b0*/  LOP3.LUT R10, R0, 0x110, RZ, 0xfc, !PT ;  /* 0x00000110000a7812 */ /* 0x004fc600078efcff */
[----:B------:R2:W-:Y:S01]  /*41c0*/  STL [R1+0x208], R2 ;  /* 0x0002080201007387 */ /* 0x0005e20000100800 */
[----:B------:R-:W-:Y:S02]  /*41d0*/  IABS R81, R11 ;  /* 0x0000000b00517213 */ /* 0x000fe40000000000 */
[----:B---3--:R-:W-:Y:S01]  /*41e0*/  LOP3.LUT R9, R0, 0x112, RZ, 0xfc, !PT ;  /* 0x0000011200097812 */ /* 0x008fe200078efcff */
[----:B------:R-:W-:Y:S01]  /*41f0*/  STL [R1+0xc08], R11 ;  /* 0x000c080b01007387 */ /* 0x000fe20000100800 */
[----:B------:R-:W-:Y:S01]  /*4200*/  IABS R80, R10 ;  /* 0x0000000a00507213 */ /* 0x000fe20000000000 */
[----:B------:R-:W-:Y:S01]  /*4210*/  IMAD.HI.U32 R82, R6, R81, RZ ;  /* 0x0000005106527227 */ /* 0x000fe200078e00ff */
[----:B0-----:R-:W-:Y:S01]  /*4220*/  LOP3.LUT R7, R0, 0x114, RZ, 0xfc, !PT ;  /* 0x0000011400077812 */ /* 0x001fe200078efcff */
[----:B------:R0:W-:Y:S01]  /*4230*/  STL [R1+0xc44], R8 ;  /* 0x000c440801007387 */ /* 0x0001e20000100800 */
[----:B--2---:R-:W-:Y:S01]  /*4240*/  IABS R2, R9 ;  /* 0x0000000900027213 */ /* 0x004fe20000000000 */
[----:B------:R-:W-:-:S02]  /*4250*/  IMAD.HI.U32 R84, R6, R80, RZ ;  /* 0x0000005006547227 */ /* 0x000fc400078e00ff */
[----:B------:R2:W-:Y:S01]  /*4260*/  STL [R1+0xc6c], R10 ;  /* 0x000c6c0a01007387 */ /* 0x0005e20000100800 */
[----:B------:R-:W-:Y:S01]  /*4270*/  IABS R3, R7 ;  /* 0x0000000700037213 */ /* 0x000fe20000000000 */
[----:B------:R-:W-:Y:S02]  /*4280*/  IMAD.MOV R82, RZ, RZ, -R82 ;  /* 0x000000ffff527224 */ /* 0x000fe400078e0a52 */
[----:B------:R-:W-:Y:S01]  /*4290*/  STL [R1+0xc9c], R9 ;  /* 0x000c9c0901007387 */ /* 0x000fe20000100800 */
[----:B------:R-:W-:Y:S01]  /*42a0*/  IMAD.MOV R84, RZ, RZ, -R84 ;  /* 0x000000ffff547224 */ /* 0x000fe200078e0a54 */
[----:B0-----:R-:W-:Y:S01]  /*42b0*/  IABS R8, R8 ;  /* 0x0000000800087213 */ /* 0x001fe20000000000 */
[C---:B------:R-:W-:Y:S01]  /*42c0*/  IMAD.HI.U32 R79, R6.reuse, R3, RZ ;  /* 0x00000003064f7227 */ /* 0x040fe200078e00ff */
[----:B------:R0:W-:Y:S03]  /*42d0*/  STL [R1+0xcd4], R7 ;  /* 0x000cd40701007387 */ /* 0x0001e60000100800 */
[----:B------:R-:W-:-:S04]  /*42e0*/  IMAD.HI.U32 R83, R6, R8, RZ ;  /* 0x0000000806537227 */ /* 0x000fc800078e00ff */
[----:B------:R-:W-:Y:S02]  /*42f0*/  IMAD.MOV R83, RZ, RZ, -R83 ;  /* 0x000000ffff537224 */ /* 0x000fe400078e0a53 */
[----:B--2---:R-:W-:Y:S02]  /*4300*/  IMAD R10, R5, R82, R81 ;  /* 0x00000052050a7224 */ /* 0x004fe400078e0251 */
[----:B0-----:R-:W-:-:S03]  /*4310*/  IMAD.HI.U32 R7, R6, R2, RZ ;  /* 0x0000000206077227 */ /* 0x001fc600078e00ff */
[----:B------:R0:W-:Y:S01]  /*4320*/  STL [R1+0x370], R10 ;  /* 0x0003700a01007387 */ /* 0x0001e20000100800 */
[----:B------:R-:W-:Y:S02]  /*4330*/  IMAD.MOV R7, RZ, RZ, -R7 ;  /* 0x000000ffff077224 */ /* 0x000fe400078e0a07 */
[C---:B------:R-:W-:Y:S02]  /*4340*/  IMAD R9, R5.reuse, R83, R8 ;  /* 0x0000005305097224 */ /* 0x040fe400078e0208 */
[----:B------:R-:W-:Y:S02]  /*4350*/  IMAD.MOV R79, RZ, RZ, -R79 ;  /* 0x000000ffff4f7224 */ /* 0x000fe400078e0a4f */
[C---:B------:R-:W-:Y:S02]  /*4360*/  IMAD R8, R5.reuse, R84, R80 ;  /* 0x0000005405087224 */ /* 0x040fe400078e0250 */
[C---:B------:R-:W-:Y:S01]  /*4370*/  IMAD R7, R5.reuse, R7, R2 ;  /* 0x0000000705077224 */ /* 0x040fe200078e0202 */
[----:B0-----:R-:W-:Y:S01]  /*4380*/  LOP3.LUT R10, R0, 0x116, RZ, 0xfc, !PT ;  /* 0x00000116000a7812 */ /* 0x001fe200078efcff */
[----:B------:R-:W-:Y:S01]  /*4390*/  IMAD R2, R5, R79, R3 ;  /* 0x0000004f05027224 */ /* 0x000fe200078e0203 */
[----:B------:R0:W-:Y:S01]  /*43a0*/  STL [R1+0xe28], R8 ;  /* 0x000e280801007387 */ /* 0x0001e20000100800 */
[----:B------:R-:W-:Y:S01]  /*43b0*/  IMAD.U32 R11, RZ, RZ, UR6 ;  /* 0x00000006ff0b7e24 */ /* 0x000fe2000f8e00ff */
[----:B------:R-:W-:-:S02]  /*43c0*/  IABS R83, R10 ;  /* 0x0000000a00537213 */ /* 0x000fc40000000000 */
[----:B------:R2:W-:Y:S03]  /*43d0*/  STL [R1+0x4c4], R9 ;  /* 0x0004c40901007387 */ /* 0x0005e60000100800 */
[----:B------:R-:W-:Y:S01]  /*43e0*/  IMAD.HI.U32 R84, R6, R83, RZ ;  /* 0x0000005306547227 */ /* 0x000fe200078e00ff */
[----:B------:R3:W-:Y:S01]  /*43f0*/  STL [R1+0x21c], R7 ;  /* 0x00021c0701007387 */ /* 0x0007e20000100800 */
[C---:B0-----:R-:W-:Y:S02]  /*4400*/  LOP3.LUT R8, R0.reuse, 0x11e, RZ, 0xfc, !PT ;  /* 0x0000011e00087812 */ /* 0x041fe400078efcff */
[----:B------:R-:W-:Y:S01]  /*4410*/  IMAD.MOV R84, RZ, RZ, -R84 ;  /* 0x000000ffff547224 */ /* 0x000fe200078e0a54 */
[----:B------:R0:W-:Y:S01]  /*4420*/  STL [R1+0x394], R2 ;  /* 0x0003940201007387 */ /* 0x0001e20000100800 */
[----:B--2---:R-:W-:-:S03]  /*4430*/  LOP3.LUT R9, R0, 0x11c, RZ, 0xfc, !PT ;  /* 0x0000011c00097812 */ /* 0x004fc600078efcff */
[----:B------:R2:W-:Y:S01]  /*4440*/  STL [R1+0xbf8], R10 ;  /* 0x000bf80a01007387 */ /* 0x0005e20000100800 */
[----:B------:R-:W-:Y:S02]  /*4450*/  IABS R79, R8 ;  /* 0x00000008004f7213 */ /* 0x000fe40000000000 */
[----:B---3--:R-:W-:Y:S02]  /*4460*/  LOP3.LUT R7, R0, 0x118, RZ, 0xfc, !PT ;  /* 0x0000011800077812 */ /* 0x008fe400078efcff */
[----:B------:R-:W-:Y:S01]  /*4470*/  IABS R3, R9 ;  /* 0x0000000900037213 */ /* 0x000fe20000000000 */
[----:B------:R-:W-:Y:S01]  /*4480*/  IMAD.HI.U32 R82, R6, R79, RZ ;  /* 0x0000004f06527227 */ /* 0x000fe200078e00ff */
[----:B0-----:R-:W-:Y:S01]  /*4490*/  LOP3.LUT R2, R0, 0x11a, RZ, 0xfc, !PT ;  /* 0x0000011a00027812 */ /* 0x001fe200078efcff */
[----:B------:R0:W-:Y:S02]  /*44a0*/  STL [R1+0xc18], R7 ;  /* 0x000c180701007387 */ /* 0x0001e40000100800 */
[----:B------:R-:W-:Y:S01]  /*44b0*/  IMAD.HI.U32 R81, R6, R3, RZ ;  /* 0x0000000306517227 */ /* 0x000fe200078e00ff */
[----:B--2---:R-:W-:Y:S01]  /*44c0*/  LOP3.LUT R10, R0, 0x134, RZ, 0xfc, !PT ;  /* 0x00000134000a7812 */ /* 0x004fe200078efcff */
[----:B------:R2:W-:Y:S02]  /*44d0*/  STL [R1+0xc4c], R2 ;  /* 0x000c4c0201007387 */ /* 0x0005e40000100800 */
[----:B------:R-:W-:-:S02]  /*44e0*/  IMAD.MOV R81, RZ, RZ, -R81 ;  /* 0x000000ffff517224 */ /* 0x000fc400078e0a51 */
[----:B------:R3:W-:Y:S01]  /*44f0*/  STL [R1+0xc78], R9 ;  /* 0x000c780901007387 */ /* 0x0007e20000100800 */
[----:B------:R-:W-:Y:S01]  /*4500*/  IMAD.MOV R82, RZ, RZ, -R82 ;  /* 0x000000ffff527224 */ /* 0x000fe200078e0a52 */
[----:B0-----:R-:W-:Y:S01]  /*4510*/  IABS R7, R7 ;  /* 0x0000000700077213 */ /* 0x001fe20000000000 */
[----:B------:R-:W-:Y:S01]  /*4520*/  IMAD R3, R5, R81, R3 ;  /* 0x0000005105037224 */ /* 0x000fe200078e0203 */
[----:B------:R0:W-:Y:S01]  /*4530*/  STL [R1+0xca8], R8 ;  /* 0x000ca80801007387 */ /* 0x0001e20000100800 */
[----:B--2---:R-:W-:Y:S02]  /*4540*/  IABS R2, R2 ;  /* 0x0000000200027213 */ /* 0x004fe40000000000 */
[----:B------:R-:W-:Y:S01]  /*4550*/  IMAD.HI.U32 R85, R6, R7, RZ ;  /* 0x0000000706557227 */ /* 0x000fe200078e00ff */
[----:B---3--:R-:W-:-:S03]  /*4560*/  LOP3.LUT R9, R0, 0x124, RZ, 0xfc, !PT ;  /* 0x0000012400097812 */ /* 0x008fc600078efcff */
[----:B------:R-:W-:-:S04]  /*4570*/  IMAD.HI.U32 R80, R6, R2, RZ ;  /* 0x0000000206507227 */ /* 0x000fc800078e00ff */
[----:B------:R-:W-:Y:S02]  /*4580*/  IMAD.MOV R85, RZ, RZ, -R85 ;  /* 0x000000ffff557224 */ /* 0x000fe400078e0a55 */
[----:B------:R-:W-:Y:S02]  /*4590*/  IMAD.MOV R80, RZ, RZ, -R80 ;  /* 0x000000ffff507224 */ /* 0x000fe400078e0a50 */
[C---:B------:R-:W-:Y:S02]  /*45a0*/  IMAD R7, R5.reuse, R85, R7 ;  /* 0x0000005505077224 */ /* 0x040fe400078e0207 */
[C---:B0-----:R-:W-:Y:S02]  /*45b0*/  IMAD R8, R5.reuse, R84, R83 ;  /* 0x0000005405087224 */ /* 0x041fe400078e0253 */
[C---:B------:R-:W-:Y:S01]  /*45c0*/  IMAD R2, R5.reuse, R80, R2 ;  /* 0x0000005005027224 */ /* 0x040fe200078e0202 */
[----:B------:R0:W-:Y:S04]  /*45d0*/  STL [R1+0xe2c], R7 ;  /* 0x000e2c0701007387 */ /* 0x0001e80000100800 */
[----:B------:R2:W-:Y:S04]  /*45e0*/  STL [R1+0x4c0], R8 ;  /* 0x0004c00801007387 */ /* 0x0005e80000100800 */
[----:B------:R3:W-:Y:S01]  /*45f0*/  STL [R1+0x200], R2 ;  /* 0x0002000201007387 */ /* 0x0007e20000100800 */
[----:B0-----:R-:W-:Y:S01]  /*4600*/  IMAD R7, R5, R82, R79 ;  /* 0x0000005205077224 */ /* 0x001fe200078e024f */
[----:B------:R-:W-:-:S02]  /*4610*/  IABS R79, R9 ;  /* 0x00000009004f7213 */ /* 0x000fc40000000000 */
[----:B------:R0:W-:Y:S01]  /*4620*/  STL [R1+0x390], R3 ;  /* 0x0003900301007387 */ /* 0x0001e20000100800 */
[----:B--2---:R-:W-:-:S03]  /*4630*/  LOP3.LUT R8, R0, 0x126, RZ, 0xfc, !PT ;  /* 0x0000012600087812 */ /* 0x004fc600078efcff */
[----:B------:R2:W-:Y:S01]  /*4640*/  STL [R1+0x504], R7 ;  /* 0x0005040701007387 */ /* 0x0005e20000100800 */
[----:B------:R-:W-:Y:S01]  /*4650*/  IMAD.HI.U32 R82, R6, R79, RZ ;  /* 0x0000004f06527227 */ /* 0x000fe200078e00ff */
[C---:B---3--:R-:W-:Y:S02]  /*4660*/  LOP3.LUT R2, R0.reuse, 0x120, RZ, 0xfc, !PT ;  /* 0x0000012000027812 */ /* 0x048fe400078efcff */
[----:B------:R-:W-:Y:S01]  /*4670*/  IABS R80, R8 ;  /* 0x0000000800507213 */ /* 0x000fe20000000000 */
[----:B------:R-:W-:Y:S01]  /*4680*/  IMAD.MOV R82, RZ, RZ, -R82 ;  /* 0x000000ffff527224 */ /* 0x000fe200078e0a52 */
[----:B0-----:R-:W-:Y:S01]  /*4690*/  LOP3.LUT R3, R0, 0x122, RZ, 0xfc, !PT ;  /* 0x0000012200037812 */ /* 0x001fe200078efcff */
[----:B------:R0:W-:Y:S02]  /*46a0*/  STL [R1+0xbf4], R2 ;  /* 0x000bf40201007387 */ /* 0x0001e40000100800 */
[----:B------:R-:W-:Y:S01]  /*46b0*/  IMAD.HI.U32 R83, R6, R80, RZ ;  /* 0x0000005006537227 */ /* 0x000fe200078e00ff */
[----:B--2---:R-:W-:Y:S01]  /*46c0*/  LOP3.LUT R7, R0, 0x128, RZ, 0xfc, !PT ;  /* 0x0000012800077812 */ /* 0x004fe200078efcff */
[----:B------:R2:W-:Y:S02]  /*46d0*/  STL [R1+0xc04], R3 ;  /* 0x000c040301007387 */ /* 0x0005e40000100800 */
[----:B------:R-:W-:Y:S01]  /*46e0*/  IMAD.MOV R83, RZ, RZ, -R83 ;  /* 0x000000ffff537224 */ /* 0x000fe200078e0a53 */
[----:B------:R-:W-:Y:S01]  /*46f0*/  IABS R92, R7 ;  /* 0x00000007005c7213 */ /* 0x000fe20000000000 */
[----:B------:R3:W-:Y:S01]  /*4700*/  STL [R1+0xc24], R9 ;  /* 0x000c240901007387 */ /* 0x0007e20000100800 */
[----:B0-----:R-:W-:-:S03]  /*4710*/  IABS R2, R2 ;  /* 0x0000000200027213 */ /* 0x001fc60000000000 */
[----:B------:R0:W-:Y:S01]  /*4720*/  STL [R1+0xc54], R8 ;  /* 0x000c540801007387 */ /* 0x0001e20000100800 */
[C---:B------:R-:W-:Y:S01]  /*4730*/  IMAD.HI.U32 R84, R6.reuse, R92, RZ ;  /* 0x0000005c06547227 */ /* 0x040fe200078e00ff */
[----:B--2---:R-:W-:Y:S02]  /*4740*/  IABS R3, R3 ;  /* 0x0000000300037213 */ /* 0x004fe40000000000 */
[----:B------:R2:W-:Y:S01]  /*4750*/  STL [R1+0xc88], R7 ;  /* 0x000c880701007387 */ /* 0x0005e20000100800 */
[----:B------:R-:W-:Y:S01]  /*4760*/  IMAD.HI.U32 R85, R6, R2, RZ ;  /* 0x0000000206557227 */ /* 0x000fe200078e00ff */
[----:B---3--:R-:W-:-:S03]  /*4770*/  LOP3.LUT R9, R0, 0x12a, RZ, 0xfc, !PT ;  /* 0x0000012a00097812 */ /* 0x008fc600078efcff */
[----:B------:R-:W-:Y:S01]  /*4780*/  IMAD.HI.U32 R81, R6, R3, RZ ;  /* 0x0000000306517227 */ /* 0x000fe200078e00ff */
[----:B0-----:R-:W-:-:S03]  /*4790*/  LOP3.LUT R8, R0, 0x12c, RZ, 0xfc, !PT ;  /* 0x0000012c00087812 */ /* 0x001fc600078efcff */
[----:B------:R-:W-:Y:S02]  /*47a0*/  IMAD.MOV R85, RZ, RZ, -R85 ;  /* 0x000000ffff557224 */ /* 0x000fe400078e0a55 */
[----:B------:R-:W-:Y:S02]  /*47b0*/  IMAD.MOV R81, RZ, RZ, -R81 ;  /* 0x000000ffff517224 */ /* 0x000fe400078e0a51 */
[C---:B------:R-:W-:Y:S02]  /*47c0*/  IMAD R2, R5.reuse, R85, R2 ;  /* 0x0000005505027224 */ /* 0x040fe400078e0202 */
[C---:B--2---:R-:W-:Y:S02]  /*47d0*/  IMAD R7, R5.reuse, R81, R3 ;  /* 0x0000005105077224 */ /* 0x044fe400078e0203 */
[----:B------:R-:W-:Y:S01]  /*47e0*/  IMAD R3, R5, R82, R79 ;  /* 0x0000005205037224 */ /* 0x000fe200078e024f */
[----:B------:R0:W-:Y:S01]  /*47f0*/  STL [R1+0xe30], R2 ;  /* 0x000e300201007387 */ /* 0x0001e20000100800 */
[----:B------:R-:W-:Y:S01]  /*4800*/  IMAD.MOV R84, RZ, RZ, -R84 ;  /* 0x000000ffff547224 */ /* 0x000fe200078e0a54 */
[----:B------:R-:W-:-:S02]  /*4810*/  IABS R82, R9 ;  /* 0x0000000900527213 */ /* 0x000fc40000000000 */
[----:B------:R2:W-:Y:S01]  /*4820*/  STL [R1+0x204], R7 ;  /* 0x0002040701007387 */ /* 0x0005e20000100800 */
[----:B------:R-:W-:-:S03]  /*4830*/  IMAD R92, R5, R84, R92 ;  /* 0x00000054055c7224 */ /* 0x000fc600078e025c */
[----:B------:R3:W-:Y:S01]  /*4840*/  STL [R1+0x374], R3 ;  /* 0x0003740301007387 */ /* 0x0007e20000100800 */
[----:B0-----:R-:W-:Y:S01]  /*4850*/  IMAD R2, R5, R83, R80 ;  /* 0x0000005305027224 */ /* 0x001fe200078e0250 */
[----:B------:R-:W-:Y:S02]  /*4860*/  IABS R80, R8 ;  /* 0x0000000800507213 */ /* 0x000fe40000000000 */
[----:B------:R-:W-:Y:S01]  /*4870*/  STL [R1+0xe34], R92 ;  /* 0x000e345c01007387 */ /* 0x000fe20000100800 */
[----:B------:R-:W-:Y:S01]  /*4880*/  IMAD.HI.U32 R83, R6, R82, RZ ;  /* 0x0000005206537227 */ /* 0x000fe200078e00ff */
[----:B--2---:R-:W-:Y:S02]  /*4890*/  LOP3.LUT R7, R0, 0x12e, RZ, 0xfc, !PT ;  /* 0x0000012e00077812 */ /* 0x004fe400078efcff */
[----:B------:R0:W-:Y:S01]  /*48a0*/  STL [R1+0x500], R2 ;  /* 0x0005000201007387 */ /* 0x0001e20000100800 */
[----:B------:R-:W-:Y:S01]  /*48b0*/  IMAD.HI.U32 R84, R6, R80, RZ ;  /* 0x0000005006547227 */ /* 0x000fe200078e00ff */
[----:B---3--:R-:W-:-:S02]  /*48c0*/  LOP3.LUT R3, R0, 0x130, RZ, 0xfc, !PT ;  /* 0x0000013000037812 */ /* 0x008fc400078efcff */
[----:B------:R-:W-:Y:S01]  /*48d0*/  IABS R81, R7 ;  /* 0x0000000700517213 */ /* 0x000fe20000000000 */
[----:B------:R2:W-:Y:S01]  /*48e0*/  STL [R1+0xbd0], R9 ;  /* 0x000bd00901007387 */ /* 0x0005e20000100800 */
[----:B------:R-:W-:Y:S01]  /*48f0*/  IABS R91, R3 ;  /* 0x00000003005b7213 */ /* 0x000fe20000000000 */
[----:B------:R-:W-:Y:S02]  /*4900*/  IMAD.MOV R83, RZ, RZ, -R83 ;  /* 0x000000ffff537224 */ /* 0x000fe400078e0a53 */
[----:B------:R3:W-:Y:S01]  /*4910*/  STL [R1+0xc00], R8 ;  /* 0x000c000801007387 */ /* 0x0007e20000100800 */
[----:B0-----:R-:W-:Y:S01]  /*4920*/  LOP3.LUT R2, R0, 0x132, RZ, 0xfc, !PT ;  /* 0x0000013200027812 */ /* 0x001fe200078efcff */
[C---:B------:R-:W-:Y:S02]  /*4930*/  IMAD.HI.U32 R86, R6.reuse, R91, RZ ;  /* 0x0000005b06567227 */ /* 0x040fe400078e00ff */
[----:B------:R0:W-:Y:S02]  /*4940*/  STL [R1+0xc14], R7 ;  /* 0x000c140701007387 */ /* 0x0001e40000100800 */
[----:B------:R-:W-:Y:S01]  /*4950*/  IMAD.HI.U32 R85, R6, R81, RZ ;  /* 0x0000005106557227 */ /* 0x000fe200078e00ff */
[----:B--2---:R-:W-:Y:S01]  /*4960*/  LOP3.LUT R9, R0, 0x136, RZ, 0xfc, !PT ;  /* 0x0000013600097812 */ /* 0x004fe200078efcff */
[----:B------:R2:W-:Y:S02]  /*4970*/  STL [R1+0xc30], R3 ;  /* 0x000c300301007387 */ /* 0x0005e40000100800 */
[----:B------:R-:W-:-:S02]  /*4980*/  IMAD.MOV R84, RZ, RZ, -R84 ;  /* 0x000000ffff547224 */ /* 0x000fc400078e0a54 */
[----:B------:R-:W-:Y:S01]  /*4990*/  IMAD.MOV R86, RZ, RZ, -R86 ;  /* 0x000000ffff567224 */ /* 0x000fe200078e0a56 */
[----:B------:R4:W-:Y:S01]  /*49a0*/  STL [R1+0xc60], R2 ;  /* 0x000c600201007387 */ /* 0x0009e20000100800 */
[----:B------:R-:W-:Y:S02]  /*49b0*/  IMAD.MOV R85, RZ, RZ, -R85 ;  /* 0x000000ffff557224 */ /* 0x000fe400078e0a55 */
[C---:B---3--:R-:W-:Y:S01]  /*49c0*/  IMAD R8, R5.reuse, R83, R82 ;  /* 0x0000005305087224 */ /* 0x048fe200078e0252 */
[----:B------:R-:W-:Y:S01]  /*49d0*/  IABS R82, R9 ;  /* 0x0000000900527213 */ /* 0x000fe20000000000 */
[C---:B0-----:R-:W-:Y:S01]  /*49e0*/  IMAD R7, R5.reuse, R84, R80 ;  /* 0x0000005405077224 */ /* 0x041fe200078e0250 */
[----:B--2---:R-:W-:Y:S01]  /*49f0*/  IABS R3, R2 ;  /* 0x0000000200037213 */ /* 0x004fe20000000000 */
[C---:B------:R-:W-:Y:S01]  /*4a00*/  IMAD R91, R5.reuse, R86, R91 ;  /* 0x00000056055b7224 */ /* 0x040fe200078e025b */
[----:B------:R0:W-:Y:S01]  /*4a10*/  STL [R1+0x1f8], R8 ;  /* 0x0001f80801007387 */ /* 0x0001e20000100800 */
[----:B------:R-:W-:Y:S01]  /*4a20*/  IABS R84, R10 ;  /* 0x0000000a00547213 */ /* 0x000fe20000000000 */
[----:B----4-:R-:W-:-:S02]  /*4a30*/  IMAD R2, R5, R85, R81 ;  /* 0x0000005505027224 */ /* 0x010fc400078e0251 */
[----:B------:R-:W-:Y:S01]  /*4a40*/  IMAD.HI.U32 R79, R6, R3, RZ ;  /* 0x00000003064f7227 */ /* 0x000fe200078e00ff */
[----:B------:R2:W-:Y:S03]  /*4a50*/  STL [R1+0x344], R7 ;  /* 0x0003440701007387 */ /* 0x0005e60000100800 */
[----:B------:R-:W-:Y:S01]  /*4a60*/  IMAD.MOV R79, RZ, RZ, -R79 ;  /* 0x000000ffff4f7224 */ /* 0x000fe200078e0a4f */
[----:B------:R-:W-:Y:S01]  /*4a70*/  STL [R1+0xe38], R91 ;  /* 0x000e385b01007387 */ /* 0x000fe20000100800 */
[----:B0-----:R-:W-:Y:S01]  /*4a80*/  LOP3.LUT R8, R0, 0x138, RZ, 0xfc, !PT ;  /* 0x0000013800087812 */ /* 0x001fe200078efcff */
[C---:B------:R-:W-:Y:S02]  /*4a90*/  IMAD.HI.U32 R85, R6.reuse, R84, RZ ;  /* 0x0000005406557227 */ /* 0x040fe400078e00ff */
[----:B------:R0:W-:Y:S01]  /*4aa0*/  STL [R1+0x544], R2 ;  /* 0x0005440201007387 */ /* 0x0001e20000100800 */
[----:B------:R-:W-:Y:S01]  /*4ab0*/  IABS R83, R8 ;  /* 0x0000000800537213 */ /* 0x000fe20000000000 */
[----:B------:R-:W-:Y:S01]  /*4ac0*/  IMAD.HI.U32 R86, R6, R82, RZ ;  /* 0x0000005206567227 */ /* 0x000fe200078e00ff */
[----:B--2---:R-:W-:-:S03]  /*4ad0*/  LOP3.LUT R7, R0, 0x13a, RZ, 0xfc, !PT ;  /* 0x0000013a00077812 */ /* 0x004fc600078efcff */
[----:B------:R-:W-:-:S04]  /*4ae0*/  IMAD.HI.U32 R87, R6, R83, RZ ;  /* 0x0000005306577227 */ /* 0x000fc800078e00ff */
[----:B0-----:R-:W-:Y:S01]  /*4af0*/  IMAD R2, R5, R79, R3 ;  /* 0x0000004f05027224 */ /* 0x001fe200078e0203 */
[----:B------:R-:W-:Y:S01]  /*4b00*/  IABS R3, R7 ;  /* 0x0000000700037213 */ /* 0x000fe20000000000 */
[----:B------:R-:W-:Y:S02]  /*4b10*/  IMAD.MOV R85, RZ, RZ, -R85 ;  /* 0x000000ffff557224 */ /* 0x000fe400078e0a55 */
[----:B------:R-:W-:Y:S01]  /*4b20*/  IMAD.MOV R86, RZ, RZ, -R86 ;  /* 0x000000ffff567224 */ /* 0x000fe200078e0a56 */
[----:B------:R0:W-:Y:S01]  /*4b30*/  STL [R1+0x1f4], R2 ;  /* 0x0001f40201007387 */ /* 0x0001e20000100800 */
[----:B------:R-:W-:-:S03]  /*4b40*/  IMAD.HI.U32 R80, R6, R3, RZ ;  /* 0x0000000306507227 */ /* 0x000fc600078e00ff */
[----:B------:R2:W-:Y:S01]  /*4b50*/  STL [R1+0xbc4], R10 ;  /* 0x000bc40a01007387 */ /* 0x0005e20000100800 */
[----:B------:R-:W-:Y:S02]  /*4b60*/  IMAD.MOV R87, RZ, RZ, -R87 ;  /* 0x000000ffff577224 */ /* 0x000fe400078e0a57 */
[----:B------:R-:W-:Y:S01]  /*4b70*/  IMAD.MOV R80, RZ, RZ, -R80 ;  /* 0x000000ffff507224 */ /* 0x000fe200078e0a50 */
[----:B------:R3:W-:Y:S01]  /*4b80*/  STL [R1+0xbdc], R9 ;  /* 0x000bdc0901007387 */ /* 0x0007e20000100800 */
[----:B0-----:R-:W-:Y:S02]  /*4b90*/  LOP3.LUT R2, R0, 0x13c, RZ, 0xfc, !PT ;  /* 0x0000013c00027812 */ /* 0x001fe400078efcff */
[----:B------:R-:W-:Y:S01]  /*4ba0*/  IMAD R3, R5, R80, R3 ;  /* 0x0000005005037224 */ /* 0x000fe200078e0203 */
[----:B------:R0:W-:Y:S01]  /*4bb0*/  STL [R1+0xc10], R8 ;  /* 0x000c100801007387 */ /* 0x0001e20000100800 */
[----:B------:R-:W-:-:S03]  /*4bc0*/  IABS R79, R2 ;  /* 0x00000002004f7213 */ /* 0x000fc60000000000 */
[----:B------:R4:W-:Y:S01]  /*4bd0*/  STL [R1+0xc20], R7 ;  /* 0x000c200701007387 */ /* 0x0009e20000100800 */
[----:B--2---:R-:W-:Y:S01]  /*4be0*/  LOP3.LUT R10, R0, 0x15c, RZ, 0xfc, !PT ;  /* 0x0000015c000a7812 */ /* 0x004fe200078efcff */
[----:B------:R-:W-:Y:S02]  /*4bf0*/  IMAD.HI.U32 R81, R6, R79, RZ ;  /* 0x0000004f06517227 */ /* 0x000fe400078e00ff */
[----:B------:R2:W-:Y:S01]  /*4c00*/  STL [R1+0xc38], R2 ;  /* 0x000c380201007387 */ /* 0x0005e20000100800 */
[----:B---3--:R-:W-:Y:S01]  /*4c10*/  LOP3.LUT R9, R0, 0x13e, RZ, 0xfc, !PT ;  /* 0x0000013e00097812 */ /* 0x008fe200078efcff */
[C---:B0-----:R-:W-:Y:S02]  /*4c20*/  IMAD R8, R5.reuse, R85, R84 ;  /* 0x0000005505087224 */ /* 0x041fe400078e0254 */
[----:B------:R-:W-:Y:S01]  /*4c30*/  IMAD.MOV R81, RZ, RZ, -R81 ;  /* 0x000000ffff517224 */ /* 0x000fe200078e0a51 */
[----:B------:R-:W-:Y:S01]  /*4c40*/  IABS R85, R9 ;  /* 0x0000000900557213 */ /* 0x000fe20000000000 */
[C---:B----4-:R-:W-:Y:S01]  /*4c50*/  IMAD R7, R5.reuse, R87, R83 ;  /* 0x0000005705077224 */ /* 0x050fe200078e0253 */
[----:B------:R0:W-:Y:S01]  /*4c60*/  STL [R1+0x2e4], R8 ;  /* 0x0002e40801007387 */ /* 0x0001e20000100800 */
[----:B--2---:R-:W-:-:S02]  /*4c70*/  IMAD R2, R5, R86, R82 ;  /* 0x0000005605027224 */ /* 0x004fc400078e0252 */
[----:B------:R-:W-:-:S03]  /*4c80*/  IMAD.HI.U32 R86, R6, R85, RZ ;  /* 0x0000005506567227 */ /* 0x000fc600078e00ff */
[----:B------:R2:W-:Y:S01]  /*4c90*/  STL [R1+0x540], R2 ;  /* 0x0005400201007387 */ /* 0x0005e20000100800 */
[----:B------:R-:W-:Y:S01]  /*4ca0*/  IMAD.MOV R86, RZ, RZ, -R86 ;  /* 0x000000ffff567224 */ /* 0x000fe200078e0a56 */
[----:B0-----:R-:W-:Y:S02]  /*4cb0*/  LOP3.LUT R8, R0, 0x140, RZ, 0xfc, !PT ;  /* 0x0000014000087812 */ /* 0x001fe400078efcff */
[----:B------:R0:W-:Y:S02]  /*4cc0*/  STL [R1+0x8], R7 ;  /* 0x0000080701007387 */ /* 0x0001e40000100800 */
[----:B------:R-:W-:Y:S02]  /*4cd0*/  IABS R84, R8 ;  /* 0x0000000800547213 */ /* 0x000fe40000000000 */
[----:B------:R3:W-:Y:S01]  /*4ce0*/  STL [R1+0x1ec], R3 ;  /* 0x0001ec0301007387 */ /* 0x0007e20000100800 */
[----:B--2---:R-:W-:Y:S02]  /*4cf0*/  IMAD R2, R5, R81, R79 ;  /* 0x0000005105027224 */ /* 0x004fe400078e024f */
[----:B------:R-:W-:Y:S01]  /*4d00*/  IMAD.HI.U32 R87, R6, R84, RZ ;  /* 0x0000005406577227 */ /* 0x000fe200078e00ff */
[----:B0-----:R-:W-:-:S02]  /*4d10*/  LOP3.LUT R7, R0, 0x144, RZ, 0xfc, !PT ;  /* 0x0000014400077812 */ /* 0x001fc400078efcff */
[----:B------:R0:W-:Y:S01]  /*4d20*/  STL [R1+0x584], R2 ;  /* 0x0005840201007387 */ /* 0x0001e20000100800 */
[----:B------:R-:W-:Y:S01]  /*4d30*/  IMAD.MOV R87, RZ, RZ, -R87 ;  /* 0x000000ffff577224 */ /* 0x000fe200078e0a57 */
[----:B---3--:R-:W-:Y:S02]  /*4d40*/  LOP3.LUT R3, R0, 0x142, RZ, 0xfc, !PT ;  /* 0x0000014200037812 */ /* 0x008fe400078efcff */
[----:B------:R2:W-:Y:S01]  /*4d50*/  STL [R1+0xbb0], R9 ;  /* 0x000bb00901007387 */ /* 0x0005e20000100800 */
[----:B------:R-:W-:-:S03]  /*4d60*/  IABS R79, R7 ;  /* 0x00000007004f7213 */ /* 0x000fc60000000000 */
[----:B------:R3:W-:Y:S01]  /*4d70*/  STL [R1+0xbc8], R8 ;  /* 0x000bc80801007387 */ /* 0x0007e20000100800 */
[----:B0-----:R-:W-:Y:S01]  /*4d80*/  LOP3.LUT R2, R0, 0x146, RZ, 0xfc, !PT ;  /* 0x0000014600027812 */ /* 0x001fe200078efcff */
[----:B------:R-:W-:Y:S02]  /*4d90*/  IMAD.HI.U32 R82, R6, R79, RZ ;  /* 0x0000004f06527227 */ /* 0x000fe400078e00ff */
[----:B------:R0:W-:Y:S01]  /*4da0*/  STL [R1+0xbe4], R3 ;  /* 0x000be40301007387 */ /* 0x0001e20000100800 */
[----:B------:R-:W-:Y:S01]  /*4db0*/  IABS R80, R2 ;  /* 0x0000000200507213 */ /* 0x000fe20000000000 */
[----:B------:R-:W-:Y:S02]  /*4dc0*/  IMAD.MOV R82, RZ, RZ, -R82 ;  /* 0x000000ffff527224 */ /* 0x000fe400078e0a52 */
[----:B------:R-:W-:Y:S01]  /*4dd0*/  STL [R1+0xc1c], R7 ;  /* 0x000c1c0701007387 */ /* 0x000fe20000100800 */
[----:B--2---:R-:W-:Y:S01]  /*4de0*/  LOP3.LUT R9, R0, 0x148, RZ, 0xfc, !PT ;  /* 0x0000014800097812 */ /* 0x004fe200078efcff */
[----:B---3--:R-:W-:-:S02]  /*4df0*/  IMAD R8, R5, R86, R85 ;  /* 0x0000005605087224 */ /* 0x008fc400078e0255 */
[C---:B------:R-:W-:Y:S01]  /*4e00*/  IMAD.HI.U32 R83, R6.reuse, R80, RZ ;  /* 0x0000005006537227 */ /* 0x040fe200078e00ff */
[----:B------:R2:W-:Y:S01]  /*4e10*/  STL [R1+0xc2c], R2 ;  /* 0x000c2c0201007387 */ /* 0x0005e20000100800 */
[----:B0-----:R-:W-:Y:S02]  /*4e20*/  IABS R3, R3 ;  /* 0x0000000300037213 */ /* 0x001fe40000000000 */
[----:B------:R-:W-:Y:S01]  /*4e30*/  IMAD.MOV R83, RZ, RZ, -R83 ;  /* 0x000000ffff537224 */ /* 0x000fe200078e0a53 */
[----:B------:R0:W-:Y:S01]  /*4e40*/  STL [R1+0x580], R8 ;  /* 0x0005800801007387 */ /* 0x0001e20000100800 */
[----:B------:R-:W-:Y:S01]  /*4e50*/  IABS R86, R9 ;  /* 0x0000000900567213 */ /* 0x000fe20000000000 */
[----:B------:R-:W-:-:S04]  /*4e60*/  IMAD.HI.U32 R81, R6, R3, RZ ;  /* 0x0000000306517227 */ /* 0x000fc800078e00ff */
[----:B------:R-:W-:Y:S02]  /*4e70*/  IMAD.MOV R81, RZ, RZ, -R81 ;  /* 0x000000ffff517224 */ /* 0x000fe400078e0a51 */
[C---:B--2---:R-:W-:Y:S02]  /*4e80*/  IMAD R2, R5.reuse, R87, R84 ;  /* 0x0000005705027224 */ /* 0x044fe400078e0254 */
[C---:B------:R-:W-:Y:S01]  /*4e90*/  IMAD R7, R5.reuse, R81, R3 ;  /* 0x0000005105077224 */ /* 0x040fe200078e0203 */
[----:B0-----:R-:W-:Y:S01]  /*4ea0*/  LOP3.LUT R8, R0, 0x14c, RZ, 0xfc, !PT ;  /* 0x0000014c00087812 */ /* 0x001fe200078efcff */
[----:B------:R-:W-:Y:S01]  /*4eb0*/  IMAD R3, R5, R82, R79 ;  /* 0x0000005205037224 */ /* 0x000fe200078e024f */
[----:B------:R0:W-:Y:S01]  /*4ec0*/  STL [R1+0x4], R2 ;  /* 0x0000040201007387 */ /* 0x0001e20000100800 */
[----:B------:R-:W-:Y:S01]  /*4ed0*/  IMAD.HI.U32 R87, R6, R86, RZ ;  /* 0x0000005606577227 */ /* 0x000fe200078e00ff */
[----:B------:R-:W-:Y:S02]  /*4ee0*/  IABS R79, R8 ;  /* 0x00000008004f7213 */ /* 0x000fe40000000000 */
[----:B------:R2:W-:Y:S01]  /*4ef0*/  STL [R1+0x1e8], R7 ;  /* 0x0001e80701007387 */ /* 0x0005e20000100800 */
[----:B------:R-:W-:-:S03]  /*4f00*/  IMAD.MOV R87, RZ, RZ, -R87 ;  /* 0x000000ffff577224 */ /* 0x000fc600078e0a57 */
[----:B------:R3:W-:Y:S01]  /*4f10*/  STL [R1+0x5bc], R3 ;  /* 0x0005bc0301007387 */ /* 0x0007e20000100800 */
[----:B0-----:R-:W-:Y:S02]  /*4f20*/  IMAD R2, R5, R83, R80 ;  /* 0x0000005305027224 */ /* 0x001fe400078e0250 */
[----:B------:R-:W-:Y:S01]  /*4f30*/  IMAD.HI.U32 R83, R6, R79, RZ ;  /* 0x0000004f06537227 */ /* 0x000fe200078e00ff */
[C---:B--2---:R-:W-:Y:S02]  /*4f40*/  LOP3.LUT R7, R0.reuse, 0x14e, RZ, 0xfc, !PT ;  /* 0x0000014e00077812 */ /* 0x044fe400078efcff */
        /* <DEDUP_REMOVED lines=12> */
[----:B--2---:R-:W-:Y:S02]  /*5010*/  LOP3.LUT R9, R0, 0x152, RZ, 0xfc, !PT ;  /* 0x0000015200097812 */ /* 0x004fe400078efcff */
[----:B---3--:R-:W-:Y:S01]  /*5020*/  IABS R3, R3 ;  /* 0x0000000300037213 */ /* 0x008fe20000000000 */
[----:B------:R2:W-:Y:S01]  /*5030*/  STL [R1+0xc28], R2 ;  /* 0x000c280201007387 */ /* 0x0005e20000100800 */
[----:B------:R-:W-:-:S04]  /*5040*/  IMAD.HI.U32 R85, R6, R81, RZ ;  /* 0x0000005106557227 */ /* 0x000fc800078e00ff */
[----:B------:R-:W-:-:S04]  /*5050*/  IMAD.HI.U32 R82, R6, R3, RZ ;  /* 0x0000000306527227 */ /* 0x000fc800078e00ff */
[----:B------:R-:W-:Y:S02]  /*5060*/  IMAD.MOV R82, RZ, RZ, -R82 ;  /* 0x000000ffff527224 */ /* 0x000fe400078e0a52 */
[C---:B0-----:R-:W-:Y:S02]  /*5070*/  IMAD R8, R5.reuse, R87, R86 ;  /* 0x0000005705087224 */ /* 0x041fe400078e0256 */
[C---:B--2---:R-:W-:Y:S02]  /*5080*/  IMAD R2, R5.reuse, R82, R3 ;  /* 0x0000005205027224 */ /* 0x044fe400078e0203 */
[C---:B------:R-:W-:Y:S01]  /*5090*/  IMAD R7, R5.reuse, R83, R79 ;  /* 0x0000005305077224 */ /* 0x040fe200078e024f */
[----:B------:R0:W-:Y:S01]  /*50a0*/  STL [R1+0x14], R8 ;  /* 0x0000140801007387 */ /* 0x0001e20000100800 */
[----:B------:R-:W-:Y:S01]  /*50b0*/  IMAD.MOV R85, RZ, RZ, -R85 ;  /* 0x000000ffff557224 */ /* 0x000fe200078e0a55 */
[----:B------:R-:W-:Y:S01]  /*50c0*/  IABS R83, R9 ;  /* 0x0000000900537213 */ /* 0x000fe20000000000 */
[----:B------:R-:W-:Y:S01]  /*50d0*/  IMAD R3, R5, R84, R80 ;  /* 0x0000005405037224 */ /* 0x000fe200078e0250 */
[----:B------:R2:W-:Y:S03]  /*50e0*/  STL [R1+0x1e0], R2 ;  /* 0x0001e00201007387 */ /* 0x0005e60000100800 */
[----:B------:R-:W-:Y:S01]  /*50f0*/  IMAD.HI.U32 R84, R6, R83, RZ ;  /* 0x0000005306547227 */ /* 0x000fe200078e00ff */
[----:B------:R3:W-:Y:S01]  /*5100*/  STL [R1+0x5dc], R7 ;  /* 0x0005dc0701007387 */ /* 0x0007e20000100800 */
[----:B0-----:R-:W-:-:S02]  /*5110*/  LOP3.LUT R8, R0, 0x154, RZ, 0xfc, !PT ;  /* 0x0000015400087812 */ /* 0x001fc400078efcff */
[----:B------:R-:W-:Y:S01]  /*5120*/  IMAD.MOV R84, RZ, RZ, -R84 ;  /* 0x000000ffff547224 */ /* 0x000fe200078e0a54 */
[----:B------:R0:W-:Y:S01]  /*5130*/  STL [R1+0x5d8], R3 ;  /* 0x0005d80301007387 */ /* 0x0001e20000100800 */
[----:B--2---:R-:W-:Y:S01]  /*5140*/  IMAD R2, R5, R85, R81 ;  /* 0x0000005505027224 */ /* 0x004fe200078e0251 */
[----:B------:R-:W-:Y:S02]  /*5150*/  IABS R80, R8 ;  /* 0x0000000800507213 */ /* 0x000fe40000000000 */
[----:B---3--:R-:W-:Y:S02]  /*5160*/  LOP3.LUT R7, R0, 0x156, RZ, 0xfc, !PT ;  /* 0x0000015600077812 */ /* 0x008fe400078efcff */
[----:B------:R2:W-:Y:S01]  /*5170*/  STL [R1+0x10], R2 ;  /* 0x0000100201007387 */ /* 0x0005e20000100800 */
[----:B------:R-:W-:Y:S01]  /*5180*/  IMAD.HI.U32 R85, R6, R80, RZ ;  /* 0x0000005006557227 */ /* 0x000fe200078e00ff */
[C---:B0-----:R-:W-:Y:S02]  /*5190*/  LOP3.LUT R3, R0.reuse, 0x158, RZ, 0xfc, !PT ;  /* 0x0000015800037812 */ /* 0x041fe400078efcff */
[----:B------:R0:W-:Y:S01]  /*51a0*/  STL [R1+0xba0], R9 ;  /* 0x000ba00901007387 */ /* 0x0001e20000100800 */
[----:B------:R-:W-:Y:S01]  /*51b0*/  IABS R81, R7 ;  /* 0x0000000700517213 */ /* 0x000fe20000000000 */
[----:B------:R-:W-:Y:S01]  /*51c0*/  IMAD.MOV R85, RZ, RZ, -R85 ;  /* 0x000000ffff557224 */ /* 0x000fe200078e0a55 */
[----:B------:R-:W-:Y:S01]  /*51d0*/  IABS R82, R3 ;  /* 0x0000000300527213 */ /* 0x000fe20000000000 */
[----:B------:R3:W-:Y:S01]  /*51e0*/  STL [R1+0xba8], R8 ;  /* 0x000ba80801007387 */ /* 0x0007e20000100800 */
[----:B--2---:R-:W-:Y:S01]  /*51f0*/  LOP3.LUT R2, R0, 0x15a, RZ, 0xfc, !PT ;  /* 0x0000015a00027812 */ /* 0x004fe200078efcff */
[----:B------:R-:W-:-:S02]  /*5200*/  IMAD.HI.U32 R86, R6, R81, RZ ;  /* 0x0000005106567227 */ /* 0x000fc400078e00ff */
[----:B------:R2:W-:Y:S01]  /*5210*/  STL [R1+0xbb8], R7 ;  /* 0x000bb80701007387 */ /* 0x0005e20000100800 */
[----:B0-----:R-:W-:Y:S01]  /*5220*/  LOP3.LUT R9, R0, 0x160, RZ, 0xfc, !PT ;  /* 0x0000016000097812 */ /* 0x001fe200078efcff */
[----:B------:R-:W-:Y:S02]  /*5230*/  IMAD.MOV R86, RZ, RZ, -R86 ;  /* 0x000000ffff567224 */ /* 0x000fe400078e0a56 */
[----:B------:R0:W-:Y:S01]  /*5240*/  STL [R1+0xbd8], R3 ;  /* 0x000bd80301007387 */ /* 0x0001e20000100800 */
[----:B------:R-:W-:-:S03]  /*5250*/  IMAD.HI.U32 R87, R6, R82, RZ ;  /* 0x0000005206577227 */ /* 0x000fc600078e00ff */
[----:B------:R4:W-:Y:S01]  /*5260*/  STL [R1+0xbf0], R2 ;  /* 0x000bf00201007387 */ /* 0x0009e20000100800 */
[C---:B---3--:R-:W-:Y:S01]  /*5270*/  IMAD R8, R5.reuse, R86, R81 ;  /* 0x0000005605087224 */ /* 0x048fe200078e0251 */
[----:B------:R-:W-:Y:S01]  /*5280*/  IABS R86, R10 ;  /* 0x0000000a00567213 */ /* 0x000fe20000000000 */
[----:B--2---:R-:W-:Y:S01]  /*5290*/  IMAD R7, R5, R84, R83 ;  /* 0x0000005405077224 */ /* 0x004fe200078e0253 */
[----:B------:R-:W-:Y:S01]  /*52a0*/  IABS R83, R9 ;  /* 0x0000000900537213 */ /* 0x000fe20000000000 */
[----:B------:R-:W-:Y:S01]  /*52b0*/  IMAD.MOV R87, RZ, RZ, -R87 ;  /* 0x000000ffff577224 */ /* 0x000fe200078e0a57 */
[----:B0-----:R-:W-:Y:S02]  /*52c0*/  IABS R3, R2 ;  /* 0x0000000200037213 */ /* 0x001fe40000000000 */
[----:B------:R0:W-:Y:S01]  /*52d0*/  STL [R1+0x1c8], R7 ;  /* 0x0001c80701007387 */ /* 0x0001e20000100800 */
[----:B------:R-:W-:-:S04]  /*52e0*/  IMAD.HI.U32 R84, R6, R83, RZ ;  /* 0x0000005306547227 */ /* 0x000fc800078e00ff */
[----:B------:R-:W-:-:S04]  /*52f0*/  IMAD.HI.U32 R79, R6, R3, RZ ;  /* 0x00000003064f7227 */ /* 0x000fc800078e00ff */
[C---:B----4-:R-:W-:Y:S02]  /*5300*/  IMAD R2, R5.reuse, R85, R80 ;  /* 0x0000005505027224 */ /* 0x050fe400078e0250 */
[----:B------:R-:W-:Y:S02]  /*5310*/  IMAD.MOV R79, RZ, RZ, -R79 ;  /* 0x000000ffff4f7224 */ /* 0x000fe400078e0a4f */
[----:B0-----:R-:W-:Y:S01]  /*5320*/  IMAD R7, R5, R87, R82 ;  /* 0x0000005705077224 */ /* 0x001fe200078e0252 */
[----:B------:R0:W-:Y:S01]  /*5330*/  STL [R1+0x5fc], R2 ;  /* 0x0005fc0201007387 */ /* 0x0001e20000100800 */
[----:B------:R-:W-:-:S03]  /*5340*/  IMAD.HI.U32 R85, R6, R86, RZ ;  /* 0x0000005606557227 */ /* 0x000fc600078e00ff */
[----:B------:R2:W-:Y:S01]  /*5350*/  STL [R1+0x5f8], R8 ;  /* 0x0005f80801007387 */ /* 0x0005e20000100800 */
[----:B------:R-:W-:Y:S02]  /*5360*/  IMAD.MOV R85, RZ, RZ, -R85 ;  /* 0x000000ffff557224 */ /* 0x000fe400078e0a55 */
[----:B------:R-:W-:Y:S01]  /*5370*/  IMAD.MOV R84, RZ, RZ, -R84 ;  /* 0x000000ffff547224 */ /* 0x000fe200078e0a54 */
[----:B------:R3:W-:Y:S01]  /*5380*/  STL [R1+0x24], R7 ;  /* 0x0000240701007387 */ /* 0x0007e20000100800 */
[----:B0-----:R-:W-:Y:S01]  /*5390*/  IMAD R2, R5, R79, R3 ;  /* 0x0000004f05027224 */ /* 0x001fe200078e0203 */
[----:B--2---:R-:W-:-:S04]  /*53a0*/  LOP3.LUT R8, R0, 0x162, RZ, 0xfc, !PT ;  /* 0x0000016200087812 */ /* 0x004fc800078efcff */
[----:B------:R0:W-:Y:S01]  /*53b0*/  STL [R1+0x1a8], R2 ;  /* 0x0001a80201007387 */ /* 0x0001e20000100800 */
[----:B------:R-:W-:-:S03]  /*53c0*/  IABS R79, R8 ;  /* 0x00000008004f7213 */ /* 0x000fc60000000000 */
[----:B------:R2:W-:Y:S01]  /*53d0*/  STL [R1+0xb9c], R10 ;  /* 0x000b9c0a01007387 */ /* 0x0005e20000100800 */
[----:B---3--:R-:W-:Y:S01]  /*53e0*/  LOP3.LUT R7, R0, 0x168, RZ, 0xfc, !PT ;  /* 0x0000016800077812 */ /* 0x008fe200078efcff */
[----:B------:R-:W-:-:S03]  /*53f0*/  IMAD.HI.U32 R81, R6, R79, RZ ;  /* 0x0000004f06517227 */ /* 0x000fc600078e00ff */
[----:B------:R-:W-:Y:S01]  /*5400*/  IABS R80, R7 ;  /* 0x0000000700507213 */ /* 0x000fe20000000000 */
[----:B------:R3:W-:Y:S01]  /*5410*/  STL [R1+0xbac], R9 ;  /* 0x000bac0901007387 */ /* 0x0007e20000100800 */
[----:B0-----:R-:W-:Y:S01]  /*5420*/  LOP3.LUT R2, R0, 0x16a, RZ, 0xfc, !PT ;  /* 0x0000016a00027812 */ /* 0x001fe200078efcff */
[----:B------:R-:W-:Y:S02]  /*5430*/  IMAD.MOV R81, RZ, RZ, -R81 ;  /* 0x000000ffff517224 */ /* 0x000fe400078e0a51 */
[----:B------:R0:W-:Y:S01]  /*5440*/  STL [R1+0xbc0], R8 ;  /* 0x000bc00801007387 */ /* 0x0001e20000100800 */
[----:B------:R-:W-:Y:S01]  /*5450*/  IABS R3, R2 ;  /* 0x0000000200037213 */ /* 0x000fe20000000000 */
[----:B------:R-:W-:Y:S01]  /*5460*/  IMAD.HI.U32 R82, R6, R80, RZ ;  /* 0x0000005006527227 */ /* 0x000fe200078e00ff */
[----:B--2---:R-:W-:Y:S01]  /*5470*/  LOP3.LUT R10, R0, 0x170, RZ, 0xfc, !PT ;  /* 0x00000170000a7812 */ /* 0x004fe200078efcff */
[----:B------:R2:W-:Y:S02]  /*5480*/  STL [R1+0xc40], R7 ;  /* 0x000c400701007387 */ /* 0x0005e40000100800 */
[----:B------:R-:W-:Y:S01]  /*5490*/  IMAD.HI.U32 R87, R6, R3, RZ ;  /* 0x0000000306577227 */ /* 0x000fe200078e00ff */
[----:B---3--:R-:W-:Y:S01]  /*54a0*/  LOP3.LUT R9, R0, 0x172, RZ, 0xfc, !PT ;  /* 0x0000017200097812 */ /* 0x008fe200078efcff */
[----:B------:R3:W-:Y:S02]  /*54b0*/  STL [R1+0xc48], R2 ;  /* 0x000c480201007387 */ /* 0x0007e40000100800 */
[----:B0-----:R-:W-:-:S02]  /*54c0*/  IMAD R8, R5, R81, R79 ;  /* 0x0000005105087224 */ /* 0x001fc400078e024f */
[----:B------:R-:W-:Y:S02]  /*54d0*/  IMAD.MOV R82, RZ, RZ, -R82 ;  /* 0x000000ffff527224 */ /* 0x000fe400078e0a52 */
[C---:B--2---:R-:W-:Y:S02]  /*54e0*/  IMAD R7, R5.reuse, R85, R86 ;  /* 0x0000005505077224 */ /* 0x044fe400078e0256 */
[----:B------:R-:W-:Y:S02]  /*54f0*/  IMAD.MOV R87, RZ, RZ, -R87 ;  /* 0x000000ffff577224 */ /* 0x000fe400078e0a57 */
[C---:B---3--:R-:W-:Y:S01]  /*5500*/  IMAD R2, R5.reuse, R84, R83 ;  /* 0x0000005405027224 */ /* 0x048fe200078e0253 */
[----:B------:R0:W-:Y:S04]  /*5510*/  STL [R1+0x618], R7 ;  /* 0x0006180701007387 */ /* 0x0001e80000100800 */
[----:B------:R2:W-:Y:S04]  /*5520*/  STL [R1+0x20], R2 ;  /* 0x0000200201007387 */ /* 0x0005e80000100800 */
[----:B------:R3:W-:Y:S01]  /*5530*/  STL [R1+0x1a4], R8 ;  /* 0x0001a40801007387 */ /* 0x0007e20000100800 */
[----:B0-----:R-:W-:Y:S01]  /*5540*/  IMAD R7, R5, R82, R80 ;  /* 0x0000005205077224 */ /* 0x001fe200078e0250 */
[----:B------:R-:W-:-:S02]  /*5550*/  IABS R82, R10 ;  /* 0x0000000a00527213 */ /* 0x000fc40000000000 */
[----:B------:R-:W-:Y:S01]  /*5560*/  IABS R80, R9 ;  /* 0x0000000900507213 */ /* 0x000fe20000000000 */
[----:B--2---:R-:W-:Y:S01]  /*5570*/  IMAD R2, R5, R87, R3 ;  /* 0x0000005705027224 */ /* 0x004fe200078e0203 */
[----:B------:R0:W-:Y:S01]  /*5580*/  STL [R1+0x3c], R7 ;  /* 0x00003c0701007387 */ /* 0x0001e20000100800 */
[----:B------:R-:W-:Y:S01]  /*5590*/  IMAD.HI.U32 R85, R6, R82, RZ ;  /* 0x0000005206557227 */ /* 0x000fe200078e00ff */
[----:B---3--:R-:W-:Y:S02]  /*55a0*/  LOP3.LUT R8, R0, 0x178, RZ, 0xfc, !PT ;  /* 0x0000017800087812 */ /* 0x008fe400078efcff */
[----:B------:R2:W-:Y:S01]  /*55b0*/  STL [R1+0x188], R2 ;  /* 0x0001880201007387 */ /* 0x0005e20000100800 */
[----:B------:R-:W-:Y:S01]  /*55c0*/  IMAD.HI.U32 R83, R6, R80, RZ ;  /* 0x0000005006537227 */ /* 0x000fe200078e00ff */
[----:B------:R-:W-:Y:S02]  /*55d0*/  IABS R81, R8 ;  /* 0x0000000800517213 */ /* 0x000fe40000000000 */
[----:B------:R-:W-:Y:S01]  /*55e0*/  STL [R1+0xbe8], R10 ;  /* 0x000be80a01007387 */ /* 0x000fe20000100800 */
[----:B------:R-:W-:Y:S01]  /*55f0*/  IMAD.MOV R88, RZ, RZ, -R85 ;  /* 0x000000ffff587224 */ /* 0x000fe200078e0a55 */
[----:B0-----:R-:W-:Y:S01]  /*5600*/  LOP3.LUT R7, R0, 0x17a, RZ, 0xfc, !PT ;  /* 0x0000017a00077812 */ /* 0x001fe200078efcff */
[----:B------:R-:W-:Y:S01]  /*5610*/  IMAD.MOV R87, RZ, RZ, -R83 ;  /* 0x000000ffff577224 */ /* 0x000fe200078e0a53 */
[----:B------:R-:W-:Y:S01]  /*5620*/  STL [R1+0xbfc], R9 ;  /* 0x000bfc0901007387 */ /* 0x000fe20000100800 */
[----:B------:R-:W-:Y:S01]  /*5630*/  IMAD.HI.U32 R84, R6, R81, RZ ;  /* 0x0000005106547227 */ /* 0x000fe200078e00ff */
[----:B--2---:R-:W-:-:S02]  /*5640*/  LOP3.LUT R2, R0, 0x180, RZ, 0xfc, !PT ;  /* 0x0000018000027812 */ /* 0x004fc400078efcff */
[----:B------:R-:W-:Y:S01]  /*5650*/  IABS R3, R7 ;  /* 0x0000000700037213 */ /* 0x000fe20000000000 */
[----:B------:R0:W-:Y:S01]  /*5660*/  STL [R1+0xc68], R8 ;  /* 0x000c680801007387 */ /* 0x0001e20000100800 */
[----:B------:R-:W-:Y:S01]  /*5670*/  IABS R79, R2 ;  /* 0x00000002004f7213 */ /* 0x000fe20000000000 */
[----:B------:R-:W-:Y:S02]  /*5680*/  IMAD.MOV R84, RZ, RZ, -R84 ;  /* 0x000000ffff547224 */ /* 0x000fe400078e0a54 */
[----:B------:R2:W-:Y:S01]  /*5690*/  STL [R1+0xcac], R7 ;  /* 0x000cac0701007387 */ /* 0x0005e20000100800 */
[----:B------:R-:W-:-:S03]  /*56a0*/  IMAD.HI.U32 R86, R6, R3, RZ ;  /* 0x0000000306567227 */ /* 0x000fc600078e00ff */
[----:B------:R3:W-:Y:S01]  /*56b0*/  STL [R1+0xd30], R2 ;  /* 0x000d300201007387 */ /* 0x0007e20000100800 */
[----:B------:R-:W-:-:S04]  /*56c0*/  IMAD.HI.U32 R89, R6, R79, RZ ;  /* 0x0000004f06597227 */ /* 0x000fc800078e00ff */
[C---:B0-----:R-:W-:Y:S02]  /*56d0*/  IMAD R8, R5.reuse, R88, R82 ;  /* 0x0000005805087224 */ /* 0x041fe400078e0252 */
[C---:B--2---:R-:W-:Y:S02]  /*56e0*/  IMAD R7, R5.reuse, R84, R81 ;  /* 0x0000005405077224 */ /* 0x044fe400078e0251 */
[----:B------:R-:W-:Y:S01]  /*56f0*/  IMAD.MOV R85, RZ, RZ, -R86 ;  /* 0x000000ffff557224 */ /* 0x000fe200078e0a56 */
[----:B------:R-:W-:Y:S01]  /*5700*/  STL [R1+0x40], R8 ;  /* 0x0000400801007387 */ /* 0x000fe20000100800 */
[C---:B---3--:R-:W-:Y:S02]  /*5710*/  IMAD R2, R5.reuse, R87, R80 ;  /* 0x0000005705027224 */ /* 0x048fe400078e0250 */
[----:B------:R-:W-:Y:S02]  /*5720*/  IMAD.MOV R83, RZ, RZ, -R89 ;  /* 0x000000ffff537224 */ /* 0x000fe400078e0a59 */
[----:B------:R-:W-:Y:S01]  /*5730*/  IMAD R3, R5, R85, R3 ;  /* 0x0000005505037224 */ /* 0x000fe200078e0203 */
[----:B------:R0:W-:Y:S01]  /*5740*/  STL [R1+0x184], R2 ;  /* 0x0001840201007387 */ /* 0x0001e20000100800 */
[----:B------:R-:W-:-:S02]  /*5750*/  IMAD.U32 R89, RZ, RZ, UR6 ;  /* 0x00000006ff597e24 */ /* 0x000fc4000f8e00ff */
[----:B------:R-:W-:Y:S01]  /*5760*/  IMAD.U32 R88, RZ, RZ, UR6 ;  /* 0x00000006ff587e24 */ /* 0x000fe2000f8e00ff */
[----:B------:R2:W-:Y:S01]  /*5770*/  STL [R1+0x4c], R7 ;  /* 0x00004c0701007387 */ /* 0x0005e20000100800 */
[----:B------:R-:W-:Y:S02]  /*5780*/  IMAD R89, R89, 0x2, R90 ;  /* 0x0000000259597824 */ /* 0x000fe400078e025a */
[----:B------:R-:W-:Y:S01]  /*5790*/  IMAD.U32 R87, RZ, RZ, UR6 ;  /* 0x00000006ff577e24 */ /* 0x000fe2000f8e00ff */
[----:B------:R3:W-:Y:S01]  /*57a0*/  STL [R1+0x168], R3 ;  /* 0x0001680301007387 */ /* 0x0007e20000100800 */
[----:B------:R-:W-:Y:S02]  /*57b0*/  IMAD R88, R88, 0x2, R89 ;  /* 0x0000000258587824 */ /* 0x000fe400078e0259 */
[----:B0-----:R-:W-:Y:S02]  /*57c0*/  IMAD R2, R5, R83, R79 ;  /* 0x0000005305027224 */ /* 0x001fe400078e024f */
[----:B------:R-:W-:Y:S01]  /*57d0*/  IMAD.U32 R86, RZ, RZ, UR6 ;  /* 0x00000006ff567e24 */ /* 0x000fe2000f8e00ff */
[----:B--2---:R-:W-:Y:S01]  /*57e0*/  LOP3.LUT R7, R0, 0x182, RZ, 0xfc, !PT ;  /* 0x0000018200077812 */ /* 0x004fe200078efcff */
[----:B------:R-:W-:Y:S01]  /*57f0*/  IMAD R87, R87, 0x2, R88 ;  /* 0x0000000257577824 */ /* 0x000fe200078e0258 */
[----:B------:R0:W-:Y:S01]  /*5800*/  STL [R1+0x48], R2 ;  /* 0x0000480201007387 */ /* 0x0001e20000100800 */
[----:B------:R-:W-:Y:S01]  /*5810*/  IMAD.U32 R85, RZ, RZ, UR6 ;  /* 0x00000006ff557e24 */ /* 0x000fe2000f8e00ff */
[----:B------:R-:W-:Y:S01]  /*5820*/  IABS R80, R7 ;  /* 0x0000000700507213 */ /* 0x000fe20000000000 */
[----:B------:R-:W-:Y:S01]  /*5830*/  IMAD R86, R86, 0x2, R87 ;  /* 0x0000000256567824 */ /* 0x000fe200078e0257 */
[----:B---3--:R-:W-:Y:S01]  /*5840*/  LOP3.LUT R3, R0, 0x188, RZ, 0xfc, !PT ;  /* 0x0000018800037812 */ /* 0x008fe200078efcff */
[----:B------:R1:W-:Y:S01]  /*5850*/  STL [R1+0xc5c], R7 ;  /* 0x000c5c0701007387 */ /* 0x0003e20000100800 */
[----:B------:R-:W-:-:S02]  /*5860*/  IMAD.U32 R84, RZ, RZ, UR6 ;  /* 0x00000006ff547e24 */ /* 0x000fc4000f8e00ff */
[----:B------:R-:W-:Y:S01]  /*5870*/  IMAD.HI.U32 R81, R6, R80, RZ ;  /* 0x0000005006517227 */ /* 0x000fe200078e00ff */
[----:B------:R2:W-:Y:S01]  /*5880*/  STL [R1+0xce8], R3 ;  /* 0x000ce80301007387 */ /* 0x0005e20000100800 */
[----:B0-----:R-:W-:Y:S02]  /*5890*/  LOP3.LUT R2, R0, 0x18a, RZ, 0xfc, !PT ;  /* 0x0000018a00027812 */ /* 0x001fe400078efcff */
[----:B------:R-:W-:Y:S02]  /*58a0*/  IMAD.MOV R81, RZ, RZ, -R81 ;  /* 0x000000ffff517224 */ /* 0x000fe400078e0a51 */
[----:B------:R-:W-:Y:S01]  /*58b0*/  IABS R79, R2 ;  /* 0x00000002004f7213 */ /* 0x000fe20000000000 */
[----:B------:R0:W-:Y:S01]  /*58c0*/  STL [R1+0xd04], R2 ;  /* 0x000d040201007387 */ /* 0x0001e20000100800 */
[----:B------:R-:W-:Y:S01]  /*58d0*/  IMAD R85, R85, 0x2, R86 ;  /* 0x0000000255557824 */ /* 0x000fe200078e0256 */
[----:B-1----:R-:W-:Y:S01]  /*58e0*/  LOP3.LUT R7, R74, 0x3f, RZ, 0xc0, !PT ;  /* 0x0000003f4a077812 */ /* 0x002fe200078ec0ff */
[----:B------:R-:W-:Y:S01]  /*58f0*/  IMAD.U32 R9, RZ, RZ, UR6 ;  /* 0x00000006ff097e24 */ /* 0x000fe2000f8e00ff */
[----:B--2---:R-:W-:Y:S01]  /*5900*/  IABS R3, R3 ;  /* 0x0000000300037213 */ /* 0x004fe20000000000 */
[----:B------:R-:W-:-:S04]  /*5910*/  IMAD.HI.U32 R83, R6, R79, RZ ;  /* 0x0000004f06537227 */ /* 0x000fc800078e00ff */
[----:B------:R-:W-:-:S04]  /*5920*/  IMAD.HI.U32 R82, R6, R3, RZ ;  /* 0x0000000306527227 */ /* 0x000fc800078e00ff */
[C---:B0-----:R-:W-:Y:S02]  /*5930*/  IMAD R2, R5.reuse, R81, R80 ;  /* 0x0000005105027224 */ /* 0x041fe400078e0250 */
[----:B------:R-:W-:Y:S02]  /*5940*/  IMAD.MOV R83, RZ, RZ, -R83 ;  /* 0x000000ffff537224 */ /* 0x000fe400078e0a53 */
[----:B------:R-:W-:Y:S01]  /*5950*/  IMAD.MOV R82, RZ, RZ, -R82 ;  /* 0x000000ffff527224 */ /* 0x000fe200078e0a52 */
[----:B------:R0:W-:Y:S01]  /*5960*/  STL [R1+0x164], R2 ;  /* 0x0001640201007387 */ /* 0x0001e20000100800 */
[----:B------:R-:W-:Y:S02]  /*5970*/  IMAD R84, R84, 0x2, R85 ;  /* 0x0000000254547824 */ /* 0x000fe400078e0255 */
[----:B------:R-:W-:Y:S02]  /*5980*/  IMAD R3, R5, R82, R3 ;  /* 0x0000005205037224 */ /* 0x000fe400078e0203 */
[----:B------:R-:W-:-:S02]  /*5990*/  IMAD.U32 R82, RZ, RZ, UR6 ;  /* 0x00000006ff527e24 */ /* 0x000fc4000f8e00ff */
[----:B------:R-:W-:Y:S01]  /*59a0*/  IMAD.U32 R81, RZ, RZ, UR6 ;  /* 0x00000006ff517e24 */ /* 0x000fe2000f8e00ff */
[----:B------:R1:W-:Y:S01]  /*59b0*/  STL [R1+0x58], R3 ;  /* 0x0000580301007387 */ /* 0x0003e20000100800 */
[----:B------:R-:W-:Y:S02]  /*59c0*/  IMAD.U32 R80, RZ, RZ, UR6 ;  /* 0x00000006ff507e24 */ /* 0x000fe4000f8e00ff */
[----:B0-----:R-:W-:Y:S02]  /*59d0*/  IMAD R2, R5, R83, R79 ;  /* 0x0000005305027224 */ /* 0x001fe400078e024f */
[----:B------:R-:W-:Y:S02]  /*59e0*/  IMAD.U32 R83, RZ, RZ, UR6 ;  /* 0x00000006ff537e24 */ /* 0x000fe4000f8e00ff */
[----:B------:R-:W-:Y:S01]  /*59f0*/  IMAD R8, R93, 0x40, R7 ;  /* 0x000000405d087824 */ /* 0x000fe200078e0207 */
[----:B------:R0:W-:Y:S01]  /*5a00*/  STL [R1+0x144], R2 ;  /* 0x0001440201007387 */ /* 0x0001e20000100800 */
[----:B------:R-:W-:Y:S01]  /*5a10*/  IMAD R83, R83, 0x2, R84 ;  /* 0x0000000253537824 */ /* 0x000fe200078e0254 */
[----:B-1----:R-:W-:-:S02]  /*5a20*/  LOP3.LUT R3, R0, 0x190, RZ, 0xfc, !PT ;  /* 0x0000019000037812 */ /* 0x002fc400078efcff */
[----:B------:R-:W-:Y:S01]  /*5a30*/  IABS R93, R8 ;  /* 0x00000008005d7213 */ /* 0x000fe20000000000 */
[----:B------:R-:W-:Y:S01]  /*5a40*/  IMAD R82, R82, 0x2, R83 ;  /* 0x0000000252527824 */ /* 0x000fe200078e0253 */
[----:B------:R-:W-:Y:S01]  /*5a50*/  ISETP.GE.AND P1, PT, R8, RZ, PT ;  /* 0x000000ff0800720c */ /* 0x000fe20003f26270 */
[----:B------:R1:W-:Y:S02]  /*5a60*/  STL [R1+0xc74], R3 ;  /* 0x000c740301007387 */ /* 0x0003e40000100800 */
[----:B------:R-:W-:Y:S01]  /*5a70*/  IMAD R81, R81, 0x2, R82 ;  /* 0x0000000251517824 */ /* 0x000fe200078e0252 */
[----:B0-----:R-:W-:-:S03]  /*5a80*/  LOP3.LUT R2, R0, 0x192, RZ, 0xfc, !PT ;  /* 0x0000019200027812 */ /* 0x001fc600078efcff */
[----:B------:R-:W-:Y:S01]  /*5a90*/  IMAD R80, R80, 0x2, R81 ;  /* 0x0000000250507824 */ /* 0x000fe200078e0251 */
[----:B------:R-:W-:Y:S01]  /*5aa0*/  IABS R79, R2 ;  /* 0x00000002004f7213 */ /* 0x000fe20000000000 */
[----:B------:R0:W-:Y:S01]  /*5ab0*/  STL [R1+0xc98], R2 ;  /* 0x000c980201007387 */ /* 0x0001e20000100800 */
[----:B-1----:R-:W-:Y:S01]  /*5ac0*/  IABS R3, R3 ;  /* 0x0000000300037213 */ /* 0x002fe20000000000 */
[----:B------:R-:W-:Y:S02]  /*5ad0*/  IMAD R66, R9, 0x2, R80 ;  /* 0x0000000209427824 */ /* 0x000fe400078e0250 */
[----:B------:R-:W-:Y:S01]  /*5ae0*/  STL [R1+0xa50], R8 ;  /* 0x000a500801007387 */ /* 0x000fe20000100800 */
[----:B------:R-:W-:-:S04]  /*5af0*/  IMAD.HI.U32 R9, R75, R93, RZ ;  /* 0x0000005d4b097227 */ /* 0x000fc800078e00ff */
[----:B------:R-:W-:-:S04]  /*5b00*/  IMAD.HI.U32 R10, R6, R3, RZ ;  /* 0x00000003060a7227 */ /* 0x000fc800078e00ff */
[----:B0-----:R-:W-:-:S04]  /*5b10*/  IMAD.HI.U32 R2, R6, R79, RZ ;  /* 0x0000004f06027227 */ /* 0x001fc800078e00ff */
[----:B------:R-:W-:Y:S02]  /*5b20*/  IMAD.MOV R13, RZ, RZ, -R10 ;  /* 0x000000ffff0d7224 */ /* 0x000fe400078e0a0a */
[----:B------:R-:W-:Y:S02]  /*5b30*/  IMAD.MOV R2, RZ, RZ, -R2 ;  /* 0x000000ffff027224 */ /* 0x000fe400078e0a02 */
[----:B------:R-:W-:Y:S02]  /*5b40*/  IMAD R11, R11, 0x2, R66 ;  /* 0x000000020b0b7824 */ /* 0x000fe400078e0242 */
[C---:B------:R-:W-:Y:S02]  /*5b50*/  IMAD R13, R5.reuse, R13, R3 ;  /* 0x0000000d050d7224 */ /* 0x040fe400078e0203 */
[----:B------:R-:W-:Y:S01]  /*5b60*/  IMAD R3, R5, R2, R79 ;  /* 0x0000000205037224 */ /* 0x000fe200078e024f */
[----:B------:R0:W-:Y:S01]  /*5b70*/  STL [R1+0x1c], R11 ;  /* 0x00001c0b01007387 */ /* 0x0001e20000100800 */
[----:B------:R-:W-:-:S02]  /*5b80*/  IMAD.U32 R10, RZ, RZ, UR6 ;  /* 0x00000006ff0a7e24 */ /* 0x000fc4000f8e00ff */
[----:B------:R-:W-:Y:S01]  /*5b90*/  IMAD.MOV R9, RZ, RZ, -R9 ;  /* 0x000000ffff097224 */ /* 0x000fe200078e0a09 */
[----:B------:R1:W-:Y:S01]  /*5ba0*/  STL [R1+0x54], R13 ;  /* 0x0000540d01007387 */ /* 0x0003e20000100800 */
[----:B------:R-:W-:Y:S02]  /*5bb0*/  IMAD.U32 R2, RZ, RZ, UR6 ;  /* 0x00000006ff027e24 */ /* 0x000fe4000f8e00ff */
[----:B------:R-:W-:Y:S01]  /*5bc0*/  IMAD R67, R10, 0x2, R11 ;  /* 0x000000020a437824 */ /* 0x000fe200078e020b */
[----:B------:R2:W-:Y:S01]  /*5bd0*/  STL [R1+0x124], R3 ;  /* 0x0001240301007387 */ /* 0x0005e20000100800 */
[----:B------:R-:W-:Y:S02]  /*5be0*/  IMAD.U32 R79, RZ, RZ, UR6 ;  /* 0x00000006ff4f7e24 */ /* 0x000fe4000f8e00ff */
[----:B------:R-:W-:Y:S01]  /*5bf0*/  IMAD R68, R2, 0x2, R67 ;  /* 0x0000000202447824 */ /* 0x000fe200078e0243 */
[----:B------:R3:W-:Y:S01]  /*5c00*/  STL [R1+0xbe0], R71 ;  /* 0x000be04701007387 */ /* 0x0007e20000100800 */
[----:B0-----:R-:W-:Y:S01]  /*5c10*/  IMAD.U32 R11, RZ, RZ, UR6 ;  /* 0x00000006ff0b7e24 */ /* 0x001fe2000f8e00ff */
[----:B-1----:R-:W-:Y:S01]  /*5c20*/  LOP3.LUT R13, R0, 0x19a, RZ, 0xfc, !PT ;  /* 0x0000019a000d7812 */ /* 0x002fe200078efcff */
[----:B------:R-:W-:Y:S01]  /*5c30*/  IMAD R69, R79, 0x2, R68 ;  /* 0x000000024f457824 */ /* 0x000fe200078e0244 */
[----:B------:R-:W-:Y:S01]  /*5c40*/  IABS R79, R71 ;  /* 0x00000047004f7213 */ /* 0x000fe20000000000 */
[----:B------:R-:W-:-:S02]  /*5c50*/  IMAD.U32 R66, RZ, RZ, UR6 ;  /* 0x00000006ff427e24 */ /* 0x000fc4000f8e00ff */
[----:B--2---:R-:W-:Y:S01]  /*5c60*/  IMAD R3, R78, R9, R93 ;  /* 0x000000094e037224 */ /* 0x004fe200078e025d */
[----:B------:R-:W-:Y:S01]  /*5c70*/  LOP3.LUT R9, R0, 0x1a0, RZ, 0xfc, !PT ;  /* 0x000001a000097812 */ /* 0x000fe200078efcff */
[----:B------:R-:W-:Y:S01]  /*5c80*/  IMAD.U32 R93, RZ, RZ, UR6 ;  /* 0x00000006ff5d7e24 */ /* 0x000fe2000f8e00ff */
[----:B------:R0:W-:Y:S01]  /*5c90*/  STL [R1+0xbd4], R13 ;  /* 0x000bd40d01007387 */ /* 0x0001e20000100800 */
[----:B------:R-:W-:Y:S01]  /*5ca0*/  IMAD.U32 R8, RZ, RZ, UR6 ;  /* 0x00000006ff087e24 */ /* 0x000fe2000f8e00ff */
[----:B------:R-:W-:Y:S01]  /*5cb0*/  ISETP.GT.U32.AND P0, PT, R78, R3, PT ;  /* 0x000000034e00720c */ /* 0x000fe20003f04070 */
[----:B------:R-:W-:Y:S01]  /*5cc0*/  IMAD R70, R93, 0x2, R69 ;  /* 0x000000025d467824 */ /* 0x000fe200078e0245 */
[----:B------:R-:W-:Y:S01]  /*5cd0*/  IABS R93, R13 ;  /* 0x0000000d005d7213 */ /* 0x000fe20000000000 */
[----:B------:R1:W-:Y:S02]  /*5ce0*/  STL [R1+0xc0c], R9 ;  /* 0x000c0c0901007387 */ /* 0x0003e40000100800 */
[----:B---3--:R-:W-:-:S02]  /*5cf0*/  IMAD R71, R11, 0x2, R70 ;  /* 0x000000020b477824 */ /* 0x008fc400078e0246 */
[----:B0-----:R-:W-:Y:S02]  /*5d00*/  IMAD.MOV.U32 R13, RZ, RZ, R79 ;  /* 0x000000ffff0d7224 */ /* 0x001fe400078e004f */
[----:B------:R-:W-:Y:S02]  /*5d10*/  IMAD.MOV.U32 R79, RZ, RZ, R93 ;  /* 0x000000ffff4f7224 */ /* 0x000fe400078e005d */
[----:B------:R-:W-:Y:S01]  /*5d20*/  IMAD R72, R10, 0x2, R71 ;  /* 0x000000020a487824 */ /* 0x000fe200078e0247 */
[----:B-1----:R-:W-:Y:S01]  /*5d30*/  IABS R9, R9 ;  /* 0x0000000900097213 */ /* 0x002fe20000000000 */
[----:B------:R-:W-:Y:S02]  /*5d40*/  @!P0 IMAD.IADD R3, R3, 0x1, -R78 ;  /* 0x0000000103038824 */ /* 0x000fe400078e0a4e */
[----:B------:R-:W-:-:S03]  /*5d50*/  IMAD.HI.U32 R10, R6, R13, RZ ;  /* 0x0000000d060a7227 */ /* 0x000fc600078e00ff */
[----:B------:R-:W-:Y:S01]  /*5d60*/  ISETP.GT.U32.AND P0, PT, R78, R3, PT ;  /* 0x000000034e00720c */ /* 0x000fe20003f04070 */
[----:B------:R-:W-:Y:S02]  /*5d70*/  IMAD.MOV.U32 R93, RZ, RZ, R9 ;  /* 0x000000ffff5d7224 */ /* 0x000fe400078e0009 */
[----:B------:R-:W-:-:S04]  /*5d80*/  IMAD.HI.U32 R9, R6, R79, RZ ;  /* 0x0000004f06097227 */ /* 0x000fc800078e00ff */
[----:B------:R-:W-:Y:S02]  /*5d90*/  IMAD R73, R2, 0x2, R72 ;  /* 0x0000000202497824 */ /* 0x000fe400078e0248 */
[----:B------:R-:W-:-:S04]  /*5da0*/  IMAD.HI.U32 R2, R6, R93, RZ ;  /* 0x0000005d06027227 */ /* 0x000fc800078e00ff */
[----:B------:R-:W-:Y:S02]  /*5db0*/  IMAD.MOV R11, RZ, RZ, -R10 ;  /* 0x000000ffff0b7224 */ /* 0x000fe400078e0a0a */
[----:B------:R-:W-:Y:S02]  /*5dc0*/  IMAD.MOV R10, RZ, RZ, -R9 ;  /* 0x000000ffff0a7224 */ /* 0x000fe400078e0a09 */
[----:B------:R-:W-:Y:S02]  /*5dd0*/  IMAD.U32 R9, RZ, RZ, UR6 ;  /* 0x00000006ff097e24 */ /* 0x000fe4000f8e00ff */
[----:B------:R-:W-:Y:S02]  /*5de0*/  IMAD R74, R66, 0x2, R73 ;  /* 0x00000002424a7824 */ /* 0x000fe400078e0249 */
[----:B------:R-:W-:Y:S02]  /*5df0*/  IMAD.MOV R2, RZ, RZ, -R2 ;  /* 0x000000ffff027224 */ /* 0x000fe400078e0a02 */
[----:B------:R-:W-:-:S02]  /*5e00*/  IMAD R11, R5, R11, R13 ;  /* 0x0000000b050b7224 */ /* 0x000fc400078e020d */
[----:B------:R-:W-:Y:S02]  /*5e10*/  IMAD R10, R5, R10, R79 ;  /* 0x0000000a050a7224 */ /* 0x000fe400078e024f */
[----:B------:R-:W-:Y:S01]  /*5e20*/  IMAD.U32 R79, RZ, RZ, UR6 ;  /* 0x00000006ff4f7e24 */ /* 0x000fe2000f8e00ff */
[----:B------:R-:W-:Y:S01]  /*5e30*/  STL [R1+0x44], R11 ;  /* 0x0000440b01007387 */ /* 0x000fe20000100800 */
[----:B------:R-:W-:Y:S02]  /*5e40*/  IMAD R75, R9, 0x2, R74 ;  /* 0x00000002094b7824 */ /* 0x000fe400078e024a */
[----:B------:R-:W-:Y:S01]  /*5e50*/  IMAD R2, R5, R2, R93 ;  /* 0x0000000205027224 */ /* 0x000fe200078e025d */
[----:B------:R-:W-:Y:S01]  /*5e60*/  STL [R1+0x108], R10 ;  /* 0x0001080a01007387 */ /* 0x000fe20000100800 */
[----:B------:R-:W-:Y:S01]  /*5e70*/  @!P0 IMAD.IADD R3, R3, 0x1, -R78 ;  /* 0x0000000103038824 */ /* 0x000fe200078e0a4e */
[----:B------:R-:W-:Y:S01]  /*5e80*/  ISETP.NE.AND P0, PT, R4, RZ, PT ;  /* 0x000000ff0400720c */ /* 0x000fe20003f05270 */
[----:B------:R-:W-:Y:S01]  /*5e90*/  IMAD.U32 R78, RZ, RZ, UR6 ;  /* 0x00000006ff4e7e24 */ /* 0x000fe2000f8e00ff */
[----:B------:R0:W-:Y:S01]  /*5ea0*/  STL [R1+0x50], R2 ;  /* 0x0000500201007387 */ /* 0x0001e20000100800 */
[----:B------:R-:W-:-:S02]  /*5eb0*/  IMAD R92, R79, 0x2, R75 ;  /* 0x000000024f5c7824 */ /* 0x000fc400078e024b */
[----:B------:R-:W-:Y:S02]  /*5ec0*/  IMAD.U32 R93, RZ, RZ, UR6 ;  /* 0x00000006ff5d7e24 */ /* 0x000fe4000f8e00ff */
[----:B------:R-:W-:-:S04]  /*5ed0*/  IMAD R91, R78, 0x2, R92 ;  /* 0x000000024e5b7824 */ /* 0x000fc800078e025c */
[----:B------:R-:W-:Y:S01]  /*5ee0*/  IMAD R13, R93, 0x2, R91 ;  /* 0x000000025d0d7824 */ /* 0x000fe200078e025b */
[----:B0-----:R-:W-:-:S04]  /*5ef0*/  LOP3.LUT R2, R0, 0x1a2, RZ, 0xfc, !PT ;  /* 0x000001a200027812 */ /* 0x001fc800078efcff */
[----:B------:R-:W-:Y:S01]  /*5f00*/  IABS R79, R2 ;  /* 0x00000002004f7213 */ /* 0x000fe20000000000 */
[----:B------:R0:W-:Y:S04]  /*5f10*/  STL [R1+0xb94], R2 ;  /* 0x000b940201007387 */ /* 0x0001e80000100800 */
[----:B------:R-:W-:-:S04]  /*5f20*/  IMAD.HI.U32 R93, R6, R79, RZ ;  /* 0x0000004f065d7227 */ /* 0x000fc800078e00ff */
[----:B------:R-:W-:Y:S02]  /*5f30*/  IMAD.MOV R93, RZ, RZ, -R93 ;  /* 0x000000ffff5d7224 */ /* 0x000fe400078e0a5d */
[----:B0-----:R-:W-:-:S04]  /*5f40*/  IMAD.U32 R2, RZ, RZ, UR6 ;  /* 0x00000006ff027e24 */ /* 0x001fc8000f8e00ff */
[----:B------:R-:W-:Y:S01]  /*5f50*/  IMAD R11, R2, 0x2, R13 ;  /* 0x00000002020b7824 */ /* 0x000fe200078e020d */
[----:B------:R-:W-:-:S03]  /*5f60*/  LOP3.LUT R2, R0, 0x1a8, RZ, 0xfc, !PT ;  /* 0x000001a800027812 */ /* 0x000fc600078efcff */
[----:B------:R-:W-:Y:S02]  /*5f70*/  IMAD R10, R78, 0x2, R11 ;  /* 0x000000024e0a7824 */ /* 0x000fe400078e020b */
[----:B------:R-:W-:Y:S01]  /*5f80*/  IMAD.MOV.U32 R78, RZ, RZ, R3 ;  /* 0x000000ffff4e7224 */ /* 0x000fe200078e0003 */
[----:B------:R-:W-:Y:S01]  /*5f90*/  IABS R3, R2 ;  /* 0x0000000200037213 */ /* 0x000fe20000000000 */
[----:B------:R-:W-:Y:S01]  /*5fa0*/  IMAD R9, R8, 0x2, R10 ;  /* 0x0000000208097824 */ /* 0x000fe200078e020a */
[----:B------:R0:W-:Y:S01]  /*5fb0*/  STL [R1+0xb98], R2 ;  /* 0x000b980201007387 */ /* 0x0001e20000100800 */
[----:B------:R-:W-:Y:S02]  /*5fc0*/  IMAD R8, R5, R93, R79 ;  /* 0x0000005d05087224 */ /* 0x000fe400078e024f */
[----:B------:R-:W-:Y:S02]  /*5fd0*/  IMAD R93, R7, UR7, RZ ;  /* 0x00000007075d7c24 */ /* 0x000fe4000f8e02ff */
[----:B------:R-:W-:Y:S01]  /*5fe0*/  @!P1 IMAD.MOV R78, RZ, RZ, -R78 ;  /* 0x000000ffff4e9224 */ /* 0x000fe200078e0a4e */
[----:B------:R-:W-:Y:S01]  /*5ff0*/  @!P0 LOP3.LUT R78, RZ, R4, RZ, 0x33, !PT ;  /* 0x00000004ff4e8212 */ /* 0x000fe200078e33ff */
[----:B------:R1:W-:Y:S01]  /*6000*/  STL [R1+0x104], R8 ;  /* 0x0001040801007387 */ /* 0x0003e20000100800 */
[----:B------:R-:W-:Y:S01]  /*6010*/  LEA R4, P1, R93, UR18, 0x1 ;  /* 0x000000125d047c11 */ /* 0x000fe2000f8208ff */
[----:B------:R-:W-:-:S02]  /*6020*/  IMAD.U32 R79, RZ, RZ, UR6 ;  /* 0x00000006ff4f7e24 */ /* 0x000fc4000f8e00ff */
[----:B0-----:R-:W-:Y:S02]  /*6030*/  IMAD.U32 R2, RZ, RZ, UR6 ;  /* 0x00000006ff027e24 */ /* 0x001fe4000f8e00ff */
[----:B------:R0:W-:Y:S01]  /*6040*/  STL [R1+0xe3c], R4 ;  /* 0x000e3c0401007387 */ /* 0x0001e20000100800 */
[----:B------:R-:W-:Y:S02]  /*6050*/  IMAD R78, R78, UR4, RZ ;  /* 0x000000044e4e7c24 */ /* 0x000fe4000f8e02ff */
[----:B-1----:R-:W-:-:S04]  /*6060*/  IMAD R8, R2, 0x2, R9 ;  /* 0x0000000202087824 */ /* 0x002fc800078e0209 */
[----:B------:R-:W-:Y:S01]  /*6070*/  IMAD R7, R79, 0x2, R8 ;  /* 0x000000024f077824 */ /* 0x000fe200078e0208 */
[----:B------:R-:W-:Y:S01]  /*6080*/  LEA R79, P0, R78, UR16, 0x1 ;  /* 0x000000104e4f7c11 */ /* 0x000fe2000f8008ff */
[----:B0-----:R-:W-:Y:S01]  /*6090*/  IMAD.HI.U32 R4, R6, R3, RZ ;  /* 0x0000000306047227 */ /* 0x001fe200078e00ff */
[C---:B------:R-:W-:Y:S01]  /*60a0*/  ISETP.GT.U32.AND P4, PT, R5.reuse, R77, PT ;  /* 0x0000004d0500720c */ /* 0x040fe20003f84070 */
[----:B------:R-:W0:Y:S02]  /*60b0*/  LDCU UR16, c[0x0][0x39c] ;  /* 0x00007380ff1077ac */ /* 0x000e240008000800 */
[----:B------:R-:W-:Y:S02]  /*60c0*/  IMAD.MOV R4, RZ, RZ, -R4 ;  /* 0x000000ffff047224 */ /* 0x000fe400078e0a04 */
[----:B------:R-:W-:Y:S02]  /*60d0*/  IMAD R2, R2, 0x2, R7 ;  /* 0x0000000202027824 */ /* 0x000fe400078e0207 */
[----:B------:R-:W-:-:S02]  /*60e0*/  IMAD R3, R5, R4, R3 ;  /* 0x0000000405037224 */ /* 0x000fc400078e0203 */
[----:B------:R-:W2:Y:S01]  /*60f0*/  LDL.LU R4, [R1+0x1c] ;  /* 0x00001c0001047983 */ /* 0x000ea20000300800 */
[----:B------:R-:W-:Y:S02]  /*6100*/  LEA.HI.X.SX32 R78, R78, UR17, 0x1, P0 ;  /* 0x000000114e4e7c11 */ /* 0x000fe400080f0eff */
[----:B------:R-:W-:Y:S01]  /*6110*/  ISETP.GT.U32.AND P0, PT, R5, R76, PT ;  /* 0x0000004c0500720c */ /* 0x000fe20003f04070 */
[----:B------:R1:W-:Y:S02]  /*6120*/  STL [R1], R3 ;  /* 0x0000000301007387 */ /* 0x0003e40000100800 */
[----:B-1----:R-:W-:Y:S01]  /*6130*/  LEA.HI.X.SX32 R3, R93, UR19, 0x1, P1 ;  /* 0x000000135d037c11 */ /* 0x002fe200088f0eff */
[----:B------:R-:W-:Y:S01]  /*6140*/  IMAD R93, R66, 0x2, R2 ;  /* 0x00000002425d7824 */ /* 0x000fe200078e0202 */
[----:B------:R-:W-:-:S03]  /*6150*/  LEA R66, P1, R90, R79, 0x1 ;  /* 0x0000004f5a427211 */ /* 0x000fc600078208ff */
[----:B------:R1:W-:Y:S02]  /*6160*/  STL [R1+0xe40], R3 ;  /* 0x000e400301007387 */ /* 0x0003e40000100800 */
[----:B-1----:R-:W-:-:S05]  /*6170*/  LOP3.LUT R3, R0, 0x1aa, RZ, 0xfc, !PT ;  /* 0x000001aa00037812 */ /* 0x002fca00078efcff */
[----:B------:R-:W-:Y:S04]  /*6180*/  STL [R1+0xb90], R3 ;  /* 0x000b900301007387 */ /* 0x000fe80000100800 */
[----:B------:R1:W-:Y:S01]  /*6190*/  STL [R1+0x94], R66 ;  /* 0x0000944201007387 */ /* 0x0003e20000100800 */
[----:B------:R-:W-:Y:S02]  /*61a0*/  LEA.HI.X.SX32 R90, R90, R78, 0x1, P1 ;  /* 0x0000004e5a5a7211 */ /* 0x000fe400008f0eff */
[----:B-1----:R-:W-:-:S05]  /*61b0*/  LEA R66, P6, R89, R79, 0x1 ;  /* 0x0000004f59427211 */ /* 0x002fca00078c08ff */
[----:B------:R1:W-:Y:S02]  /*61c0*/  STL [R1+0x9c], R66 ;  /* 0x00009c4201007387 */ /* 0x0003e40000100800 */
[----:B-1----:R-:W-:-:S05]  /*61d0*/  LEA R66, P3, R88, R79, 0x1 ;  /* 0x0000004f58427211 */ /* 0x002fca00078608ff */
[----:B------:R1:W-:Y:S04]  /*61e0*/  STL [R1+0x98c], R66 ;  /* 0x00098c4201007387 */ /* 0x0003e80000100800 */
[----:B-1----:R-:W3:Y:S04]  /*61f0*/  LDL.LU R66, [R1+0xe70] ;  /* 0x000e700001427983 */ /* 0x002ee80000300800 */
[----:B------:R1:W-:Y:S02]  /*6200*/  STL [R1+0x90], R90 ;  /* 0x0000905a01007387 */ /* 0x0003e40000100800 */
[----:B-1----:R-:W-:-:S05]  /*6210*/  LEA R90, P5, R87, R79, 0x1 ;  /* 0x0000004f575a7211 */ /* 0x002fca00078a08ff */
[----:B------:R1:W-:Y:S02]  /*6220*/  STL [R1+0x988], R90 ;  /* 0x0009885a01007387 */ /* 0x0003e40000100800 */
[----:B-1----:R-:W-:Y:S02]  /*6230*/  LEA.HI.X.SX32 R90, R89, R78, 0x1, P6 ;  /* 0x0000004e595a7211 */ /* 0x002fe400030f0eff */
[----:B------:R-:W-:-:S03]  /*6240*/  LEA R89, P1, R86, R79, 0x1 ;  /* 0x0000004f56597211 */ /* 0x000fc600078208ff */
[----:B------:R1:W-:Y:S01]  /*6250*/  STL [R1+0x98], R90 ;  /* 0x0000985a01007387 */ /* 0x0003e20000100800 */
[----:B------:R-:W-:-:S03]  /*6260*/  LEA.HI.X.SX32 R86, R86, R78, 0x1, P1 ;  /* 0x0000004e56567211 */ /* 0x000fc600008f0eff */
[----:B------:R4:W-:Y:S01]  /*6270*/  STL [R1+0x984], R89 ;  /* 0x0009845901007387 */ /* 0x0009e20000100800 */
[-C--:B-1----:R-:W-:Y:S02]  /*6280*/  LEA.HI.X.SX32 R90, R88, R78.reuse, 0x1, P3 ;  /* 0x0000004e585a7211 */ /* 0x082fe400018f0eff */
[----:B------:R-:W-:Y:S02]  /*6290*/  LEA.HI.X.SX32 R88, R87, R78, 0x1, P5 ;  /* 0x0000004e57587211 */ /* 0x000fe400028f0eff */
[-C--:B----4-:R-:W-:Y:S01]  /*62a0*/  LEA R89, P6, R85, R79.reuse, 0x1 ;  /* 0x0000004f55597211 */ /* 0x090fe200078c08ff */
[----:B------:R1:W-:Y:S01]  /*62b0*/  STL [R1+0xa0], R90 ;  /* 0x0000a05a01007387 */ /* 0x0003e20000100800 */
[----:B------:R-:W-:-:S03]  /*62c0*/  LEA R87, P3, R84, R79, 0x1 ;  /* 0x0000004f54577211 */ /* 0x000fc600078608ff */
[----:B------:R-:W-:Y:S04]  /*62d0*/  STL [R1+0x980], R89 ;  /* 0x0009805901007387 */ /* 0x000fe80000100800 */
[----:B------:R4:W-:Y:S01]  /*62e0*/  STL [R1+0xa4], R88 ;  /* 0x0000a45801007387 */ /* 0x0009e20000100800 */
[----:B-1----:R-:W-:-:S03]  /*62f0*/  IMAD.U32 R90, RZ, RZ, UR6 ;  /* 0x00000006ff5a7e24 */ /* 0x002fc6000f8e00ff */
[----:B------:R1:W-:Y:S01]  /*6300*/  STL [R1+0x97c], R87 ;  /* 0x00097c5701007387 */ /* 0x0003e20000100800 */
[----:B------:R-:W-:-:S03]  /*6310*/  IMAD R90, R90, 0x2, R80 ;  /* 0x000000025a5a7824 */ /* 0x000fc600078e0250 */
[----:B------:R0:W-:Y:S01]  /*6320*/  STL [R1+0xa8], R86 ;  /* 0x0000a85601007387 */ /* 0x0001e20000100800 */
[----:B----4-:R-:W-:Y:S02]  /*6330*/  LEA R88, P5, R83, R79, 0x1 ;  /* 0x0000004f53587211 */ /* 0x010fe400078a08ff */
[----:B-1----:R-:W-:-:S03]  /*6340*/  LEA.HI.X.SX32 R87, R85, R78, 0x1, P6 ;  /* 0x0000004e55577211 */ /* 0x002fc600030f0eff */
[----:B------:R-:W-:Y:S01]  /*6350*/  STL [R1+0x978], R88 ;  /* 0x0009785801007387 */ /* 0x000fe20000100800 */
[-C--:B------:R-:W-:Y:S02]  /*6360*/  LEA.HI.X.SX32 R85, R84, R78.reuse, 0x1, P3 ;  /* 0x0000004e54557211 */ /* 0x080fe400018f0eff */
[CC--:B0-----:R-:W-:Y:S01]  /*6370*/  LEA R86, P1, R82.reuse, R79.reuse, 0x1 ;  /* 0x0000004f52567211 */ /* 0x0c1fe200078208ff */
[----:B------:R-:W-:Y:S01]  /*6380*/  STL [R1+0xac], R87 ;  /* 0x0000ac5701007387 */ /* 0x000fe20000100800 */
[-C--:B------:R-:W-:Y:S02]  /*6390*/  LEA R84, P6, R81, R79.reuse, 0x1 ;  /* 0x0000004f51547211 */ /* 0x080fe400078c08ff */
[-C--:B------:R-:W-:Y:S01]  /*63a0*/  LEA.HI.X.SX32 R83, R83, R78.reuse, 0x1, P5 ;  /* 0x0000004e53537211 */ /* 0x080fe200028f0eff */
[----:B------:R-:W-:Y:S01]  /*63b0*/  STL [R1+0x974], R86 ;  /* 0x0009745601007387 */ /* 0x000fe20000100800 */
[-C--:B------:R-:W-:Y:S02]  /*63c0*/  LEA.HI.X.SX32 R82, R82, R78.reuse, 0x1, P1 ;  /* 0x0000004e52527211 */ /* 0x080fe400008f0eff */
[----:B------:R-:W-:Y:S01]  /*63d0*/  LEA.HI.X.SX32 R81, R81, R78, 0x1, P6 ;  /* 0x0000004e51517211 */ /* 0x000fe200030f0eff */
[----:B------:R-:W-:Y:S04]  /*63e0*/  STL [R1+0xb0], R85 ;  /* 0x0000b05501007387 */ /* 0x000fe80000100800 */
[----:B------:R0:W-:Y:S04]  /*63f0*/  STL [R1+0x970], R84 ;  /* 0x0009705401007387 */ /* 0x0001e80000100800 */
[----:B------:R1:W-:Y:S01]  /*6400*/  STL [R1+0xb4], R83 ;  /* 0x0000b45301007387 */ /* 0x0003e20000100800 */
[----:B0-----:R-:W-:-:S02]  /*6410*/  LEA R84, P3, R80, R79, 0x1 ;  /* 0x0000004f50547211 */ /* 0x001fc400078608ff */
[----:B-1----:R-:W-:-:S03]  /*6420*/  LEA R83, P5, R90, R79, 0x1 ;  /* 0x0000004f5a537211 */ /* 0x002fc600078a08ff */
[----:B------:R-:W-:Y:S01]  /*6430*/  STL [R1+0x96c], R84 ;  /* 0x00096c5401007387 */ /* 0x000fe20000100800 */
[----:B------:R-:W-:-:S03]  /*6440*/  LEA.HI.X.SX32 R80, R80, R78, 0x1, P3 ;  /* 0x0000004e50507211 */ /* 0x000fc600018f0eff */
[----:B------:R-:W-:Y:S04]  /*6450*/  STL [R1+0xb8], R82 ;  /* 0x0000b85201007387 */ /* 0x000fe80000100800 */
[----:B------:R-:W-:Y:S04]  /*6460*/  STL [R1+0x968], R83 ;  /* 0x0009685301007387 */ /* 0x000fe80000100800 */
[----:B------:R0:W-:Y:S02]  /*6470*/  STL [R1+0xbc], R81 ;  /* 0x0000bc5101007387 */ /* 0x0001e40000100800 */
[----:B0-----:R-:W-:-:S02]  /*6480*/  LEA R81, P6, R67, R79, 0x1 ;  /* 0x0000004f43517211 */ /* 0x001fc400078c08ff */
[----:B--2---:R-:W-:-:S05]  /*6490*/  LEA R82, P1, R4, R79, 0x1 ;  /* 0x0000004f04527211 */ /* 0x004fca00078208ff */
[----:B------:R0:W-:Y:S04]  /*64a0*/  STL [R1+0x964], R82 ;  /* 0x0009645201007387 */ /* 0x0001e80000100800 */
[----:B------:R1:W-:Y:S04]  /*64b0*/  STL [R1+0xc0], R80 ;  /* 0x0000c05001007387 */ /* 0x0003e80000100800 */
[----:B------:R2:W-:Y:S01]  /*64c0*/  STL [R1+0x8dc], R81 ;  /* 0x0008dc5101007387 */ /* 0x0005e20000100800 */
[----:B0-----:R-:W-:Y:S02]  /*64d0*/  LEA.HI.X.SX32 R82, R90, R78, 0x1, P5 ;  /* 0x0000004e5a527211 */ /* 0x001fe400028f0eff */
[----:B-1----:R-:W-:-:S03]  /*64e0*/  LEA R80, P3, R68, R79, 0x1 ;  /* 0x0000004f44507211 */ /* 0x002fc600078608ff */
[----:B------:R-:W-:Y:S01]  /*64f0*/  STL [R1+0xc4], R82 ;  /* 0x0000c45201007387 */ /* 0x000fe20000100800 */
[----:B--2---:R-:W-:-:S03]  /*6500*/  LEA.HI.X.SX32 R81, R4, R78, 0x1, P1 ;  /* 0x0000004e04517211 */ /* 0x004fc600008f0eff */
[----:B------:R0:W-:Y:S01]  /*6510*/  STL [R1+0x8e4], R80 ;  /* 0x0008e45001007387 */ /* 0x0001e20000100800 */
[----:B------:R-:W-:-:S03]  /*6520*/  LEA R4, P5, R69, R79, 0x1 ;  /* 0x0000004f45047211 */ /* 0x000fc600078a08ff */
[----:B------:R1:W-:Y:S01]  /*6530*/  STL [R1+0x8d4], R81 ;  /* 0x0008d45101007387 */ /* 0x0003e20000100800 */
[----:B0-----:R-:W-:-:S03]  /*6540*/  LEA.HI.X.SX32 R80, R67, R78, 0x1, P6 ;  /* 0x0000004e43507211 */ /* 0x001fc600030f0eff */
[----:B------:R-:W2:Y:S01]  /*6550*/  LDL.LU R67, [R1+0xe6c] ;  /* 0x000e6c0001437983 */ /* 0x000ea20000300800 */
[----:B-1----:R-:W-:-:S03]  /*6560*/  LEA.HI.X.SX32 R81, R68, R78, 0x1, P3 ;  /* 0x0000004e44517211 */ /* 0x002fc600018f0eff */
[----:B------:R0:W-:Y:S04]  /*6570*/  STL [R1+0x8ec], R4 ;  /* 0x0008ec0401007387 */ /* 0x0001e80000100800 */
[----:B------:R1:W-:Y:S04]  /*6580*/  STL [R1+0x8d8], R80 ;  /* 0x0008d85001007387 */ /* 0x0003e80000100800 */
[----:B------:R-:W4:Y:S01]  /*6590*/  LDL.LU R68, [R1+0xe68] ;  /* 0x000e680001447983 */ /* 0x000f220000300800 */
[----:B0-----:R-:W-:-:S05]  /*65a0*/  LEA R4, P1, R70, R79, 0x1 ;  /* 0x0000004f46047211 */ /* 0x001fca00078208ff */
[----:B------:R0:W-:Y:S01]  /*65b0*/  STL [R1+0x8f4], R4 ;  /* 0x0008f40401007387 */ /* 0x0001e20000100800 */
[----:B-1----:R-:W-:-:S03]  /*65c0*/  LEA.HI.X.SX32 R80, R69, R78, 0x1, P5 ;  /* 0x0000004e45507211 */ /* 0x002fc600028f0eff */
[----:B------:R1:W-:Y:S04]  /*65d0*/  STL [R1+0x8e0], R81 ;  /* 0x0008e05101007387 */ /* 0x0003e80000100800 */
[----:B------:R-:W2:Y:S01]  /*65e0*/  LDL.LU R69, [R1+0xe64] ;  /* 0x000e640001457983 */ /* 0x000ea20000300800 */
        /* <DEDUP_REMOVED lines=25> */
[----:B0-----:R-:W-:Y:S02]  /*6780*/  LEA R4, P3, R92, R79, 0x1 ;  /* 0x0000004f5c047211 */ /* 0x001fe400078608ff */
[----:B-1----:R-:W-:-:S03]  /*6790*/  LEA.HI.X.SX32 R80, R75, R78, 0x1, P6 ;  /* 0x0000004e4b507211 */ /* 0x002fc600030f0eff */
[----:B------:R0:W-:Y:S04]  /*67a0*/  STL [R1+0x924], R4 ;  /* 0x0009240401007387 */ /* 0x0001e80000100800 */
[----:B------:R1:W-:Y:S04]  /*67b0*/  STL [R1+0x910], R81 ;  /* 0x0009105101007387 */ /* 0x0003e80000100800 */
[----:B------:R-:W2:Y:S01]  /*67c0*/  LDL.LU R75, [R1+0xe4c] ;  /* 0x000e4c00014b7983 */ /* 0x000ea20000300800 */
[-C--:B0-----:R-:W-:Y:S02]  /*67d0*/  LEA R4, P5, R91, R79.reuse, 0x1 ;  /* 0x0000004f5b047211 */ /* 0x081fe400078a08ff */
[----:B-1----:R-:W-:-:S03]  /*67e0*/  LEA R81, P1, R13, R79, 0x1 ;  /* 0x0000004f0d517211 */ /* 0x002fc600078208ff */
[----:B------:R0:W-:Y:S04]  /*67f0*/  STL [R1+0x92c], R4 ;  /* 0x00092c0401007387 */ /* 0x0001e80000100800 */
[----:B------:R1:W-:Y:S01]  /*6800*/  STL [R1+0x918], R80 ;  /* 0x0009185001007387 */ /* 0x0003e20000100800 */
[----:B0-----:R-:W-:-:S03]  /*6810*/  LEA.HI.X.SX32 R4, R92, R78, 0x1, P3 ;  /* 0x0000004e5c047211 */ /* 0x001fc600018f0eff */
[----:B------:R0:W-:Y:S01]  /*6820*/  STL [R1+0x934], R81 ;  /* 0x0009345101007387 */ /* 0x0001e20000100800 */
[----:B-1----:R-:W-:-:S03]  /*6830*/  LEA R80, P6, R11, R79, 0x1 ;  /* 0x0000004f0b507211 */ /* 0x002fc600078c08ff */
[----:B------:R1:W-:Y:S01]  /*6840*/  STL [R1+0x920], R4 ;  /* 0x0009200401007387 */ /* 0x0003e20000100800 */
[----:B0-----:R-:W-:-:S03]  /*6850*/  LEA.HI.X.SX32 R81, R91, R78, 0x1, P5 ;  /* 0x0000004e5b517211 */ /* 0x001fc600028f0eff */
[----:B------:R0:W-:Y:S01]  /*6860*/  STL [R1+0x93c], R80 ;  /* 0x00093c5001007387 */ /* 0x0001e20000100800 */
[----:B-1----:R-:W-:-:S03]  /*6870*/  LEA R4, P3, R10, R79, 0x1 ;  /* 0x0000004f0a047211 */ /* 0x002fc600078608ff */
[----:B------:R-:W-:Y:S04]  /*6880*/  STL [R1+0x928], R81 ;  /* 0x0009285101007387 */ /* 0x000fe80000100800 */
[----:B------:R1:W-:Y:S01]  /*6890*/  STL [R1+0x944], R4 ;  /* 0x0009440401007387 */ /* 0x0003e20000100800 */
[----:B0-----:R-:W-:Y:S02]  /*68a0*/  LEA.HI.X.SX32 R80, R13, R78, 0x1, P1 ;  /* 0x0000004e0d507211 */ /* 0x001fe400008f0eff */
[----:B------:R-:W-:-:S03]  /*68b0*/  LEA R13, P5, R9, R79, 0x1 ;  /* 0x0000004f090d7211 */ /* 0x000fc600078a08ff */
[----:B------:R-:W-:Y:S01]  /*68c0*/  STL [R1+0x930], R80 ;  /* 0x0009305001007387 */ /* 0x000fe20000100800 */
[----:B-1----:R-:W-:-:S03]  /*68d0*/  LEA.HI.X.SX32 R4, R11, R78, 0x1, P6 ;  /* 0x0000004e0b047211 */ /* 0x002fc600030f0eff */
[----:B------:R-:W-:Y:S01]  /*68e0*/  STL [R1+0x94c], R13 ;  /* 0x00094c0d01007387 */ /* 0x000fe20000100800 */
[----:B------:R-:W-:Y:S02]  /*68f0*/  LEA R11, P1, R8, R79, 0x1 ;  /* 0x0000004f080b7211 */ /* 0x000fe400078208ff */
[-C--:B------:R-:W-:Y:S01]  /*6900*/  LEA.HI.X.SX32 R10, R10, R78.reuse, 0x1, P3 ;  /* 0x0000004e0a0a7211 */ /* 0x080fe200018f0eff */
[----:B------:R0:W-:Y:S01]  /*6910*/  STL [R1+0x938], R4 ;  /* 0x0009380401007387 */ /* 0x0001e20000100800 */
[----:B------:R-:W-:-:S03]  /*6920*/  LEA.HI.X.SX32 R9, R9, R78, 0x1, P5 ;  /* 0x0000004e09097211 */ /* 0x000fc600028f0eff */
[----:B------:R-:W-:Y:S01]  /*6930*/  STL [R1+0x954], R11 ;  /* 0x0009540b01007387 */ /* 0x000fe20000100800 */
[----:B0-----:R-:W-:-:S03]  /*6940*/  LEA R4, P3, R7, R79, 0x1 ;  /* 0x0000004f07047211 */ /* 0x001fc600078608ff */
[----:B------:R-:W-:Y:S04]  /*6950*/  STL [R1+0x940], R10 ;  /* 0x0009400a01007387 */ /* 0x000fe80000100800 */
[----:B------:R0:W-:Y:S01]  /*6960*/  STL [R1+0x95c], R4 ;  /* 0x00095c0401007387 */ /* 0x0001e20000100800 */
[----:B------:R-:W-:-:S03]  /*6970*/  LEA.HI.X.SX32 R7, R7, R78, 0x1, P3 ;  /* 0x0000004e07077211 */ /* 0x000fc600018f0eff */
[----:B------:R-:W-:Y:S01]  /*6980*/  STL [R1+0x948], R9 ;  /* 0x0009480901007387 */ /* 0x000fe20000100800 */
[----:B0-----:R-:W-:Y:S02]  /*6990*/  LEA.HI.X.SX32 R4, R8, R78, 0x1, P1 ;  /* 0x0000004e08047211 */ /* 0x001fe400008f0eff */
[----:B------:R-:W-:-:S03]  /*69a0*/  LEA R8, P1, R2, R79, 0x1 ;  /* 0x0000004f02087211 */ /* 0x000fc600078208ff */
[----:B------:R0:W-:Y:S04]  /*69b0*/  STL [R1+0x950], R4 ;  /* 0x0009500401007387 */ /* 0x0001e80000100800 */
[----:B------:R-:W-:Y:S01]  /*69c0*/  STL [R1+0x960], R8 ;  /* 0x0009600801007387 */ /* 0x000fe20000100800 */
[C---:B0-----:R-:W-:Y:S02]  /*69d0*/  LEA R4, P3, R93.reuse, R79, 0x1 ;  /* 0x0000004f5d047211 */ /* 0x041fe400078608ff */
[----:B------:R-:W-:Y:S02]  /*69e0*/  IABS R79, R3 ;  /* 0x00000003004f7213 */ /* 0x000fe40000000000 */
[-C--:B------:R-:W-:Y:S02]  /*69f0*/  LEA.HI.X.SX32 R3, R2, R78.reuse, 0x1, P1 ;  /* 0x0000004e02037211 */ /* 0x080fe400008f0eff */
[----:B------:R-:W-:Y:S01]  /*6a00*/  LEA.HI.X.SX32 R2, R93, R78, 0x1, P3 ;  /* 0x0000004e5d027211 */ /* 0x000fe200018f0eff */
[----:B------:R-:W-:Y:S01]  /*6a10*/  STL [R1+0x958], R7 ;  /* 0x0009580701007387 */ /* 0x000fe20000100800 */
[----:B------:R-:W-:-:S03]  /*6a20*/  IMAD.MOV.U32 R78, RZ, RZ, R79 ;  /* 0x000000ffff4e7224 */ /* 0x000fc600078e004f */
[----:B------:R-:W-:Y:S01]  /*6a30*/  STL [R1+0x8d0], R4 ;  /* 0x0008d00401007387 */ /* 0x000fe20000100800 */
[----:B------:R-:W-:-:S03]  /*6a40*/  IMAD.HI.U32 R90, R6, R78, RZ ;  /* 0x0000004e065a7227 */ /* 0x000fc600078e00ff */
[----:B------:R-:W-:Y:S04]  /*6a50*/  STL [R1+0xc8], R3 ;  /* 0x0000c80301007387 */ /* 0x000fe80000100800 */
[----:B------:R0:W-:Y:S01]  /*6a60*/  STL [R1+0x8cc], R2 ;  /* 0x0008cc0201007387 */ /* 0x0001e20000100800 */
[----:B------:R-:W-:Y:S01]  /*6a70*/  IMAD.MOV R90, RZ, RZ, -R90 ;  /* 0x000000ffff5a7224 */ /* 0x000fe200078e0a5a */
[----:B0-----:R-:W-:-:S04]  /*6a80*/  LOP3.LUT R2, R0, 0x1b0, RZ, 0xfc, !PT ;  /* 0x000001b000027812 */ /* 0x001fc800078efcff */
[----:B------:R-:W-:Y:S01]  /*6a90*/  IABS R79, R2 ;  /* 0x00000002004f7213 */ /* 0x000fe20000000000 */
[----:B------:R-:W-:-:S04]  /*6aa0*/  IMAD R90, R5, R90, R78 ;  /* 0x0000005a055a7224 */ /* 0x000fc800078e024e */
[----:B------:R-:W-:-:S04]  /*6ab0*/  IMAD.MOV.U32 R78, RZ, RZ, R79 ;  /* 0x000000ffff4e7224 */ /* 0x000fc800078e004f */
[----:B------:R-:W-:Y:S01]  /*6ac0*/  IMAD.HI.U32 R79, R6, R78, RZ ;  /* 0x0000004e064f7227 */ /* 0x000fe200078e00ff */
[----:B------:R0:W-:Y:S03]  /*6ad0*/  STL [R1+0xb8c], R2 ;  /* 0x000b8c0201007387 */ /* 0x0001e60000100800 */
[----:B------:R-:W-:Y:S01]  /*6ae0*/  IMAD.MOV R79, RZ, RZ, -R79 ;  /* 0x000000ffff4f7224 */ /* 0x000fe200078e0a4f */
[----:B------:R-:W-:Y:S03]  /*6af0*/  STL [R1+0xe44], R90 ;  /* 0x000e445a01007387 */ /* 0x000fe60000100800 */
[----:B------:R-:W-:Y:S01]  /*6b00*/  IMAD R78, R5, R79, R78 ;  /* 0x0000004f054e7224 */ /* 0x000fe200078e024e */
[----:B0-----:R-:W-:-:S05]  /*6b10*/  LOP3.LUT R2, R0, 0x1b2, RZ, 0xfc, !PT ;  /* 0x000001b200027812 */ /* 0x001fca00078efcff */
[----:B------:R-:W-:Y:S04]  /*6b20*/  STL [R1+0xb84], R2 ;  /* 0x000b840201007387 */ /* 0x000fe80000100800 */
[----:B------:R0:W-:Y:S04]  /*6b30*/  STL [R1+0xe48], R78 ;  /* 0x000e484e01007387 */ /* 0x0001e80000100800 */
[----:B0-----:R-:W3:Y:S01]  /*6b40*/  LDL.LU R78, [R1+0x220] ;  /* 0x00022000014e7983 */ /* 0x001ee20000300800 */
[----:B------:R-:W-:Y:S02]  /*6b50*/  IABS R80, R2 ;  /* 0x0000000200507213 */ /* 0x000fe40000000000 */
[----:B------:R-:W-:-:S03]  /*6b60*/  LOP3.LUT R2, R0, 0x1b8, RZ, 0xfc, !PT ;  /* 0x000001b800027812 */ /* 0x000fc600078efcff */
[----:B------:R-:W-:Y:S01]  /*6b70*/  IMAD.MOV.U32 R79, RZ, RZ, R80 ;  /* 0x000000ffff4f7224 */ /* 0x000fe200078e0050 */
[----:B------:R-:W-:Y:S01]  /*6b80*/  IABS R80, R2 ;  /* 0x0000000200507213 */ /* 0x000fe20000000000 */
[----:B------:R0:W-:Y:S02]  /*6b90*/  STL [R1+0xb88], R2 ;  /* 0x000b880201007387 */ /* 0x0001e40000100800 */
[----:B------:R-:W-:Y:S02]  /*6ba0*/  IMAD.HI.U32 R89, R6, R79, RZ ;  /* 0x0000004f06597227 */ /* 0x000fe400078e00ff */
[----:B------:R-:W4:Y:S04]  /*6bb0*/  LDL.LU R90, [R1+0x224] ;  /* 0x00022400015a7983 */ /* 0x000f280000300800 */
[----:B------:R-:W4:Y:S01]  /*6bc0*/  LDL.LU R3, [R1+0x228] ;  /* 0x0002280001037983 */ /* 0x000f220000300800 */
[----:B0-----:R-:W-:Y:S01]  /*6bd0*/  LOP3.LUT R2, R0, 0x1ba, RZ, 0xfc, !PT ;  /* 0x000001ba00027812 */ /* 0x001fe200078efcff */
[----:B------:R-:W-:-:S03]  /*6be0*/  IMAD.MOV R89, RZ, RZ, -R89 ;  /* 0x000000ffff597224 */ /* 0x000fc600078e0a59 */
[----:B------:R-:W-:Y:S01]  /*6bf0*/  IABS R81, R2 ;  /* 0x0000000200517213 */ /* 0x000fe20000000000 */
[----:B------:R0:W-:Y:S04]  /*6c00*/  STL [R1+0xb80], R2 ;  /* 0x000b800201007387 */ /* 0x0001e80000100800 */
[----:B------:R-:W4:Y:S01]  /*6c10*/  LDL.LU R88, [R1+0x23c] ;  /* 0x00023c0001587983 */ /* 0x000f220000300800 */
[----:B------:R-:W-:-:S03]  /*6c20*/  IMAD R89, R5, R89, R79 ;  /* 0x0000005905597224 */ /* 0x000fc600078e024f */
[----:B0-----:R-:W4:Y:S04]  /*6c30*/  LDL.LU R2, [R1+0x240] ;  /* 0x0002400001027983 */ /* 0x001f280000300800 */
[----:B------:R-:W4:Y:S01]  /*6c40*/  LDL.LU R4, [R1+0x244] ;  /* 0x0002440001047983 */ /* 0x000f220000300800 */
[----:B------:R-:W-:-:S04]  /*6c50*/  IMAD.MOV.U32 R79, RZ, RZ, R80 ;  /* 0x000000ffff4f7224 */ /* 0x000fc800078e0050 */
[----:B------:R-:W-:-:S04]  /*6c60*/  IMAD.HI.U32 R80, R6, R79, RZ ;  /* 0x0000004f06507227 */ /* 0x000fc800078e00ff */
[----:B------:R-:W-:-:S04]  /*6c70*/  IMAD.MOV R80, RZ, RZ, -R80 ;  /* 0x000000ffff507224 */ /* 0x000fc800078e0a50 */
[----:B------:R-:W-:Y:S02]  /*6c80*/  IMAD R79, R5, R80, R79 ;  /* 0x00000050054f7224 */ /* 0x000fe400078e024f */
[----:B------:R-:W-:-:S04]  /*6c90*/  IMAD.MOV.U32 R80, RZ, RZ, R81 ;  /* 0x000000ffff507224 */ /* 0x000fc800078e0051 */
[----:B------:R-:W-:Y:S01]  /*6ca0*/  IMAD.HI.U32 R81, R6, R80, RZ ;  /* 0x0000005006517227 */ /* 0x000fe200078e00ff */
[----:B------:R-:W-:-:S03]  /*6cb0*/  LOP3.LUT R7, R0, 0x1c0, RZ, 0xfc, !PT ;  /* 0x000001c000077812 */ /* 0x000fc600078efcff */
[----:B------:R-:W-:Y:S01]  /*6cc0*/  IMAD.MOV R81, RZ, RZ, -R81 ;  /* 0x000000ffff517224 */ /* 0x000fe200078e0a51 */
[----:B------:R-:W-:Y:S01]  /*6cd0*/  IABS R82, R7 ;  /* 0x0000000700527213 */ /* 0x000fe20000000000 */
[----:B------:R0:W-:Y:S02]  /*6ce0*/  STL [R1+0xb7c], R7 ;  /* 0x000b7c0701007387 */ /* 0x0001e40000100800 */
[----:B------:R-:W-:Y:S02]  /*6cf0*/  IMAD R8, R5, R81, R80 ;  /* 0x0000005105087224 */ /* 0x000fe400078e0250 */
[----:B0-----:R-:W4:Y:S04]  /*6d00*/  LDL.LU R7, [R1+0x248] ;  /* 0x0002480001077983 */ /* 0x001f280000300800 */
[----:B------:R-:W4:Y:S04]  /*6d10*/  LDL.LU R9, [R1+0x264] ;  /* 0x0002640001097983 */ /* 0x000f280000300800 */
[----:B------:R0:W-:Y:S02]  /*6d20*/  STL [R1+0x28], R8 ;  /* 0x0000280801007387 */ /* 0x0001e40000100800 */
[----:B0-----:R-:W-:-:S05]  /*6d30*/  LOP3.LUT R8, R0, 0x1c2, RZ, 0xfc, !PT ;  /* 0x000001c200087812 */ /* 0x001fca00078efcff */
[----:B------:R0:W-:Y:S04]  /*6d40*/  STL [R1+0xb78], R8 ;  /* 0x000b780801007387 */ /* 0x0001e80000100800 */
[----:B------:R-:W4:Y:S01]  /*6d50*/  LDL R91, [R1+0x288] ;  /* 0x00028800015b7983 */ /* 0x000f220000100800 */
[----:B--2---:R-:W-:Y:S01]  /*6d60*/  ISETP.GT.U32.AND P5, PT, R5, R75, PT ;  /* 0x0000004b0500720c */ /* 0x004fe20003fa4070 */
[----:B------:R-:W-:Y:S02]  /*6d70*/  IMAD.MOV.U32 R80, RZ, RZ, R82 ;  /* 0x000000ffff507224 */ /* 0x000fe400078e0052 */
[----:B------:R-:W2:Y:S10]  /*6d80*/  LDL.LU R10, [R1+0x268] ;  /* 0x00026800010a7983 */ /* 0x000eb40000300800 */
[--C-:B------:R-:W-:Y:S01]  /*6d90*/  @!P5 IMAD.IADD R75, R75, 0x1, -R5.reuse ;  /* 0x000000014b4bd824 */ /* 0x100fe200078e0a05 */
[C---:B------:R-:W-:Y:S01]  /*6da0*/  ISETP.GT.U32.AND P5, PT, R5.reuse, R70, PT ;  /* 0x000000460500720c */ /* 0x040fe20003fa4070 */
[----:B------:R-:W-:Y:S01]  /*6db0*/  IMAD.HI.U32 R81, R6, R80, RZ ;  /* 0x0000005006517227 */ /* 0x000fe200078e00ff */
[----:B------:R-:W-:Y:S01]  /*6dc0*/  IABS R82, R8 ;  /* 0x0000000800527213 */ /* 0x000fe20000000000 */
[----:B------:R-:W2:Y:S10]  /*6dd0*/  LDL.LU R11, [R1+0x284] ;  /* 0x00028400010b7983 */ /* 0x000eb40000300800 */
[----:B------:R-:W-:Y:S01]  /*6de0*/  @!P5 IMAD.IADD R70, R70, 0x1, -R5 ;  /* 0x000000014646d824 */ /* 0x000fe200078e0a05 */
[----:B------:R-:W-:-:S13]  /*6df0*/  ISETP.GT.U32.AND P5, PT, R5, R65, PT ;  /* 0x000000410500720c */ /* 0x000fda0003fa4070 */
[----:B------:R-:W-:Y:S01]  /*6e00*/  @!P5 IMAD.IADD R65, R65, 0x1, -R5 ;  /* 0x000000014141d824 */ /* 0x000fe200078e0a05 */
[----:B------:R-:W-:-:S13]  /*6e10*/  ISETP.GT.U32.AND P5, PT, R5, R60, PT ;  /* 0x0000003c0500720c */ /* 0x000fda0003fa4070 */
[----:B------:R-:W-:Y:S01]  /*6e20*/  @!P5 IMAD.IADD R60, R60, 0x1, -R5 ;  /* 0x000000013c3cd824 */ /* 0x000fe200078e0a05 */
[----:B------:R-:W-:-:S13]  /*6e30*/  ISETP.GT.U32.AND P5, PT, R5, R55, PT ;  /* 0x000000370500720c */ /* 0x000fda0003fa4070 */
[----:B------:R-:W-:Y:S01]  /*6e40*/  @!P5 IMAD.IADD R55, R55, 0x1, -R5 ;  /* 0x000000013737d824 */ /* 0x000fe200078e0a05 */
[----:B------:R-:W-:-:S13]  /*6e50*/  ISETP.GT.U32.AND P5, PT, R5, R50, PT ;  /* 0x000000320500720c */ /* 0x000fda0003fa4070 */
[----:B------:R-:W-:Y:S02]  /*6e60*/  @!P5 IMAD.IADD R50, R50, 0x1, -R5 ;  /* 0x000000013232d824 */ /* 0x000fe400078e0a05 */
[----:B------:R-:W-:-:S04]  /*6e70*/  IMAD.MOV R81, RZ, RZ, -R81 ;  /* 0x000000ffff517224 */ /* 0x000fc800078e0a51 */
[----:B------:R-:W-:Y:S02]  /*6e80*/  IMAD R80, R5, R81, R80 ;  /* 0x0000005105507224 */ /* 0x000fe400078e0250 */
[----:B------:R-:W-:Y:S01]  /*6e90*/  IMAD.MOV.U32 R81, RZ, RZ, R82 ;  /* 0x000000ffff517224 */ /* 0x000fe200078e0052 */
[----:B0-----:R-:W-:-:S03]  /*6ea0*/  LOP3.LUT R8, R0, 0x1c8, RZ, 0xfc, !PT ;  /* 0x000001c800087812 */ /* 0x001fc600078efcff */
[----:B------:R-:W-:Y:S01]  /*6eb0*/  IMAD.HI.U32 R82, R6, R81, RZ ;  /* 0x0000005106527227 */ /* 0x000fe200078e00ff */
[----:B------:R-:W-:-:S03]  /*6ec0*/  IABS R83, R8 ;  /* 0x0000000800537213 */ /* 0x000fc60000000000 */
[----:B------:R-:W-:Y:S01]  /*6ed0*/  IMAD.MOV R82, RZ, RZ, -R82 ;  /* 0x000000ffff527224 */ /* 0x000fe200078e0a52 */
[----:B------:R0:W-:Y:S01]  /*6ee0*/  STL [R1+0xb74], R8 ;  /* 0x000b740801007387 */ /* 0x0001e20000100800 */
[----:B---3--:R-:W-:-:S13]  /*6ef0*/  ISETP.GT.U32.AND P5, PT, R5, R78, PT ;  /* 0x0000004e0500720c */ /* 0x008fda0003fa4070 */
[----:B------:R-:W-:Y:S01]  /*6f00*/  @!P5 IMAD.IADD R78, R78, 0x1, -R5 ;  /* 0x000000014e4ed824 */ /* 0x000fe200078e0a05 */
[----:B------:R-:W-:-:S13]  /*6f10*/  ISETP.GT.U32.AND P5, PT, R5, R42, PT ;  /* 0x0000002a0500720c */ /* 0x000fda0003fa4070 */
[----:B------:R-:W-:Y:S01]  /*6f20*/  @!P5 IMAD.IADD R42, R42, 0x1, -R5 ;  /* 0x000000012a2ad824 */ /* 0x000fe200078e0a05 */
[----:B------:R-:W-:-:S13]  /*6f30*/  ISETP.GT.U32.AND P5, PT, R5, R39, PT ;  /* 0x000000270500720c */ /* 0x000fda0003fa4070 */
[----:B------:R-:W-:Y:S01]  /*6f40*/  @!P5 IMAD.IADD R39, R39, 0x1, -R5 ;  /* 0x000000012727d824 */ /* 0x000fe200078e0a05 */
[C---:B----4-:R-:W-:Y:S01]  /*6f50*/  ISETP.GT.U32.AND P5, PT, R5.reuse, R4, PT ;  /* 0x000000040500720c */ /* 0x050fe20003fa4070 */
[----:B0-----:R-:W-:-:S12]  /*6f60*/  IMAD R8, R5, R82, R81 ;  /* 0x0000005205087224 */ /* 0x001fd800078e0251 */
[----:B------:R-:W-:Y:S01]  /*6f70*/  @!P5 IMAD.IADD R4, R4, 0x1, -R5 ;  /* 0x000000010404d824 */ /* 0x000fe200078e0a05 */
[----:B------:R-:W-:Y:S01]  /*6f80*/  ISETP.GT.U32.AND P5, PT, R5, R33, PT ;  /* 0x000000210500720c */ /* 0x000fe20003fa4070 */
[----:B------:R0:W-:Y:S02]  /*6f90*/  STL [R1+0x1c], R8 ;  /* 0x00001c0801007387 */ /* 0x0001e40000100800 */
[----:B0-----:R-:W-:-:S10]  /*6fa0*/  LOP3.LUT R8, R0, 0x1ca, RZ, 0xfc, !PT ;  /* 0x000001ca00087812 */ /* 0x001fd400078efcff */
[----:B------:R-:W-:Y:S01]  /*6fb0*/  @!P5 IMAD.IADD R33, R33, 0x1, -R5 ;  /* 0x000000012121d824 */ /* 0x000fe200078e0a05 */
[----:B------:R-:W-:Y:S01]  /*6fc0*/  ISETP.GT.U32.AND P5, PT, R5, R28, PT ;  /* 0x0000001c0500720c */ /* 0x000fe20003fa4070 */
[----:B------:R0:W-:Y:S04]  /*6fd0*/  STL [R1+0xb70], R8 ;  /* 0x000b700801007387 */ /* 0x0001e80000100800 */
[----:B------:R-:W3:Y:S01]  /*6fe0*/  LDL.LU R13, [R1+0xe8] ;  /* 0x0000e800010d7983 */ /* 0x000ee20000300800 */
[----:B------:R-:W-:Y:S01]  /*6ff0*/  LOP3.LUT R84, R0, 0x1d0, RZ, 0xfc, !PT ;  /* 0x000001d000547812 */ /* 0x000fe200078efcff */
[----:B------:R-:W-:Y:S02]  /*7000*/  IMAD.MOV.U32 R81, RZ, RZ, R83 ;  /* 0x000000ffff517224 */ /* 0x000fe400078e0053 */
[----:B------:R-:W4:Y:S04]  /*7010*/  LDL.LU R92, [R1+0x128] ;  /* 0x00012800015c7983 */ /* 0x000f280000300800 */
[----:B------:R-:W-:Y:S01]  /*7020*/  @!P5 IMAD.IADD R28, R28, 0x1, -R5 ;  /* 0x000000011c1cd824 */ /* 0x000fe200078e0a05 */
[----:B------:R-:W-:-:S02]  /*7030*/  IABS R83, R8 ;  /* 0x0000000800537213 */ /* 0x000fc40000000000 */
[----:B0-----:R-:W4:Y:S01]  /*7040*/  LDL.LU R8, [R1+0x148] ;  /* 0x0001480001087983 */ /* 0x001f220000300800 */
[----:B------:R-:W-:-:S03]  /*7050*/  ISETP.GT.U32.AND P5, PT, R5, R91, PT ;  /* 0x0000005b0500720c */ /* 0x000fc60003fa4070 */
[----:B------:R-:W-:Y:S10]  /*7060*/  STL [R1+0xb6c], R84 ;  /* 0x000b6c5401007387 */ /* 0x000ff40000100800 */
[----:B------:R-:W-:-:S05]  /*7070*/  @!P5 IMAD.IADD R91, R91, 0x1, -R5 ;  /* 0x000000015b5bd824 */ /* 0x000fca00078e0a05 */
[----:B------:R0:W-:Y:S04]  /*7080*/  @!P5 STL [R1+0x288], R91 ;  /* 0x0002885b0100d387 */ /* 0x0001e80000100800 */
[----:B0-----:R-:W4:Y:S04]  /*7090*/  LDL.LU R91, [R1+0x1c4] ;  /* 0x0001c400015b7983 */ /* 0x001f280000300800 */
[----:B------:R-:W4:Y:S01]  /*70a0*/  LDL R87, [R1+0x1dc] ;  /* 0x0001dc0001577983 */ /* 0x000f220000100800 */
[----:B------:R-:W-:Y:S01]  /*70b0*/  @!P4 IMAD.IADD R77, R77, 0x1, -R5 ;  /* 0x000000014d4dc824 */ /* 0x000fe200078e0a05 */
[----:B------:R-:W-:-:S02]  /*70c0*/  ISETP.GT.U32.AND P4, PT, R5, R72, PT ;  /* 0x000000480500720c */ /* 0x000fc40003f84070 */
[C---:B------:R-:W-:Y:S01]  /*70d0*/  ISETP.GT.U32.AND P3, PT, R5.reuse, R73, PT ;  /* 0x000000490500720c */ /* 0x040fe20003f64070 */
[----:B------:R-:W-:Y:S01]  /*70e0*/  @!P0 IMAD.IADD R76, R76, 0x1, -R5 ;  /* 0x000000014c4c8824 */ /* 0x000fe200078e0a05 */
[C---:B------:R-:W-:Y:S02]  /*70f0*/  ISETP.GT.U32.AND P1, PT, R5.reuse, R74, PT ;  /* 0x0000004a0500720c */ /* 0x040fe40003f24070 */
[----:B------:R-:W-:-:S07]  /*7100*/  ISETP.GT.U32.AND P0, PT, R5, R71, PT ;  /* 0x000000470500720c */ /* 0x000fce0003f04070 */
[--C-:B------:R-:W-:Y:S01]  /*7110*/  @!P4 IMAD.IADD R72, R72, 0x1, -R5.reuse ;  /* 0x000000014848c824 */ /* 0x100fe200078e0a05 */
[----:B------:R-:W-:Y:S01]  /*7120*/  ISETP.GT.U32.AND P4, PT, R5, R67, PT ;  /* 0x000000430500720c */ /* 0x000fe20003f84070 */
[--C-:B------:R-:W-:Y:S01]  /*7130*/  @!P3 IMAD.IADD R73, R73, 0x1, -R5.reuse ;  /* 0x000000014949b824 */ /* 0x100fe200078e0a05 */
[C---:B------:R-:W-:Y:S01]  /*7140*/  ISETP.GT.U32.AND P3, PT, R5.reuse, R68, PT ;  /* 0x000000440500720c */ /* 0x040fe20003f64070 */
[--C-:B------:R-:W-:Y:S01]  /*7150*/  @!P1 IMAD.IADD R74, R74, 0x1, -R5.reuse ;  /* 0x000000014a4a9824 */ /* 0x100fe200078e0a05 */
[----:B------:R-:W-:Y:S01]  /*7160*/  ISETP.GT.U32.AND P1, PT, R5, R69, PT ;  /* 0x000000450500720c */ /* 0x000fe20003f24070 */
[----:B------:R-:W-:Y:S01]  /*7170*/  @!P0 IMAD.IADD R71, R71, 0x1, -R5 ;  /* 0x0000000147478824 */ /* 0x000fe200078e0a05 */
[----:B------:R-:W-:-:S07]  /*7180*/  ISETP.GT.U32.AND P0, PT, R5, R66, PT ;  /* 0x000000420500720c */ /* 0x000fce0003f04070 */
[--C-:B------:R-:W-:Y:S01]  /*7190*/  @!P4 IMAD.IADD R67, R67, 0x1, -R5.reuse ;  /* 0x000000014343c824 */ /* 0x100fe200078e0a05 */
[C---:B------:R-:W-:Y:S01]  /*71a0*/  ISETP.GT.U32.AND P4, PT, R5.reuse, R62, PT ;  /* 0x0000003e0500720c */ /* 0x040fe20003f84070 */
[--C-:B------:R-:W-:Y:S01]  /*71b0*/  @!P3 IMAD.IADD R68, R68, 0x1, -R5.reuse ;  /* 0x000000014444b824 */ /* 0x100fe200078e0a05 */
[----:B------:R-:W-:Y:S01]  /*71c0*/  ISETP.GT.U32.AND P3, PT, R5, R63, PT ;  /* 0x0000003f0500720c */ /* 0x000fe20003f64070 */
[--C-:B------:R-:W-:Y:S01]  /*71d0*/  @!P1 IMAD.IADD R69, R69, 0x1, -R5.reuse ;  /* 0x0000000145459824 */ /* 0x100fe200078e0a05 */
[C---:B------:R-:W-:Y:S01]  /*71e0*/  ISETP.GT.U32.AND P1, PT, R5.reuse, R64, PT ;  /* 0x000000400500720c */ /* 0x040fe20003f24070 */
[----:B------:R-:W-:Y:S01]  /*71f0*/  @!P0 IMAD.IADD R66, R66, 0x1, -R5 ;  /* 0x0000000142428824 */ /* 0x000fe200078e0a05 */
        /* <DEDUP_REMOVED lines=34> */
[C---:B------:R-:W-:Y:S01]  /*7420*/  ISETP.GT.U32.AND P4, PT, R5.reuse, R40, PT ;  /* 0x000000280500720c */ /* 0x040fe20003f84070 */
[--C-:B------:R-:W-:Y:S01]  /*7430*/  @!P3 IMAD.IADD R44, R44, 0x1, -R5.reuse ;  /* 0x000000012c2cb824 */ /* 0x100fe200078e0a05 */
[----:B------:R-:W-:Y:S01]  /*7440*/  ISETP.GT.U32.AND P3, PT, R5, R41, PT ;  /* 0x000000290500720c */ /* 0x000fe20003f64070 */
[--C-:B------:R-:W-:Y:S01]  /*7450*/  @!P1 IMAD.IADD R45, R45, 0x1, -R5.reuse ;  /* 0x000000012d2d9824 */ /* 0x100fe200078e0a05 */
[----:B------:R-:W-:Y:S01]  /*7460*/  ISETP.GT.U32.AND P1, PT, R5, R3, PT ;  /* 0x000000030500720c */ /* 0x000fe20003f24070 */
[----:B------:R-:W-:Y:S01]  /*7470*/  @!P0 IMAD.IADD R43, R43, 0x1, -R5 ;  /* 0x000000012b2b8824 */ /* 0x000fe200078e0a05 */
[----:B------:R-:W-:-:S07]  /*7480*/  ISETP.GT.U32.AND P0, PT, R5, R88, PT ;  /* 0x000000580500720c */ /* 0x000fce0003f04070 */
[--C-:B------:R-:W-:Y:S01]  /*7490*/  @!P4 IMAD.IADD R40, R40, 0x1, -R5.reuse ;  /* 0x000000012828c824 */ /* 0x100fe200078e0a05 */
[----:B------:R-:W-:Y:S01]  /*74a0*/  ISETP.GT.U32.AND P4, PT, R5, R37, PT ;  /* 0x000000250500720c */ /* 0x000fe20003f84070 */
        /* <DEDUP_REMOVED lines=9> */
[C---:B------:R-:W-:Y:S01]  /*7540*/  ISETP.GT.U32.AND P3, PT, R5.reuse, R34, PT ;  /* 0x000000220500720c */ /* 0x040fe20003f64070 */
        /* <DEDUP_REMOVED lines=11> */
[----:B--2---:R-:W-:-:S07]  /*7600*/  ISETP.GT.U32.AND P0, PT, R5, R10, PT ;  /* 0x0000000a0500720c */ /* 0x004fce0003f04070 */
[--C-:B------:R-:W-:Y:S01]  /*7610*/  @!P4 IMAD.IADD R31, R31, 0x1, -R5.reuse ;  /* 0x000000011f1fc824 */ /* 0x100fe200078e0a05 */
[C---:B------:R-:W-:Y:S01]  /*7620*/  ISETP.GT.U32.AND P4, PT, R5.reuse, R26, PT ;  /* 0x0000001a0500720c */ /* 0x040fe20003f84070 */
[--C-:B------:R-:W-:Y:S01]  /*7630*/  @!P3 IMAD.IADD R30, R30, 0x1, -R5.reuse ;  /* 0x000000011e1eb824 */ /* 0x100fe200078e0a05 */
[C---:B------:R-:W-:Y:S02]  /*7640*/  ISETP.GT.U32.AND P3, PT, R5.reuse, R11, PT ;  /* 0x0000000b0500720c */ /* 0x040fe40003f64070 */
[----:B------:R-:W-:Y:S01]  /*7650*/  ISETP.GT.U32.AND P5, PT, R5, R20, PT ;  /* 0x000000140500720c */ /* 0x000fe20003fa4070 */
[--C-:B------:R-:W-:Y:S01]  /*7660*/  @!P1 IMAD.IADD R9, R9, 0x1, -R5.reuse ;  /* 0x0000000109099824 */ /* 0x100fe200078e0a05 */
[----:B------:R-:W-:Y:S01]  /*7670*/  ISETP.GT.U32.AND P1, PT, R5, R29, PT ;  /* 0x0000001d0500720c */ /* 0x000fe20003f24070 */
[----:B------:R-:W-:-:S06]  /*7680*/  @!P0 IMAD.IADD R10, R10, 0x1, -R5 ;  /* 0x000000010a0a8824 */ /* 0x000fcc00078e0a05 */
[--C-:B------:R-:W-:Y:S01]  /*7690*/  @!P4 IMAD.IADD R26, R26, 0x1, -R5.reuse ;  /* 0x000000011a1ac824 */ /* 0x100fe200078e0a05 */
[----:B------:R-:W-:Y:S01]  /*76a0*/  ISETP.GT.U32.AND P4, PT, R5, R22, PT ;  /* 0x000000160500720c */ /* 0x000fe20003f84070 */
[--C-:B------:R-:W-:Y:S01]  /*76b0*/  @!P3 IMAD.IADD R11, R11, 0x1, -R5.reuse ;  /* 0x000000010b0bb824 */ /* 0x100fe200078e0a05 */
[C---:B------:R-:W-:Y:S02]  /*76c0*/  ISETP.GT.U32.AND P0, PT, R5.reuse, R27, PT ;  /* 0x0000001b0500720c */ /* 0x040fe40003f04070 */
[----:B------:R-:W-:Y:S01]  /*76d0*/  ISETP.GT.U32.AND P3, PT, R5, R25, PT ;  /* 0x000000190500720c */ /* 0x000fe20003f64070 */
[--C-:B------:R-:W-:Y:S02]  /*76e0*/  @!P5 IMAD.IADD R20, R20, 0x1, -R5.reuse ;  /* 0x000000011414d824 */ /* 0x100fe400078e0a05 */
[----:B------:R-:W-:-:S06]  /*76f0*/  @!P1 IMAD.IADD R29, R29, 0x1, -R5 ;  /* 0x000000011d1d9824 */ /* 0x000fcc00078e0a05 */
[--C-:B------:R-:W-:Y:S01]  /*7700*/  @!P4 IMAD.IADD R22, R22, 0x1, -R5.reuse ;  /* 0x000000011616c824 */ /* 0x100fe200078e0a05 */
[----:B------:R-:W-:Y:S01]  /*7710*/  ISETP.GT.U32.AND P4, PT, R5, R19, PT ;  /* 0x000000130500720c */ /* 0x000fe20003f84070 */
[--C-:B------:R-:W-:Y:S01]  /*7720*/  @!P0 IMAD.IADD R27, R27, 0x1, -R5.reuse ;  /* 0x000000011b1b8824 */ /* 0x100fe200078e0a05 */
[----:B------:R-:W-:Y:S01]  /*7730*/  ISETP.GT.U32.AND P1, PT, R5, R24, PT ;  /* 0x000000180500720c */ /* 0x000fe20003f24070 */
[----:B------:R-:W-:Y:S01]  /*7740*/  @!P3 IMAD.IADD R25, R25, 0x1, -R5 ;  /* 0x000000011919b824 */ /* 0x000fe200078e0a05 */
[C---:B------:R-:W-:Y:S02]  /*7750*/  ISETP.GT.U32.AND P0, PT, R5.reuse, R23, PT ;  /* 0x000000170500720c */ /* 0x040fe40003f04070 */
[----:B------:R-:W-:Y:S01]  /*7760*/  ISETP.GT.U32.AND P3, PT, R5, R18, PT ;  /* 0x000000120500720c */ /* 0x000fe20003f64070 */
[----:B------:R-:W-:-:S06]  /*7770*/  IMAD.HI.U32 R82, R6, R81, RZ ;  /* 0x0000005106527227 */ /* 0x000fcc00078e00ff */
[--C-:B------:R-:W-:Y:S01]  /*7780*/  @!P4 IMAD.IADD R19, R19, 0x1, -R5.reuse ;  /* 0x000000011313c824 */ /* 0x100fe200078e0a05 */
[C---:B------:R-:W-:Y:S01]  /*7790*/  ISETP.GT.U32.AND P4, PT, R5.reuse, R14, PT ;  /* 0x0000000e0500720c */ /* 0x040fe20003f84070 */
[----:B------:R-:W-:Y:S02]  /*77a0*/  IMAD.MOV R82, RZ, RZ, -R82 ;  /* 0x000000ffff527224 */ /* 0x000fe400078e0a52 */
[--C-:B------:R-:W-:Y:S01]  /*77b0*/  @!P1 IMAD.IADD R24, R24, 0x1, -R5.reuse ;  /* 0x0000000118189824 */ /* 0x100fe200078e0a05 */
[----:B------:R-:W-:Y:S01]  /*77c0*/  ISETP.GT.U32.AND P1, PT, R5, R21, PT ;  /* 0x000000150500720c */ /* 0x000fe20003f24070 */
[----:B------:R-:W-:Y:S01]  /*77d0*/  @!P0 IMAD.IADD R23, R23, 0x1, -R5 ;  /* 0x0000000117178824 */ /* 0x000fe200078e0a05 */
[C---:B------:R-:W-:Y:S01]  /*77e0*/  ISETP.GT.U32.AND P0, PT, R5.reuse, R16, PT ;  /* 0x000000100500720c */ /* 0x040fe20003f04070 */
[----:B------:R-:W-:Y:S02]  /*77f0*/  IMAD R81, R5, R82, R81 ;  /* 0x0000005205517224 */ /* 0x000fe400078e0251 */
[----:B------:R-:W-:-:S02]  /*7800*/  @!P3 IMAD.IADD R18, R18, 0x1, -R5 ;  /* 0x000000011212b824 */ /* 0x000fc400078e0a05 */
[----:B------:R-:W-:Y:S02]  /*7810*/  IMAD.MOV.U32 R82, RZ, RZ, R83 ;  /* 0x000000ffff527224 */ /* 0x000fe400078e0053 */
[----:B------:R-:W-:Y:S02]  /*7820*/  @!P4 IMAD.IADD R14, R14, 0x1, -R5 ;  /* 0x000000010e0ec824 */ /* 0x000fe400078e0a05 */
[----:B------:R-:W-:Y:S01]  /*7830*/  IMAD.HI.U32 R83, R6, R82, RZ ;  /* 0x0000005206537227 */ /* 0x000fe200078e00ff */
[----:B---3--:R-:W-:-:S13]  /*7840*/  ISETP.GT.U32.AND P5, PT, R5, R13, PT ;  /* 0x0000000d0500720c */ /* 0x008fda0003fa4070 */
[----:B------:R-:W-:Y:S01]  /*7850*/  @!P5 IMAD.IADD R13, R13, 0x1, -R5 ;  /* 0x000000010d0dd824 */ /* 0x000fe200078e0a05 */
[C---:B------:R-:W-:Y:S02]  /*7860*/  ISETP.GT.U32.AND P5, PT, R5.reuse, R15, PT ;  /* 0x0000000f0500720c */ /* 0x040fe40003fa4070 */
[----:B----4-:R-:W-:Y:S01]  /*7870*/  ISETP.GT.U32.AND P3, PT, R5, R92, PT ;  /* 0x0000005c0500720c */ /* 0x010fe20003f64070 */
[----:B------:R-:W-:-:S10]  /*7880*/  IMAD.MOV R83, RZ, RZ, -R83 ;  /* 0x000000ffff537224 */ /* 0x000fd400078e0a53 */
[--C-:B------:R-:W-:Y:S01]  /*7890*/  @!P5 IMAD.IADD R15, R15, 0x1, -R5.reuse ;  /* 0x000000010f0fd824 */ /* 0x100fe200078e0a05 */
[----:B------:R-:W-:Y:S01]  /*78a0*/  ISETP.GT.U32.AND P5, PT, R5, R76, PT ;  /* 0x0000004c0500720c */ /* 0x000fe20003fa4070 */
[--C-:B------:R-:W-:Y:S01]  /*78b0*/  @!P1 IMAD.IADD R21, R21, 0x1, -R5.reuse ;  /* 0x0000000115159824 */ /* 0x100fe200078e0a05 */
[----:B------:R-:W-:Y:S01]  /*78c0*/  IABS R84, R84 ;  /* 0x0000005400547213 */ /* 0x000fe20000000000 */
[C---:B------:R-:W-:Y:S01]  /*78d0*/  IMAD R82, R5.reuse, R83, R82 ;  /* 0x0000005305527224 */ /* 0x040fe200078e0252 */
[C---:B------:R-:W-:Y:S01]  /*78e0*/  ISETP.GT.U32.AND P1, PT, R5.reuse, R17, PT ;  /* 0x000000110500720c */ /* 0x040fe20003f24070 */
[--C-:B------:R-:W-:Y:S01]  /*78f0*/  @!P0 IMAD.IADD R16, R16, 0x1, -R5.reuse ;  /* 0x0000000110108824 */ /* 0x100fe200078e0a05 */
[----:B------:R-:W-:Y:S01]  /*7900*/  LOP3.LUT R85, R0, 0x1d2, RZ, 0xfc, !PT ;  /* 0x000001d200557812 */ /* 0x000fe200078efcff */
[----:B------:R-:W-:Y:S01]  /*7910*/  @!P3 IMAD.IADD R92, R92, 0x1, -R5 ;  /* 0x000000015c5cb824 */ /* 0x000fe200078e0a05 */
[C---:B------:R-:W-:Y:S02]  /*7920*/  ISETP.GT.U32.AND P0, PT, R5.reuse, R8, PT ;  /* 0x000000080500720c */ /* 0x040fe40003f04070 */
[----:B------:R-:W-:Y:S01]  /*7930*/  ISETP.GT.U32.AND P3, PT, R5, R12, PT ;  /* 0x0000000c0500720c */ /* 0x000fe20003f64070 */
[----:B------:R-:W-:Y:S01]  /*7940*/  STL [R1+0x2c], R82 ;  /* 0x00002c5201007387 */ /* 0x000fe20000100800 */
[----:B------:R-:W-:-:S02]  /*7950*/  IMAD.MOV.U32 R83, RZ, RZ, R84 ;  /* 0x000000ffff537224 */ /* 0x000fc400078e0054 */
[--C-:B------:R-:W-:Y:S01]  /*7960*/  @!P5 IMAD.IADD R76, R76, 0x1, -R5.reuse ;  /* 0x000000014c4cd824 */ /* 0x100fe200078e0a05 */
[C---:B------:R-:W-:Y:S01]  /*7970*/  ISETP.GT.U32.AND P5, PT, R5.reuse, R71, PT ;  /* 0x000000470500720c */ /* 0x040fe20003fa4070 */
[----:B------:R0:W-:Y:S01]  /*7980*/  STL [R1+0xb68], R85 ;  /* 0x000b685501007387 */ /* 0x0001e20000100800 */
[----:B------:R-:W-:Y:S02]  /*7990*/  ISETP.GT.U32.AND P4, PT, R5, R87, PT ;  /* 0x000000570500720c */ /* 0x000fe40003f84070 */
[----:B------:R-:W-:Y:S02]  /*79a0*/  IABS R84, R85 ;  /* 0x0000005500547213 */ /* 0x000fe40000000000 */
[----:B0-----:R-:W-:Y:S01]  /*79b0*/  LOP3.LUT R85, R0, 0x1d8, RZ, 0xfc, !PT ;  /* 0x000001d800557812 */ /* 0x001fe200078efcff */
[--C-:B------:R-:W-:Y:S01]  /*79c0*/  @!P1 IMAD.IADD R17, R17, 0x1, -R5.reuse ;  /* 0x0000000111119824 */ /* 0x100fe200078e0a05 */
[----:B------:R-:W-:Y:S01]  /*79d0*/  ISETP.GT.U32.AND P1, PT, R5, R91, PT ;  /* 0x0000005b0500720c */ /* 0x000fe20003f24070 */
[----:B------:R-:W-:-:S02]  /*79e0*/  @!P0 IMAD.IADD R8, R8, 0x1, -R5 ;  /* 0x0000000108088824 */ /* 0x000fc400078e0a05 */
[----:B------:R0:W-:Y:S04]  /*79f0*/  STL [R1+0xb64], R85 ;  /* 0x000b645501007387 */ /* 0x0001e80000100800 */
[--C-:B------:R-:W-:Y:S01]  /*7a00*/  @!P4 IMAD.IADD R87, R87, 0x1, -R5.reuse ;  /* 0x000000015757c824 */ /* 0x100fe200078e0a05 */
[----:B------:R-:W-:Y:S01]  /*7a10*/  ISETP.GT.U32.AND P0, PT, R5, R77, PT ;  /* 0x0000004d0500720c */ /* 0x000fe20003f04070 */
[----:B------:R-:W-:-:S03]  /*7a20*/  @!P3 IMAD.IADD R12, R12, 0x1, -R5 ;  /* 0x000000010c0cb824 */ /* 0x000fc600078e0a05 */
[----:B------:R-:W-:Y:S01]  /*7a30*/  @!P4 STL [R1+0x1dc], R87 ;  /* 0x0001dc570100c387 */ /* 0x000fe20000100800 */
[C---:B------:R-:W-:Y:S02]  /*7a40*/  ISETP.GT.U32.AND P4, PT, R5.reuse, R73, PT ;  /* 0x000000490500720c */ /* 0x040fe40003f84070 */
[----:B------:R-:W-:Y:S01]  /*7a50*/  ISETP.GT.U32.AND P3, PT, R5, R74, PT ;  /* 0x0000004a0500720c */ /* 0x000fe20003f64070 */
[--C-:B------:R-:W-:Y:S01]  /*7a60*/  @!P5 IMAD.IADD R71, R71, 0x1, -R5.reuse ;  /* 0x000000014747d824 */ /* 0x100fe200078e0a05 */
[----:B------:R-:W-:Y:S01]  /*7a70*/  ISETP.GT.U32.AND P5, PT, R5, R66, PT ;  /* 0x000000420500720c */ /* 0x000fe20003fa4070 */
[--C-:B------:R-:W-:Y:S01]  /*7a80*/  @!P1 IMAD.IADD R91, R91, 0x1, -R5.reuse ;  /* 0x000000015b5b9824 */ /* 0x100fe200078e0a05 */
[----:B------:R-:W-:Y:S02]  /*7a90*/  ISETP.GT.U32.AND P1, PT, R5, R75, PT ;  /* 0x0000004b0500720c */ /* 0x000fe40003f24070 */
[----:B------:R-:W-:Y:S01]  /*7aa0*/  @!P0 IMAD.IADD R77, R77, 0x1, -R5 ;  /* 0x000000014d4d8824 */ /* 0x000fe200078e0a05 */
[----:B------:R-:W-:-:S04]  /*7ab0*/  ISETP.GT.U32.AND P0, PT, R5, R72, PT ;  /* 0x000000480500720c */ /* 0x000fc80003f04070 */
[--C-:B------:R-:W-:Y:S01]  /*7ac0*/  @!P4 IMAD.IADD R73, R73, 0x1, -R5.reuse ;  /* 0x000000014949c824 */ /* 0x100fe200078e0a05 */
[C---:B------:R-:W-:Y:S01]  /*7ad0*/  ISETP.GT.U32.AND P4, PT, R5.reuse, R68, PT ;  /* 0x000000440500720c */ /* 0x040fe20003f84070 */
[--C-:B------:R-:W-:Y:S01]  /*7ae0*/  @!P3 IMAD.IADD R74, R74, 0x1, -R5.reuse ;  /* 0x000000014a4ab824 */ /* 0x100fe200078e0a05 */
[C---:B------:R-:W-:Y:S01]  /*7af0*/  ISETP.GT.U32.AND P3, PT, R5.reuse, R69, PT ;  /* 0x000000450500720c */ /* 0x040fe20003f64070 */
[--C-:B------:R-:W-:Y:S01]  /*7b00*/  @!P5 IMAD.IADD R66, R66, 0x1, -R5.reuse ;  /* 0x000000014242d824 */ /* 0x100fe200078e0a05 */
[----:B------:R-:W-:Y:S01]  /*7b10*/  ISETP.GT.U32.AND P5, PT, R5, R61, PT ;  /* 0x0000003d0500720c */ /* 0x000fe20003fa4070 */
[--C-:B------:R-:W-:Y:S01]  /*7b20*/  @!P1 IMAD.IADD R75, R75, 0x1, -R5.reuse ;  /* 0x000000014b4b9824 */ /* 0x100fe200078e0a05 */
[C---:B------:R-:W-:Y:S02]  /*7b30*/  ISETP.GT.U32.AND P1, PT, R5.reuse, R70, PT ;  /* 0x000000460500720c */ /* 0x040fe40003f24070 */
[----:B------:R-:W-:Y:S01]  /*7b40*/  @!P0 IMAD.IADD R72, R72, 0x1, -R5 ;  /* 0x0000000148488824 */ /* 0x000fe200078e0a05 */
[----:B------:R-:W-:-:S04]  /*7b50*/  ISETP.GT.U32.AND P0, PT, R5, R67, PT ;  /* 0x000000430500720c */ /* 0x000fc80003f04070 */
[--C-:B------:R-:W-:Y:S01]  /*7b60*/  @!P4 IMAD.IADD R68, R68, 0x1, -R5.reuse ;  /* 0x000000014444c824 */ /* 0x100fe200078e0a05 */
[----:B------:R-:W-:Y:S01]  /*7b70*/  ISETP.GT.U32.AND P4, PT, R5, R63, PT ;  /* 0x0000003f0500720c */ /* 0x000fe20003f84070 */
[--C-:B------:R-:W-:Y:S01]  /*7b80*/  @!P3 IMAD.IADD R69, R69, 0x1, -R5.reuse ;  /* 0x000000014545b824 */ /* 0x100fe200078e0a05 */
[----:B------:R-:W-:Y:S01]  /*7b90*/  ISETP.GT.U32.AND P3, PT, R5, R64, PT ;  /* 0x000000400500720c */ /* 0x000fe20003f64070 */
[----:B------:R-:W-:Y:S01]  /*7ba0*/  @!P5 IMAD.IADD R61, R61, 0x1, -R5 ;  /* 0x000000013d3dd824 */ /* 0x000fe200078e0a05 */
[----:B------:R-:W-:Y:S01]  /*7bb0*/  ISETP.GT.U32.AND P5, PT, R5, R56, PT ;  /* 0x000000380500720c */ /* 0x000fe20003fa4070 */
[----:B------:R-:W-:-:S04]  /*7bc0*/  IMAD.HI.U32 R82, R6, R83, RZ ;  /* 0x0000005306527227 */ /* 0x000fc800078e00ff */
[----:B------:R-:W-:Y:S02]  /*7bd0*/  IMAD.MOV R82, RZ, RZ, -R82 ;  /* 0x000000ffff527224 */ /* 0x000fe400078e0a52 */
[----:B------:R-:W-:Y:S01]  /*7be0*/  @!P1 IMAD.IADD R70, R70, 0x1, -R5 ;  /* 0x0000000146469824 */ /* 0x000fe200078e0a05 */
[C---:B------:R-:W-:Y:S01]  /*7bf0*/  ISETP.GT.U32.AND P1, PT, R5.reuse, R65, PT ;  /* 0x000000410500720c */ /* 0x040fe20003f24070 */
[----:B------:R-:W-:Y:S02]  /*7c00*/  IMAD R83, R5, R82, R83 ;  /* 0x0000005205537224 */ /* 0x000fe400078e0253 */
[--C-:B------:R-:W-:Y:S01]  /*7c10*/  @!P4 IMAD.IADD R63, R63, 0x1, -R5.reuse ;  /* 0x000000013f3fc824 */ /* 0x100fe200078e0a05 */
[----:B------:R-:W-:Y:S01]  /*7c20*/  ISETP.GT.U32.AND P4, PT, R5, R58, PT ;  /* 0x0000003a0500720c */ /* 0x000fe20003f84070 */
[----:B------:R-:W-:Y:S02]  /*7c30*/  IMAD.MOV.U32 R82, RZ, RZ, R84 ;  /* 0x000000ffff527224 */ /* 0x000fe400078e0054 */
[--C-:B------:R-:W-:Y:S01]  /*7c40*/  @!P0 IMAD.IADD R67, R67, 0x1, -R5.reuse ;  /* 0x0000000143438824 */ /* 0x100fe200078e0a05 */
[C---:B------:R-:W-:Y:S01]  /*7c50*/  ISETP.GT.U32.AND P0, PT, R5.reuse, R62, PT ;  /* 0x0000003e0500720c */ /* 0x040fe20003f04070 */
[----:B------:R-:W-:Y:S01]  /*7c60*/  @!P3 IMAD.IADD R64, R64, 0x1, -R5 ;  /* 0x000000014040b824 */ /* 0x000fe200078e0a05 */
[----:B------:R-:W-:Y:S01]  /*7c70*/  ISETP.GT.U32.AND P3, PT, R5, R59, PT ;  /* 0x0000003b0500720c */ /* 0x000fe20003f64070 */
[----:B------:R-:W-:-:S04]  /*7c80*/  IMAD.HI.U32 R84, R6, R82, RZ ;  /* 0x0000005206547227 */ /* 0x000fc800078e00ff */
[--C-:B------:R-:W-:Y:S01]  /*7c90*/  @!P5 IMAD.IADD R56, R56, 0x1, -R5.reuse ;  /* 0x000000013838d824 */ /* 0x100fe200078e0a05 */
[----:B------:R-:W-:Y:S01]  /*7ca0*/  ISETP.GT.U32.AND P5, PT, R5, R51, PT ;  /* 0x000000330500720c */ /* 0x000fe20003fa4070 */
[----:B------:R-:W-:Y:S01]  /*7cb0*/  IMAD.MOV R84, RZ, RZ, -R84 ;  /* 0x000000ffff547224 */ /* 0x000fe200078e0a54 */
[----:B0-----:R-:W-:Y:S01]  /*7cc0*/  IABS R85, R85 ;  /* 0x0000005500557213 */ /* 0x001fe20000000000 */
[--C-:B------:R-:W-:Y:S02]  /*7cd0*/  @!P1 IMAD.IADD R65, R65, 0x1, -R5.reuse ;  /* 0x0000000141419824 */ /* 0x100fe400078e0a05 */
[C---:B------:R-:W-:Y:S01]  /*7ce0*/  IMAD R82, R5.reuse, R84, R82 ;  /* 0x0000005405527224 */ /* 0x040fe200078e0252 */
[C---:B------:R-:W-:Y:S01]  /*7cf0*/  ISETP.GT.U32.AND P1, PT, R5.reuse, R60, PT ;  /* 0x0000003c0500720c */ /* 0x040fe20003f24070 */
[--C-:B------:R-:W-:Y:S01]  /*7d00*/  @!P4 IMAD.IADD R58, R58, 0x1, -R5.reuse ;  /* 0x000000013a3ac824 */ /* 0x100fe200078e0a05 */
[C---:B------:R-:W-:Y:S01]  /*7d10*/  ISETP.GT.U32.AND P4, PT, R5.reuse, R53, PT ;  /* 0x000000350500720c */ /* 0x040fe20003f84070 */
[--C-:B------:R-:W-:Y:S01]  /*7d20*/  @!P0 IMAD.IADD R62, R62, 0x1, -R5.reuse ;  /* 0x000000013e3e8824 */ /* 0x100fe200078e0a05 */
[----:B------:R-:W-:Y:S01]  /*7d30*/  ISETP.GT.U32.AND P0, PT, R5, R57, PT ;  /* 0x000000390500720c */ /* 0x000fe20003f04070 */
[--C-:B------:R-:W-:Y:S01]  /*7d40*/  @!P3 IMAD.IADD R59, R59, 0x1, -R5.reuse ;  /* 0x000000013b3bb824 */ /* 0x100fe200078e0a05 */
[----:B------:R-:W-:Y:S01]  /*7d50*/  ISETP.GT.U32.AND P3, PT, R5, R54, PT ;  /* 0x000000360500720c */ /* 0x000fe20003f64070 */
[----:B------:R0:W-:Y:S01]  /*7d60*/  STL [R1+0x18], R82 ;  /* 0x0000185201007387 */ /* 0x0001e20000100800 */
[----:B------:R-:W-:Y:S01]  /*7d70*/  @!P5 IMAD.IADD R51, R51, 0x1, -R5 ;  /* 0x000000013333d824 */ /* 0x000fe200078e0a05 */
[----:B------:R-:W-:-:S02]  /*7d80*/  ISETP.GT.U32.AND P5, PT, R5, R46, PT ;  /* 0x0000002e0500720c */ /* 0x000fc40003fa4070 */
[----:B------:R-:W-:Y:S01]  /*7d90*/  LOP3.LUT R86, R0, 0x1da, RZ, 0xfc, !PT ;  /* 0x000001da00567812 */ /* 0x000fe200078efcff */
[----:B0-----:R-:W-:-:S04]  /*7da0*/  IMAD.MOV.U32 R82, RZ, RZ, R85 ;  /* 0x000000ffff527224 */ /* 0x001fc800078e0055 */
[----:B------:R-:W-:Y:S01]  /*7db0*/  IMAD.HI.U32 R84, R6, R82, RZ ;  /* 0x0000005206547227 */ /* 0x000fe200078e00ff */
[----:B------:R-:W-:-:S03]  /*7dc0*/  IABS R85, R86 ;  /* 0x0000005600557213 */ /* 0x000fc60000000000 */
[----:B------:R-:W-:Y:S02]  /*7dd0*/  IMAD.MOV R84, RZ, RZ, -R84 ;  /* 0x000000ffff547224 */ /* 0x000fe400078e0a54 */
[--C-:B------:R-:W-:Y:S01]  /*7de0*/  @!P1 IMAD.IADD R60, R60, 0x1, -R5.reuse ;  /* 0x000000013c3c9824 */ /* 0x100fe200078e0a05 */
[----:B------:R-:W-:Y:S01]  /*7df0*/  ISETP.GT.U32.AND P1, PT, R5, R55, PT ;  /* 0x000000370500720c */ /* 0x000fe20003f24070 */
[--C-:B------:R-:W-:Y:S01]  /*7e00*/  @!P4 IMAD.IADD R53, R53, 0x1, -R5.reuse ;  /* 0x000000013535c824 */ /* 0x100fe200078e0a05 */
[----:B------:R-:W-:Y:S01]  /*7e10*/  ISETP.GT.U32.AND P4, PT, R5, R48, PT ;  /* 0x000000300500720c */ /* 0x000fe20003f84070 */
[--C-:B------:R-:W-:Y:S01]  /*7e20*/  @!P0 IMAD.IADD R57, R57, 0x1, -R5.reuse ;  /* 0x0000000139398824 */ /* 0x100fe200078e0a05 */
[C---:B------:R-:W-:Y:S01]  /*7e30*/  ISETP.GT.U32.AND P0, PT, R5.reuse, R52, PT ;  /* 0x000000340500720c */ /* 0x040fe20003f04070 */
[----:B------:R-:W-:Y:S01]  /*7e40*/  @!P3 IMAD.IADD R54, R54, 0x1, -R5 ;  /* 0x000000013636b824 */ /* 0x000fe200078e0a05 */
[C---:B------:R-:W-:Y:S01]  /*7e50*/  ISETP.GT.U32.AND P3, PT, R5.reuse, R49, PT ;  /* 0x000000310500720c */ /* 0x040fe20003f64070 */
[----:B------:R-:W-:-:S02]  /*7e60*/  IMAD R82, R5, R84, R82 ;  /* 0x0000005405527224 */ /* 0x000fc400078e0252 */
[----:B------:R-:W-:Y:S02]  /*7e70*/  IMAD.MOV.U32 R84, RZ, RZ, R85 ;  /* 0x000000ffff547224 */ /* 0x000fe400078e0055 */
[----:B------:R-:W-:Y:S01]  /*7e80*/  @!P5 IMAD.IADD R46, R46, 0x1, -R5 ;  /* 0x000000012e2ed824 */ /* 0x000fe200078e0a05 */
[----:B------:R-:W-:Y:S01]  /*7e90*/  ISETP.GT.U32.AND P5, PT, R5, R43, PT ;  /* 0x0000002b0500720c */ /* 0x000fe20003fa4070 */
[----:B------:R-:W-:Y:S01]  /*7ea0*/  IMAD.HI.U32 R85, R6, R84, RZ ;  /* 0x0000005406557227 */ /* 0x000fe200078e00ff */
[----:B------:R0:W-:Y:S03]  /*7eb0*/  STL [R1+0xb60], R86 ;  /* 0x000b605601007387 */ /* 0x0001e60000100800 */
[----:B------:R-:W-:Y:S02]  /*7ec0*/  IMAD.MOV R85, RZ, RZ, -R85 ;  /* 0x000000ffff557224 */ /* 0x000fe400078e0a55 */
[--C-:B------:R-:W-:Y:S01]  /*7ed0*/  @!P1 IMAD.IADD R55, R55, 0x1, -R5.reuse ;  /* 0x0000000137379824 */ /* 0x100fe200078e0a05 */
[C---:B------:R-:W-:Y:S01]  /*7ee0*/  ISETP.GT.U32.AND P1, PT, R5.reuse, R50, PT ;  /* 0x000000320500720c */ /* 0x040fe20003f24070 */
[--C-:B------:R-:W-:Y:S01]  /*7ef0*/  @!P4 IMAD.IADD R48, R48, 0x1, -R5.reuse ;  /* 0x000000013030c824 */ /* 0x100fe200078e0a05 */
[----:B0-----:R-:W-:Y:S01]  /*7f00*/  LOP3.LUT R86, R0, 0x1e0, RZ, 0xfc, !PT ;  /* 0x000001e000567812 */ /* 0x001fe200078efcff */
[--C-:B------:R-:W-:Y:S01]  /*7f10*/  @!P0 IMAD.IADD R52, R52, 0x1, -R5.reuse ;  /* 0x0000000134348824 */ /* 0x100fe200078e0a05 */
[C---:B------:R-:W-:Y:S01]  /*7f20*/  ISETP.GT.U32.AND P4, PT, R5.reuse, R44, PT ;  /* 0x0000002c0500720c */ /* 0x040fe20003f84070 */
[C---:B------:R-:W-:Y:S01]  /*7f30*/  IMAD R84, R5.reuse, R85, R84 ;  /* 0x0000005505547224 */ /* 0x040fe200078e0254 */
[----:B------:R-:W-:Y:S01]  /*7f40*/  ISETP.GT.U32.AND P0, PT, R5, R47, PT ;  /* 0x0000002f0500720c */ /* 0x000fe20003f04070 */
[----:B------:R0:W-:Y:S01]  /*7f50*/  STL [R1+0xb5c], R86 ;  /* 0x000b5c5601007387 */ /* 0x0001e20000100800 */
[--C-:B------:R-:W-:Y:S01]  /*7f60*/  @!P3 IMAD.IADD R49, R49, 0x1, -R5.reuse ;  /* 0x000000013131b824 */ /* 0x100fe200078e0a05 */
[----:B------:R-:W-:Y:S01]  /*7f70*/  ISETP.GT.U32.AND P3, PT, R5, R45, PT ;  /* 0x0000002d0500720c */ /* 0x000fe20003f64070 */
[----:B------:R-:W-:Y:S01]  /*7f80*/  @!P5 IMAD.IADD R43, R43, 0x1, -R5 ;  /* 0x000000012b2bd824 */ /* 0x000fe200078e0a05 */
[----:B------:R-:W-:Y:S01]  /*7f90*/  ISETP.GT.U32.AND P5, PT, R5, R88, PT ;  /* 0x000000580500720c */ /* 0x000fe20003fa4070 */
[----:B------:R1:W-:Y:S01]  /*7fa0*/  STL [R1+0xc], R84 ;  /* 0x00000c5401007387 */ /* 0x0003e20000100800 */
[----:B0-----:R-:W-:-:S05]  /*7fb0*/  IABS R86, R86 ;  /* 0x0000005600567213 */ /* 0x001fca0000000000 */
[----:B-1----:R-:W-:Y:S01]  /*7fc0*/  IMAD.MOV.U32 R84, RZ, RZ, R86 ;  /* 0x000000ffff547224 */ /* 0x002fe200078e0056 */
[----:B------:R-:W-:Y:S01]  /*7fd0*/  LOP3.LUT R87, R0, 0x1e2, RZ, 0xfc, !PT ;  /* 0x000001e200577812 */ /* 0x000fe200078efcff */
[----:B------:R-:W-:Y:S02]  /*7fe0*/  @!P1 IMAD.IADD R50, R50, 0x1, -R5 ;  /* 0x0000000132329824 */ /* 0x000fe400078e0a05 */
[----:B------:R-:W-:Y:S01]  /*7ff0*/  IMAD.HI.U32 R85, R6, R84, RZ ;  /* 0x0000005406557227 */ /* 0x000fe200078e00ff */
[----:B------:R-:W-:-:S03]  /*8000*/  ISETP.GT.U32.AND P1, PT, R5, R78, PT ;  /* 0x0000004e0500720c */ /* 0x000fc60003f24070 */
[--C-:B------:R-:W-:Y:S01]  /*8010*/  @!P4 IMAD.IADD R44, R44, 0x1, -R5.reuse ;  /* 0x000000012c2cc824 */ /* 0x100fe200078e0a05 */
[----:B------:R-:W-:Y:S01]  /*8020*/  ISETP.GT.U32.AND P4, PT, R5, R41, PT ;  /* 0x000000290500720c */ /* 0x000fe20003f84070 */
[----:B------:R-:W-:Y:S01]  /*8030*/  @!P0 IMAD.IADD R47, R47, 0x1, -R5 ;  /* 0x000000012f2f8824 */ /* 0x000fe200078e0a05 */
[----:B------:R-:W-:Y:S01]  /*8040*/  IABS R86, R87 ;  /* 0x0000005700567213 */ /* 0x000fe20000000000 */
[----:B------:R-:W-:Y:S01]  /*8050*/  IMAD.MOV R85, RZ, RZ, -R85 ;  /* 0x000000ffff557224 */ /* 0x000fe200078e0a55 */
[----:B------:R-:W-:Y:S01]  /*8060*/  ISETP.GT.U32.AND P0, PT, R5, R90, PT ;  /* 0x0000005a0500720c */ /* 0x000fe20003f04070 */
[--C-:B------:R-:W-:Y:S01]  /*8070*/  @!P3 IMAD.IADD R45, R45, 0x1, -R5.reuse ;  /* 0x000000012d2db824 */ /* 0x100fe200078e0a05 */
[C---:B------:R-:W-:Y:S01]  /*8080*/  ISETP.GT.U32.AND P3, PT, R5.reuse, R3, PT ;  /* 0x000000030500720c */ /* 0x040fe20003f64070 */
[----:B------:R-:W-:Y:S01]  /*8090*/  @!P5 IMAD.IADD R88, R88, 0x1, -R5 ;  /* 0x000000015858d824 */ /* 0x000fe200078e0a05 */
[C---:B------:R-:W-:Y:S01]  /*80a0*/  ISETP.GT.U32.AND P5, PT, R5.reuse, R36, PT ;  /* 0x000000240500720c */ /* 0x040fe20003fa4070 */
[----:B------:R-:W-:-:S02]  /*80b0*/  IMAD R84, R5, R85, R84 ;  /* 0x0000005505547224 */ /* 0x000fc400078e0254 */
[----:B------:R-:W-:Y:S01]  /*80c0*/  IMAD.MOV.U32 R85, RZ, RZ, R86 ;  /* 0x000000ffff557224 */ /* 0x000fe200078e0056 */
[----:B------:R0:W-:Y:S03]  /*80d0*/  STL [R1+0xb58], R87 ;  /* 0x000b585701007387 */ /* 0x0001e60000100800 */
[----:B------:R-:W-:-:S04]  /*80e0*/  IMAD.HI.U32 R93, R6, R85, RZ ;  /* 0x00000055065d7227 */ /* 0x000fc800078e00ff */
[--C-:B------:R-:W-:Y:S01]  /*80f0*/  @!P1 IMAD.IADD R78, R78, 0x1, -R5.reuse ;  /* 0x000000014e4e9824 */ /* 0x100fe200078e0a05 */
[----:B0-----:R-:W-:Y:S01]  /*8100*/  LOP3.LUT R87, R0, 0x1e8, RZ, 0xfc, !PT ;  /* 0x000001e800577812 */ /* 0x001fe200078efcff */
[----:B------:R-:W-:Y:S01]  /*8110*/  @!P4 IMAD.IADD R41, R41, 0x1, -R5 ;  /* 0x000000012929c824 */ /* 0x000fe200078e0a05 */
[C---:B------:R-:W-:Y:S01]  /*8120*/  ISETP.GT.U32.AND P1, PT, R5.reuse, R42, PT ;  /* 0x0000002a0500720c */ /* 0x040fe20003f24070 */
[----:B------:R-:W-:Y:S01]  /*8130*/  IMAD.MOV R93, RZ, RZ, -R93 ;  /* 0x000000ffff5d7224 */ /* 0x000fe200078e0a5d */
[----:B------:R-:W-:Y:S01]  /*8140*/  IABS R86, R87 ;  /* 0x0000005700567213 */ /* 0x000fe20000000000 */
[--C-:B------:R-:W-:Y:S01]  /*8150*/  @!P0 IMAD.IADD R90, R90, 0x1, -R5.reuse ;  /* 0x000000015a5a8824 */ /* 0x100fe200078e0a05 */
[----:B------:R-:W-:Y:S01]  /*8160*/  ISETP.GT.U32.AND P4, PT, R5, R2, PT ;  /* 0x000000020500720c */ /* 0x000fe20003f84070 */
[----:B------:R-:W-:Y:S01]  /*8170*/  @!P3 IMAD.IADD R3, R3, 0x1, -R5 ;  /* 0x000000010303b824 */ /* 0x000fe200078e0a05 */
[C---:B------:R-:W-:Y:S01]  /*8180*/  ISETP.GT.U32.AND P0, PT, R5.reuse, R40, PT ;  /* 0x000000280500720c */ /* 0x040fe20003f04070 */
[----:B------:R0:W-:Y:S01]  /*8190*/  STL [R1+0xb54], R87 ;  /* 0x000b545701007387 */ /* 0x0001e20000100800 */
[C---:B------:R-:W-:Y:S01]  /*81a0*/  ISETP.GT.U32.AND P3, PT, R5.reuse, R38, PT ;  /* 0x000000260500720c */ /* 0x040fe20003f64070 */
[----:B------:R-:W-:-:S02]  /*81b0*/  IMAD R93, R5, R93, R85 ;  /* 0x0000005d055d7224 */ /* 0x000fc400078e0255 */
[----:B------:R-:W-:Y:S01]  /*81c0*/  @!P5 IMAD.IADD R36, R36, 0x1, -R5 ;  /* 0x000000012424d824 */ /* 0x000fe200078e0a05 */
[C---:B------:R-:W-:Y:S01]  /*81d0*/  ISETP.GT.U32.AND P5, PT, R5.reuse, R32, PT ;  /* 0x000000200500720c */ /* 0x040fe20003fa4070 */
[----:B------:R-:W-:Y:S01]  /*81e0*/  IMAD.HI.U32 R85, R6, R86, RZ ;  /* 0x0000005606557227 */ /* 0x000fe200078e00ff */
[----:B------:R1:W-:Y:S01]  /*81f0*/  STL [R1+0x220], R78 ;  /* 0x0002204e01007387 */ /* 0x0003e20000100800 */
[----:B0-----:R-:W-:Y:S02]  /*8200*/  LOP3.LUT R87, R0, 0x1ea, RZ, 0xfc, !PT ;  /* 0x000001ea00577812 */ /* 0x001fe400078efcff */
[----:B------:R-:W-:Y:S01]  /*8210*/  IMAD.MOV R85, RZ, RZ, -R85 ;  /* 0x000000ffff557224 */ /* 0x000fe200078e0a55 */
[----:B-1----:R0:W5:Y:S04]  /*8220*/  LDL.LU R78, [R1+0xe48] ;  /* 0x000e4800014e7983 */ /* 0x0021680000300800 */
[----:B------:R1:W-:Y:S01]  /*8230*/  STL [R1+0xb50], R87 ;  /* 0x000b505701007387 */ /* 0x0003e20000100800 */
[----:B------:R-:W-:-:S02]  /*8240*/  IMAD R86, R5, R85, R86 ;  /* 0x0000005505567224 */ /* 0x000fc400078e0256 */
[--C-:B------:R-:W-:Y:S01]  /*8250*/  @!P1 IMAD.IADD R42, R42, 0x1, -R5.reuse ;  /* 0x000000012a2a9824 */ /* 0x100fe200078e0a05 */
[----:B------:R2:W-:Y:S01]  /*8260*/  STL [R1+0x224], R90 ;  /* 0x0002245a01007387 */ /* 0x0005e20000100800 */
[--C-:B------:R-:W-:Y:S01]  /*8270*/  @!P4 IMAD.IADD R2, R2, 0x1, -R5.reuse ;  /* 0x000000010202c824 */ /* 0x100fe200078e0a05 */
[----:B-1----:R-:W-:Y:S01]  /*8280*/  IABS R87, R87 ;  /* 0x0000005700577213 */ /* 0x002fe20000000000 */
[--C-:B------:R-:W-:Y:S01]  /*8290*/  @!P0 IMAD.IADD R40, R40, 0x1, -R5.reuse ;  /* 0x0000000128288824 */ /* 0x100fe200078e0a05 */
[C---:B------:R-:W-:Y:S01]  /*82a0*/  ISETP.GT.U32.AND P1, PT, R5.reuse, R39, PT ;  /* 0x000000270500720c */ /* 0x040fe20003f24070 */
[----:B------:R-:W-:Y:S01]  /*82b0*/  @!P3 IMAD.IADD R38, R38, 0x1, -R5 ;  /* 0x000000012626b824 */ /* 0x000fe200078e0a05 */
[C---:B------:R-:W-:Y:S01]  /*82c0*/  ISETP.GT.U32.AND P4, PT, R5.reuse, R34, PT ;  /* 0x000000220500720c */ /* 0x040fe20003f84070 */
[----:B------:R-:W-:Y:S01]  /*82d0*/  IMAD.MOV.U32 R85, RZ, RZ, R87 ;  /* 0x000000ffff557224 */ /* 0x000fe200078e0057 */
[----:B--2---:R0:W5:Y:S01]  /*82e0*/  LDL.LU R90, [R1+0xe44] ;  /* 0x000e4400015a7983 */ /* 0x0041620000300800 */
[----:B------:R-:W-:-:S02]  /*82f0*/  ISETP.GT.U32.AND P0, PT, R5, R37, PT ;  /* 0x000000250500720c */ /* 0x000fc40003f04070 */
[----:B------:R-:W-:Y:S01]  /*8300*/  ISETP.GT.U32.AND P3, PT, R5, R35, PT ;  /* 0x000000230500720c */ /* 0x000fe20003f64070 */
[----:B------:R1:W-:Y:S01]  /*8310*/  STL [R1+0x228], R3 ;  /* 0x0002280301007387 */ /* 0x0003e20000100800 */
[----:B------:R-:W-:-:S04]  /*8320*/  IMAD.HI.U32 R87, R6, R85, RZ ;  /* 0x0000005506577227 */ /* 0x000fc800078e00ff */
[----:B------:R-:W-:Y:S01]  /*8330*/  @!P5 IMAD.IADD R32, R32, 0x1, -R5 ;  /* 0x000000012020d824 */ /* 0x000fe200078e0a05 */
[----:B------:R-:W-:Y:S02]  /*8340*/  ISETP.GT.U32.AND P5, PT, R5, R10, PT ;  /* 0x0000000a0500720c */ /* 0x000fe40003fa4070 */
[----:B-1----:R-:W-:Y:S01]  /*8350*/  LOP3.LUT R3, R0, 0x1f0, RZ, 0xfc, !PT ;  /* 0x000001f000037812 */ /* 0x002fe200078efcff */
[----:B------:R-:W-:-:S04]  /*8360*/  IMAD.MOV R87, RZ, RZ, -R87 ;  /* 0x000000ffff577224 */ /* 0x000fc800078e0a57 */
[----:B------:R-:W-:Y:S04]  /*8370*/  STL [R1+0xb4c], R3 ;  /* 0x000b4c0301007387 */ /* 0x000fe80000100800 */
[----:B------:R1:W-:Y:S01]  /*8380*/  STL [R1+0x23c], R88 ;  /* 0x00023c5801007387 */ /* 0x0003e20000100800 */
[--C-:B------:R-:W-:Y:S01]  /*8390*/  @!P1 IMAD.IADD R39, R39, 0x1, -R5.reuse ;  /* 0x0000000127279824 */ /* 0x100fe200078e0a05 */
[C---:B------:R-:W-:Y:S01]  /*83a0*/  ISETP.GT.U32.AND P1, PT, R5.reuse, R4, PT ;  /* 0x000000040500720c */ /* 0x040fe20003f24070 */
[--C-:B------:R-:W-:Y:S01]  /*83b0*/  @!P4 IMAD.IADD R34, R34, 0x1, -R5.reuse ;  /* 0x000000012222c824 */ /* 0x100fe200078e0a05 */
[----:B------:R-:W-:Y:S01]  /*83c0*/  ISETP.GT.U32.AND P4, PT, R5, R30, PT ;  /* 0x0000001e0500720c */ /* 0x000fe20003f84070 */
[----:B------:R-:W-:Y:S01]  /*83d0*/  @!P0 IMAD.IADD R37, R37, 0x1, -R5 ;  /* 0x0000000125258824 */ /* 0x000fe200078e0a05 */
[----:B-1----:R-:W-:Y:S01]  /*83e0*/  IABS R88, R3 ;  /* 0x0000000300587213 */ /* 0x002fe20000000000 */
[C---:B------:R-:W-:Y:S01]  /*83f0*/  IMAD R3, R5.reuse, R87, R85 ;  /* 0x0000005705037224 */ /* 0x040fe200078e0255 */
[----:B------:R-:W-:Y:S01]  /*8400*/  ISETP.GT.U32.AND P0, PT, R5, R7, PT ;  /* 0x000000070500720c */ /* 0x000fe20003f04070 */
[--C-:B------:R-:W-:Y:S01]  /*8410*/  @!P3 IMAD.IADD R35, R35, 0x1, -R5.reuse ;  /* 0x000000012323b824 */ /* 0x100fe200078e0a05 */
[C---:B------:R-:W-:Y:S01]  /*8420*/  ISETP.GT.U32.AND P3, PT, R5.reuse, R9, PT ;  /* 0x000000090500720c */ /* 0x040fe20003f64070 */
[----:B------:R-:W-:Y:S01]  /*8430*/  IMAD.MOV.U32 R85, RZ, RZ, R88 ;  /* 0x000000ffff557224 */ /* 0x000fe200078e0058 */
[----:B------:R-:W-:Y:S01]  /*8440*/  STL [R1+0x34], R3 ;  /* 0x0000340301007387 */ /* 0x000fe20000100800 */
[----:B------:R-:W-:Y:S01]  /*8450*/  @!P5 IMAD.IADD R10, R10, 0x1, -R5 ;  /* 0x000000010a0ad824 */ /* 0x000fe200078e0a05 */
[----:B------:R-:W-:Y:S01]  /*8460*/  ISETP.GT.U32.AND P5, PT, R5, R27, PT ;  /* 0x0000001b0500720c */ /* 0x000fe20003fa4070 */
[----:B------:R-:W-:Y:S01]  /*8470*/  IMAD.HI.U32 R87, R6, R85, RZ ;  /* 0x0000005506577227 */ /* 0x000fe200078e00ff */
[----:B------:R1:W-:Y:S03]  /*8480*/  STL [R1+0x240], R2 ;  /* 0x0002400201007387 */ /* 0x0003e60000100800 */
[----:B------:R-:W-:Y:S01]  /*8490*/  IMAD.MOV R87, RZ, RZ, -R87 ;  /* 0x000000ffff577224 */ /* 0x000fe200078e0a57 */
[----:B-1----:R-:W-:-:S04]  /*84a0*/  LOP3.LUT R2, R0, 0x1f2, RZ, 0xfc, !PT ;  /* 0x000001f200027812 */ /* 0x002fc800078efcff */
[----:B------:R-:W-:Y:S01]  /*84b0*/  IABS R88, R2 ;  /* 0x0000000200587213 */ /* 0x000fe20000000000 */
[----:B------:R-:W-:Y:S02]  /*84c0*/  @!P1 IMAD.IADD R4, R4, 0x1, -R5 ;  /* 0x0000000104049824 */ /* 0x000fe400078e0a05 */
[C---:B------:R-:W-:Y:S02]  /*84d0*/  IMAD R85, R5.reuse, R87, R85 ;  /* 0x0000005705557224 */ /* 0x040fe400078e0255 */
[--C-:B------:R-:W-:Y:S01]  /*84e0*/  @!P4 IMAD.IADD R30, R30, 0x1, -R5.reuse ;  /* 0x000000011e1ec824 */ /* 0x100fe200078e0a05 */
[----:B------:R-:W-:Y:S01]  /*84f0*/  ISETP.GT.U32.AND P4, PT, R5, R11, PT ;  /* 0x0000000b0500720c */ /* 0x000fe20003f84070 */
[--C-:B------:R-:W-:Y:S01]  /*8500*/  @!P0 IMAD.IADD R7, R7, 0x1, -R5.reuse ;  /* 0x0000000107078824 */ /* 0x100fe200078e0a05 */
[----:B------:R1:W-:Y:S01]  /*8510*/  STL [R1+0xb48], R2 ;  /* 0x000b480201007387 */ /* 0x0003e20000100800 */
[----:B------:R-:W-:Y:S02]  /*8520*/  IMAD.MOV.U32 R87, RZ, RZ, R88 ;  /* 0x000000ffff577224 */ /* 0x000fe400078e0058 */
[----:B------:R-:W-:Y:S01]  /*8530*/  @!P3 IMAD.IADD R9, R9, 0x1, -R5 ;  /* 0x000000010909b824 */ /* 0x000fe200078e0a05 */
[----:B------:R-:W-:Y:S01]  /*8540*/  STL [R1+0x244], R4 ;  /* 0x0002440401007387 */ /* 0x000fe20000100800 */
[----:B------:R-:W-:Y:S01]  /*8550*/  IMAD.HI.U32 R88, R6, R87, RZ ;  /* 0x0000005706587227 */ /* 0x000fe200078e00ff */
[----:B-1----:R-:W-:-:S03]  /*8560*/  LOP3.LUT R2, R0, 0x1f8, RZ, 0xfc, !PT ;  /* 0x000001f800027812 */ /* 0x002fc600078efcff */
[----:B------:R-:W-:Y:S01]  /*8570*/  @!P5 IMAD.IADD R27, R27, 0x1, -R5 ;  /* 0x000000011b1bd824 */ /* 0x000fe200078e0a05 */
[----:B------:R-:W-:Y:S01]  /*8580*/  STL [R1+0x248], R7 ;  /* 0x0002480701007387 */ /* 0x000fe20000100800 */
[C---:B------:R-:W-:Y:S01]  /*8590*/  ISETP.GT.U32.AND P5, PT, R5.reuse, R20, PT ;  /* 0x000000140500720c */ /* 0x040fe20003fa4070 */
[----:B------:R-:W-:Y:S02]  /*85a0*/  IMAD.MOV R88, RZ, RZ, -R88 ;  /* 0x000000ffff587224 */ /* 0x000fe400078e0a58 */
[----:B------:R-:W-:Y:S04]  /*85b0*/  STL [R1+0x264], R9 ;  /* 0x0002640901007387 */ /* 0x000fe80000100800 */
[----:B------:R1:W-:Y:S01]  /*85c0*/  STL [R1+0xb44], R2 ;  /* 0x000b440201007387 */ /* 0x0003e20000100800 */
[----:B------:R-:W-:-:S02]  /*85d0*/  IMAD R3, R5, R88, R87 ;  /* 0x0000005805037224 */ /* 0x000fc400078e0257 */
[--C-:B------:R-:W-:Y:S01]  /*85e0*/  @!P4 IMAD.IADD R11, R11, 0x1, -R5.reuse ;  /* 0x000000010b0bc824 */ /* 0x100fe200078e0a05 */
[----:B-1----:R-:W-:Y:S01]  /*85f0*/  IABS R2, R2 ;  /* 0x0000000200027213 */ /* 0x002fe20000000000 */
[----:B------:R-:W-:Y:S04]  /*8600*/  STL [R1+0x268], R10 ;  /* 0x0002680a01007387 */ /* 0x000fe80000100800 */
[----:B------:R-:W-:Y:S01]  /*8610*/  IMAD.MOV.U32 R87, RZ, RZ, R2 ;  /* 0x000000ffff577224 */ /* 0x000fe200078e0002 */
[----:B------:R-:W-:Y:S01]  /*8620*/  LOP3.LUT R2, R0, 0x1fa, RZ, 0xfc, !PT ;  /* 0x000001fa00027812 */ /* 0x000fe200078efcff */
[----:B------:R1:W-:Y:S01]  /*8630*/  STL [R1+0x30], R3 ;  /* 0x0000300301007387 */ /* 0x0003e20000100800 */
[----:B------:R-:W-:Y:S01]  /*8640*/  @!P5 IMAD.IADD R20, R20, 0x1, -R5 ;  /* 0x000000011414d824 */ /* 0x000fe200078e0a05 */
[----:B------:R-:W-:-:S02]  /*8650*/  ISETP.GT.U32.AND P5, PT, R5, R13, PT ;  /* 0x0000000d0500720c */ /* 0x000fc40003fa4070 */
[----:B------:R-:W-:Y:S04]  /*8660*/  STL [R1+0x284], R11 ;  /* 0x0002840b01007387 */ /* 0x000fe80000100800 */
[----:B------:R2:W-:Y:S04]  /*8670*/  STL [R1+0xb40], R2 ;  /* 0x000b400201007387 */ /* 0x0005e80000100800 */
[----:B-1----:R-:W3:Y:S01]  /*8680*/  LDL R3, [R1+0xac0] ;  /* 0x000ac00001037983 */ /* 0x002ee20000100800 */
[----:B------:R-:W-:-:S03]  /*8690*/  IMAD.HI.U32 R88, R6, R87, RZ ;  /* 0x0000005706587227 */ /* 0x000fc600078e00ff */
[----:B------:R-:W4:Y:S01]  /*86a0*/  LDL R4, [R1+0xac4] ;  /* 0x000ac40001047983 */ /* 0x000f220000100800 */
[----:B------:R-:W-:Y:S01]  /*86b0*/  IMAD.MOV R88, RZ, RZ, -R88 ;  /* 0x000000ffff587224 */ /* 0x000fe200078e0a58 */
[----:B--2---:R-:W-:Y:S01]  /*86c0*/  IABS R2, R2 ;  /* 0x0000000200027213 */ /* 0x004fe20000000000 */
[----:B------:R-:W-:Y:S01]  /*86d0*/  @!P5 IMAD.IADD R13, R13, 0x1, -R5 ;  /* 0x000000010d0dd824 */ /* 0x000fe200078e0a05 */
[----:B------:R-:W2:Y:S01]  /*86e0*/  LDL R10, [R1+0xacc] ;  /* 0x000acc00010a7983 */ /* 0x000ea20000100800 */
[C---:B------:R-:W-:Y:S02]  /*86f0*/  IMAD R87, R5.reuse, R88, R87 ;  /* 0x0000005805577224 */ /* 0x040fe400078e0257 */
[----:B------:R-:W-:Y:S01]  /*8700*/  IMAD.MOV.U32 R88, RZ, RZ, R2 ;  /* 0x000000ffff587224 */ /* 0x000fe200078e0002 */
[----:B------:R-:W2:Y:S04]  /*8710*/  LDL R11, [R1+0xad4] ;  /* 0x000ad400010b7983 */ /* 0x000ea80000100800 */
[----:B------:R-:W2:Y:S04]  /*8720*/  LDL R2, [R1+0xad0] ;  /* 0x000ad00001027983 */ /* 0x000ea80000100800 */
[----:B------:R1:W-:Y:S04]  /*8730*/  STL [R1+0xe8], R13 ;  /* 0x0000e80d01007387 */ /* 0x0003e80000100800 */
[----:B-1----:R-:W2:Y:S01]  /*8740*/  LDL R13, [R1+0xadc] ;  /* 0x000adc00010d7983 */ /* 0x002ea20000100800 */
[----:B------:R-:W-:-:S02]  /*8750*/  ISETP.GT.U32.AND P3, PT, R5, R29, PT ;  /* 0x0000001d0500720c */ /* 0x000fc40003f64070 */
[C---:B------:R-:W-:Y:S02]  /*8760*/  ISETP.GT.U32.AND P0, PT, R5.reuse, R31, PT ;  /* 0x0000001f0500720c */ /* 0x040fe40003f04070 */
[----:B------:R-:W-:-:S09]  /*8770*/  ISETP.GT.U32.AND P1, PT, R5, R33, PT ;  /* 0x000000210500720c */ /* 0x000fd20003f24070 */
[--C-:B------:R-:W-:Y:S01]  /*8780*/  @!P3 IMAD.IADD R29, R29, 0x1, -R5.reuse ;  /* 0x000000011d1db824 */ /* 0x100fe200078e0a05 */
[----:B------:R-:W-:Y:S01]  /*8790*/  ISETP.GT.U32.AND P3, PT, R5, R25, PT ;  /* 0x000000190500720c */ /* 0x000fe20003f64070 */
[--C-:B------:R-:W-:Y:S01]  /*87a0*/  @!P0 IMAD.IADD R31, R31, 0x1, -R5.reuse ;  /* 0x000000011f1f8824 */ /* 0x100fe200078e0a05 */
[----:B------:R-:W-:Y:S01]  /*87b0*/  ISETP.GT.U32.AND P0, PT, R5, R26, PT ;  /* 0x0000001a0500720c */ /* 0x000fe20003f04070 */
[----:B------:R-:W-:Y:S01]  /*87c0*/  @!P1 IMAD.IADD R33, R33, 0x1, -R5 ;  /* 0x0000000121219824 */ /* 0x000fe200078e0a05 */
[----:B------:R-:W-:-:S09]  /*87d0*/  ISETP.GT.U32.AND P1, PT, R5, R28, PT ;  /* 0x0000001c0500720c */ /* 0x000fd20003f24070 */
[--C-:B------:R-:W-:Y:S01]  /*87e0*/  @!P3 IMAD.IADD R25, R25, 0x1, -R5.reuse ;  /* 0x000000011919b824 */ /* 0x100fe200078e0a05 */
[C---:B------:R-:W-:Y:S01]  /*87f0*/  ISETP.GT.U32.AND P3, PT, R5.reuse, R18, PT ;  /* 0x000000120500720c */ /* 0x040fe20003f64070 */
[--C-:B------:R-:W-:Y:S01]  /*8800*/  @!P0 IMAD.IADD R26, R26, 0x1, -R5.reuse ;  /* 0x000000011a1a8824 */ /* 0x100fe200078e0a05 */
        /* <DEDUP_REMOVED lines=9> */
[C---:B------:R-:W-:Y:S01]  /*88a0*/  ISETP.GT.U32.AND P1, PT, R5.reuse, R21, PT ;  /* 0x000000150500720c */ /* 0x040fe20003f24070 */
[----:B------:R-:W-:Y:S01]  /*88b0*/  @!P4 IMAD.IADD R22, R22, 0x1, -R5 ;  /* 0x000000011616c824 */ /* 0x000fe200078e0a05 */
[----:B------:R-:W-:Y:S01]  /*88c0*/  ISETP.GT.U32.AND P4, PT, R5, R19, PT ;  /* 0x000000130500720c */ /* 0x000fe20003f84070 */
[----:B------:R-:W-:-:S04]  /*88d0*/  IMAD.HI.U32 R7, R6, R88, RZ ;  /* 0x0000005806077227 */ /* 0x000fc800078e00ff */
[----:B------:R-:W-:Y:S02]  /*88e0*/  IMAD.MOV R9, RZ, RZ, -R7 ;  /* 0x000000ffff097224 */ /* 0x000fe400078e0a07 */
[----:B------:R-:W-:Y:S01]  /*88f0*/  @!P3 IMAD.IADD R92, R92, 0x1, -R5 ;  /* 0x000000015c5cb824 */ /* 0x000fe200078e0a05 */
[----:B------:R-:W2:Y:S01]  /*8900*/  LDL R7, [R1+0xae0] ;  /* 0x000ae00001077983 */ /* 0x000ea20000100800 */
[----:B------:R-:W-:-:S03]  /*8910*/  IMAD R88, R5, R9, R88 ;  /* 0x0000000905587224 */ /* 0x000fc600078e0258 */
[----:B------:R1:W-:Y:S01]  /*8920*/  STL [R1+0x128], R92 ;  /* 0x0001285c01007387 */ /* 0x0003e20000100800 */
[--C-:B------:R-:W-:Y:S01]  /*8930*/  @!P0 IMAD.IADD R16, R16, 0x1, -R5.reuse ;  /* 0x0000000110108824 */ /* 0x100fe200078e0a05 */
[----:B------:R-:W-:Y:S02]  /*8940*/  ISETP.GT.U32.AND P0, PT, R5, R8, PT ;  /* 0x000000080500720c */ /* 0x000fe40003f04070 */
[----:B------:R-:W2:Y:S01]  /*8950*/  LDL R9, [R1+0xaec] ;  /* 0x000aec0001097983 */ /* 0x000ea20000100800 */
[--C-:B------:R-:W-:Y:S01]  /*8960*/  @!P1 IMAD.IADD R21, R21, 0x1, -R5.reuse ;  /* 0x0000000115159824 */ /* 0x100fe200078e0a05 */
[----:B------:R-:W-:Y:S01]  /*8970*/  ISETP.GT.U32.AND P1, PT, R5, R17, PT ;  /* 0x000000110500720c */ /* 0x000fe20003f24070 */
[--C-:B------:R-:W-:Y:S01]  /*8980*/  @!P4 IMAD.IADD R19, R19, 0x1, -R5.reuse ;  /* 0x000000011313c824 */ /* 0x100fe200078e0a05 */
[C---:B------:R-:W-:Y:S01]  /*8990*/  ISETP.GT.U32.AND P4, PT, R5.reuse, R14, PT ;  /* 0x0000000e0500720c */ /* 0x040fe20003f84070 */
[----:B-1----:R-:W2:Y:S06]  /*89a0*/  LDL R92, [R1+0xae4] ;  /* 0x000ae400015c7983 */ /* 0x002eac0000100800 */
[----:B------:R-:W-:Y:S01]  /*89b0*/  @!P0 IMAD.IADD R8, R8, 0x1, -R5 ;  /* 0x0000000108088824 */ /* 0x000fe200078e0a05 */
[----:B------:R-:W-:-:S03]  /*89c0*/  ISETP.GT.U32.AND P5, PT, R5, R15, PT ;  /* 0x0000000f0500720c */ /* 0x000fc60003fa4070 */
[--C-:B------:R-:W-:Y:S01]  /*89d0*/  @!P1 IMAD.IADD R17, R17, 0x1, -R5.reuse ;  /* 0x0000000111119824 */ /* 0x100fe200078e0a05 */
[----:B------:R-:W-:Y:S01]  /*89e0*/  ISETP.GT.U32.AND P1, PT, R5, R91, PT ;  /* 0x0000005b0500720c */ /* 0x000fe20003f24070 */
[----:B------:R-:W-:Y:S01]  /*89f0*/  @!P4 IMAD.IADD R14, R14, 0x1, -R5 ;  /* 0x000000010e0ec824 */ /* 0x000fe200078e0a05 */
[----:B------:R-:W-:-:S07]  /*8a00*/  ISETP.GE.AND P3, PT, R0, RZ, PT ;  /* 0x000000ff0000720c */ /* 0x000fce0003f66270 */
[----:B------:R-:W-:-:S04]  /*8a10*/  @!P5 IMAD.IADD R15, R15, 0x1, -R5 ;  /* 0x000000010f0fd824 */ /* 0x000fc800078e0a05 */
[----:B------:R-:W-:Y:S02]  /*8a20*/  @!P1 IMAD.IADD R91, R91, 0x1, -R5 ;  /* 0x000000015b5b9824 */ /* 0x000fe400078e0a05 */
[----:B------:R-:W-:Y:S01]  /*8a30*/  @!P3 IMAD.MOV R77, RZ, RZ, -R77 ;  /* 0x000000ffff4db224 */ /* 0x000fe200078e0a4d */
[----:B---3--:R-:W-:Y:S02]  /*8a40*/  ISETP.GE.AND P4, PT, R3, RZ, PT ;  /* 0x000000ff0300720c */ /* 0x008fe40003f86270 */
[----:B------:R0:W5:Y:S04]  /*8a50*/  LDL.LU R3, [R1+0xe40] ;  /* 0x000e400001037983 */ /* 0x0001680000300800 */
[----:B------:R1:W-:Y:S04]  /*8a60*/  STL [R1+0x148], R8 ;  /* 0x0001480801007387 */ /* 0x0003e80000100800 */
[----:B-1----:R-:W3:Y:S01]  /*8a70*/  LDL R8, [R1+0xaf0] ;  /* 0x000af00001087983 */ /* 0x002ee20000100800 */
[----:B----4-:R-:W-:-:S02]  /*8a80*/  ISETP.GE.AND P0, PT, R4, RZ, PT ;  /* 0x000000ff0400720c */ /* 0x010fc40003f06270 */
[----:B------:R-:W-:Y:S01]  /*8a90*/  @!P4 IMAD.MOV R76, RZ, RZ, -R76 ;  /* 0x000000ffff4cc224 */ /* 0x000fe200078e0a4c */
[----:B--2---:R-:W-:Y:S01]  /*8aa0*/  ISETP.GE.AND P5, PT, R10, RZ, PT ;  /* 0x000000ff0a00720c */ /* 0x004fe20003fa6270 */
[----:B------:R0:W5:Y:S01]  /*8ab0*/  LDL.LU R4, [R1+0xe3c] ;  /* 0x000e3c0001047983 */ /* 0x0001620000300800 */
[----:B------:R-:W-:Y:S02]  /*8ac0*/  ISETP.GE.AND P1, PT, R2, RZ, PT ;  /* 0x000000ff0200720c */ /* 0x000fe40003f26270 */
[----:B------:R-:W-:Y:S01]  /*8ad0*/  ISETP.GE.AND P3, PT, R11, RZ, PT ;  /* 0x000000ff0b00720c */ /* 0x000fe20003f66270 */
[----:B------:R-:W2:Y:S04]  /*8ae0*/  LDL R10, [R1+0xaf4] ;  /* 0x000af400010a7983 */ /* 0x000ea80000100800 */
[----:B------:R-:W4:Y:S01]  /*8af0*/  LDL R2, [R1+0xafc] ;  /* 0x000afc0001027983 */ /* 0x000f220000100800 */
[----:B------:R-:W-:-:S03]  /*8b00*/  ISETP.GE.AND P4, PT, R13, RZ, PT ;  /* 0x000000ff0d00720c */ /* 0x000fc60003f86270 */
[----:B------:R1:W-:Y:S04]  /*8b10*/  STL [R1+0x1c4], R91 ;  /* 0x0001c45b01007387 */ /* 0x0003e80000100800 */
[----:B------:R-:W4:Y:S04]  /*8b20*/  LDL R11, [R1+0xb00] ;  /* 0x000b0000010b7983 */ /* 0x000f280000100800 */
[----:B------:R-:W4:Y:S01]  /*8b30*/  LDL R13, [R1+0xb04] ;  /* 0x000b0400010d7983 */ /* 0x000f220000100800 */
[----:B------:R-:W-:Y:S02]  /*8b40*/  @!P0 IMAD.MOV R75, RZ, RZ, -R75 ;  /* 0x000000ffff4b8224 */ /* 0x000fe400078e0a4b */
[----:B------:R-:W-:Y:S01]  /*8b50*/  @!P1 IMAD.MOV R73, RZ, RZ, -R73 ;  /* 0x000000ffff499224 */ /* 0x000fe200078e0a49 */
[----:B-1----:R-:W4:Y:S01]  /*8b60*/  LDL R91, [R1+0xb3c] ;  /* 0x000b3c00015b7983 */ /* 0x002f220000100800 */
[----:B------:R-:W-:-:S02]  /*8b70*/  @!P3 IMAD.MOV R72, RZ, RZ, -R72 ;  /* 0x000000ffff48b224 */ /* 0x000fc400078e0a48 */
[----:B------:R-:W-:Y:S02]  /*8b80*/  @!P5 IMAD.MOV R74, RZ, RZ, -R74 ;  /* 0x000000ffff4ad224 */ /* 0x000fe400078e0a4a */
[----:B------:R-:W-:Y:S01]  /*8b90*/  @!P4 IMAD.MOV R71, RZ, RZ, -R71 ;  /* 0x000000ffff47c224 */ /* 0x000fe200078e0a47 */
[----:B------:R-:W-:Y:S02]  /*8ba0*/  ISETP.GE.AND P0, PT, R7, RZ, PT ;  /* 0x000000ff0700720c */ /* 0x000fe40003f06270 */
[----:B------:R-:W4:Y:S01]  /*8bb0*/  LDL R7, [R1+0xb0c] ;  /* 0x000b0c0001077983 */ /* 0x000f220000100800 */
[----:B------:R-:W-:-:S03]  /*8bc0*/  ISETP.GE.AND P1, PT, R9, RZ, PT ;  /* 0x000000ff0900720c */ /* 0x000fc60003f26270 */
[----:B------:R-:W4:Y:S01]  /*8bd0*/  LDL R9, [R1+0xb14] ;  /* 0x000b140001097983 */ /* 0x000f220000100800 */
[----:B------:R-:W-:-:S03]  /*8be0*/  ISETP.GE.AND P5, PT, R92, RZ, PT ;  /* 0x000000ff5c00720c */ /* 0x000fc60003fa6270 */
[----:B------:R-:W4:Y:S03]  /*8bf0*/  LDL R92, [R1+0xb10] ;  /* 0x000b1000015c7983 */ /* 0x000f260000100800 */
[----:B------:R-:W-:-:S03]  /*8c00*/  @!P0 IMAD.MOV R70, RZ, RZ, -R70 ;  /* 0x000000ffff468224 */ /* 0x000fc600078e0a46 */
[----:B------:R-:W-:-:S04]  /*8c10*/  @!P1 IMAD.MOV R68, RZ, RZ, -R68 ;  /* 0x000000ffff449224 */ /* 0x000fc800078e0a44 */
[----:B------:R-:W-:Y:S01]  /*8c20*/  @!P5 IMAD.MOV R69, RZ, RZ, -R69 ;  /* 0x000000ffff45d224 */ /* 0x000fe200078e0a45 */
[----:B---3--:R-:W-:Y:S02]  /*8c30*/  ISETP.GE.AND P3, PT, R8, RZ, PT ;  /* 0x000000ff0800720c */ /* 0x008fe40003f66270 */
[----:B------:R-:W3:Y:S01]  /*8c40*/  LDL R8, [R1+0xb1c] ;  /* 0x000b1c0001087983 */ /* 0x000ee20000100800 */
[----:B--2---:R-:W-:-:S03]  /*8c50*/  ISETP.GE.AND P4, PT, R10, RZ, PT ;  /* 0x000000ff0a00720c */ /* 0x004fc60003f86270 */
[----:B------:R-:W2:Y:S01]  /*8c60*/  LDL R10, [R1+0xb20] ;  /* 0x000b2000010a7983 */ /* 0x000ea20000100800 */
[----:B----4-:R-:W-:-:S03]  /*8c70*/  ISETP.GE.AND P0, PT, R2, RZ, PT ;  /* 0x000000ff0200720c */ /* 0x010fc60003f06270 */
[----:B------:R-:W4:Y:S01]  /*8c80*/  LDL R2, [R1+0xb24] ;  /* 0x000b240001027983 */ /* 0x000f220000100800 */
[----:B------:R-:W-:-:S03]  /*8c90*/  ISETP.GE.AND P5, PT, R11, RZ, PT ;  /* 0x000000ff0b00720c */ /* 0x000fc60003fa6270 */
[----:B------:R-:W4:Y:S01]  /*8ca0*/  LDL R11, [R1+0xb2c] ;  /* 0x000b2c00010b7983 */ /* 0x000f220000100800 */
[----:B------:R-:W-:-:S03]  /*8cb0*/  ISETP.GE.AND P1, PT, R13, RZ, PT ;  /* 0x000000ff0d00720c */ /* 0x000fc60003f26270 */
[----:B------:R-:W4:Y:S01]  /*8cc0*/  LDL R13, [R1+0xb30] ;  /* 0x000b3000010d7983 */ /* 0x000f220000100800 */
[----:B------:R-:W-:Y:S02]  /*8cd0*/  @!P3 IMAD.MOV R67, RZ, RZ, -R67 ;  /* 0x000000ffff43b224 */ /* 0x000fe400078e0a43 */
[----:B------:R-:W-:Y:S02]  /*8ce0*/  @!P0 IMAD.MOV R65, RZ, RZ, -R65 ;  /* 0x000000ffff418224 */ /* 0x000fe400078e0a41 */
[----:B------:R-:W-:Y:S02]  /*8cf0*/  @!P4 IMAD.MOV R66, RZ, RZ, -R66 ;  /* 0x000000ffff42c224 */ /* 0x000fe400078e0a42 */
[----:B------:R-:W-:-:S03]  /*8d00*/  @!P5 IMAD.MOV R64, RZ, RZ, -R64 ;  /* 0x000000ffff40d224 */ /* 0x000fc600078e0a40 */
[----:B------:R-:W-:Y:S01]  /*8d10*/  @!P1 IMAD.MOV R63, RZ, RZ, -R63 ;  /* 0x000000ffff3f9224 */ /* 0x000fe200078e0a3f */
[----:B------:R-:W-:Y:S02]  /*8d20*/  ISETP.GE.AND P3, PT, R7, RZ, PT ;  /* 0x000000ff0700720c */ /* 0x000fe40003f66270 */
[----:B------:R-:W4:Y:S01]  /*8d30*/  LDL R7, [R1+0xb34] ;  /* 0x000b340001077983 */ /* 0x000f220000100800 */
[----:B------:R-:W-:-:S03]  /*8d40*/  ISETP.GE.AND P0, PT, R9, RZ, PT ;  /* 0x000000ff0900720c */ /* 0x000fc60003f06270 */
[----:B------:R-:W4:Y:S01]  /*8d50*/  LDL R9, [R1+0xbbc] ;  /* 0x000bbc0001097983 */ /* 0x000f220000100800 */
[----:B------:R-:W-:-:S06]  /*8d60*/  ISETP.GE.AND P4, PT, R92, RZ, PT ;  /* 0x000000ff5c00720c */ /* 0x000fcc0003f86270 */
[----:B------:R-:W-:Y:S01]  /*8d70*/  @!P3 IMAD.MOV R62, RZ, RZ, -R62 ;  /* 0x000000ffff3eb224 */ /* 0x000fe200078e0a3e */
[----:B------:R-:W4:Y:S02]  /*8d80*/  LDL R92, [R1+0xca4] ;  /* 0x000ca400015c7983 */ /* 0x000f240000100800 */
        /* <DEDUP_REMOVED lines=13> */
[----:B------:R-:W-:Y:S01]  /*8e60*/  @!P1 IMAD.MOV R58, RZ, RZ, -R58 ;  /* 0x000000ffff3a9224 */ /* 0x000fe200078e0a3a */
[----:B------:R-:W-:Y:S01]  /*8e70*/  ISETP.GE.AND P1, PT, R91, RZ, PT ;  /* 0x000000ff5b00720c */ /* 0x000fe20003f26270 */
[----:B------:R-:W-:Y:S02]  /*8e80*/  @!P3 IMAD.MOV R57, RZ, RZ, -R57 ;  /* 0x000000ffff39b224 */ /* 0x000fe400078e0a39 */
[----:B------:R-:W-:-:S03]  /*8e90*/  @!P4 IMAD.MOV R56, RZ, RZ, -R56 ;  /* 0x000000ffff38c224 */ /* 0x000fc600078e0a38 */
[----:B------:R-:W-:Y:S01]  /*8ea0*/  @!P0 IMAD.MOV R55, RZ, RZ, -R55 ;  /* 0x000000ffff378224 */ /* 0x000fe200078e0a37 */
[----:B------:R-:W-:Y:S02]  /*8eb0*/  ISETP.GE.AND P5, PT, R7, RZ, PT ;  /* 0x000000ff0700720c */ /* 0x000fe40003fa6270 */
[----:B------:R-:W4:Y:S04]  /*8ec0*/  LDL R7, [R1+0xdb0] ;  /* 0x000db00001077983 */ /* 0x000f280000100800 */
[----:B------:R0:W5:Y:S01]  /*8ed0*/  LDL.LU R91, [R1+0xe38] ;  /* 0x000e3800015b7983 */ /* 0x0001620000300800 */
[----:B------:R-:W-:-:S03]  /*8ee0*/  ISETP.GE.AND P3, PT, R9, RZ, PT ;  /* 0x000000ff0900720c */ /* 0x000fc60003f66270 */
[----:B------:R-:W4:Y:S01]  /*8ef0*/  LDL R9, [R1+0xe08] ;  /* 0x000e080001097983 */ /* 0x000f220000100800 */
[----:B------:R-:W-:Y:S02]  /*8f00*/  @!P1 IMAD.MOV R53, RZ, RZ, -R53 ;  /* 0x000000ffff359224 */ /* 0x000fe400078e0a35 */
[----:B------:R-:W-:Y:S01]  /*8f10*/  @!P5 IMAD.MOV R54, RZ, RZ, -R54 ;  /* 0x000000ffff36d224 */ /* 0x000fe200078e0a36 */
[----:B------:R-:W-:-:S06]  /*8f20*/  ISETP.GE.AND P0, PT, R92, RZ, PT ;  /* 0x000000ff5c00720c */ /* 0x000fcc0003f06270 */
[----:B------:R-:W-:Y:S01]  /*8f30*/  @!P3 IMAD.MOV R52, RZ, RZ, -R52 ;  /* 0x000000ffff34b224 */ /* 0x000fe200078e0a34 */
[----:B---3--:R-:W-:Y:S02]  /*8f40*/  ISETP.GE.AND P4, PT, R8, RZ, PT ;  /* 0x000000ff0800720c */ /* 0x008fe40003f86270 */
[----:B------:R-:W3:Y:S04]  /*8f50*/  LDL R8, [R1+0xda4] ;  /* 0x000da40001087983 */ /* 0x000ee80000100800 */
[----:B------:R0:W5:Y:S01]  /*8f60*/  LDL.LU R92, [R1+0xe34] ;  /* 0x000e3400015c7983 */ /* 0x0001620000300800 */
[----:B--2---:R-:W-:-:S03]  /*8f70*/  ISETP.GE.AND P5, PT, R10, RZ, PT ;  /* 0x000000ff0a00720c */ /* 0x004fc60003fa6270 */
[----:B------:R-:W2:Y:S03]  /*8f80*/  LDL R10, [R1+0xe00] ;  /* 0x000e0000010a7983 */ /* 0x000ea60000100800 */
[----:B------:R-:W-:Y:S01]  /*8f90*/  @!P4 IMAD.MOV R51, RZ, RZ, -R51 ;  /* 0x000000ffff33c224 */ /* 0x000fe200078e0a33 */
[----:B----4-:R-:W-:Y:S02]  /*8fa0*/  ISETP.GE.AND P1, PT, R2, RZ, PT ;  /* 0x000000ff0200720c */ /* 0x010fe40003f26270 */
[----:B------:R0:W5:Y:S01]  /*8fb0*/  LDL.LU R2, [R1+0xe30] ;  /* 0x000e300001027983 */ /* 0x0001620000300800 */
[----:B------:R-:W-:-:S03]  /*8fc0*/  ISETP.GE.AND P3, PT, R11, RZ, PT ;  /* 0x000000ff0b00720c */ /* 0x000fc60003f66270 */
[----:B------:R-:W4:Y:S01]  /*8fd0*/  LDL R11, [R1+0xdc4] ;  /* 0x000dc400010b7983 */ /* 0x000f220000100800 */
[----:B------:R-:W-:-:S03]  /*8fe0*/  ISETP.GE.AND P4, PT, R13, RZ, PT ;  /* 0x000000ff0d00720c */ /* 0x000fc60003f86270 */
[----:B------:R-:W2:Y:S04]  /*8ff0*/  LDL R13, [R1+0xde8] ;  /* 0x000de800010d7983 */ /* 0x000ea80000100800 */
[----:B------:R1:W-:Y:S02]  /*9000*/  STL [R1+0x6c], R51 ;  /* 0x00006c3301007387 */ /* 0x0003e40000100800 */
[----:B-1----:R-:W-:Y:S02]  /*9010*/  IMAD.MOV.U32 R51, RZ, RZ, R49 ;  /* 0x000000ffff337224 */ /* 0x002fe400078e0031 */
[----:B------:R-:W2:Y:S01]  /*9020*/  LDL R49, [R1+0xddc] ;  /* 0x000ddc0001317983 */ /* 0x000ea20000100800 */
[----:B------:R-:W-:Y:S02]  /*9030*/  @!P1 IMAD.MOV R48, RZ, RZ, -R48 ;  /* 0x000000ffff309224 */ /* 0x000fe400078e0a30 */
[----:B------:R-:W-:Y:S01]  /*9040*/  @!P0 IMAD.MOV R50, RZ, RZ, -R50 ;  /* 0x000000ffff328224 */ /* 0x000fe200078e0a32 */
[----:B------:R-:W-:-:S02]  /*9050*/  ISETP.GE.AND P0, PT, R7, RZ, PT ;  /* 0x000000ff0700720c */ /* 0x000fc40003f06270 */
[----:B------:R0:W5:Y:S04]  /*9060*/  LDL.LU R7, [R1+0xe2c] ;  /* 0x000e2c0001077983 */ /* 0x0001680000300800 */
[----:B------:R1:W-:Y:S01]  /*9070*/  STL [R1+0x70], R48 ;  /* 0x0000703001007387 */ /* 0x0003e20000100800 */
[----:B------:R-:W-:Y:S01]  /*9080*/  ISETP.GE.AND P1, PT, R9, RZ, PT ;  /* 0x000000ff0900720c */ /* 0x000fe20003f26270 */
[----:B------:R-:W-:Y:S02]  /*9090*/  IMAD.MOV.U32 R9, RZ, RZ, R46 ;  /* 0x000000ffff097224 */ /* 0x000fe400078e002e */
[----:B------:R-:W4:Y:S01]  /*90a0*/  LDL R46, [R1+0xdf4] ;  /* 0x000df400012e7983 */ /* 0x000f220000100800 */
[----:B------:R-:W-:-:S03]  /*90b0*/  @!P5 IMAD.MOV R51, RZ, RZ, -R51 ;  /* 0x000000ffff33d224 */ /* 0x000fc600078e0a33 */
[----:B-1----:R-:W4:Y:S01]  /*90c0*/  LDL R48, [R1+0xe10] ;  /* 0x000e100001307983 */ /* 0x002f220000100800 */
[----:B------:R-:W-:Y:S01]  /*90d0*/  @!P3 IMAD.MOV R47, RZ, RZ, -R47 ;  /* 0x000000ffff2fb224 */ /* 0x000fe200078e0a2f */
[----:B--2---:R-:W-:Y:S02]  /*90e0*/  ISETP.GE.AND P5, PT, R49, RZ, PT ;  /* 0x000000ff3100720c */ /* 0x004fe40003fa6270 */
[----:B------:R-:W2:Y:S01]  /*90f0*/  LDL R49, [R1+0xe14] ;  /* 0x000e140001317983 */ /* 0x000ea20000100800 */
[----:B---3--:R-:W-:Y:S01]  /*9100*/  ISETP.GE.AND P3, PT, R8, RZ, PT ;  /* 0x000000ff0800720c */ /* 0x008fe20003f66270 */
[----:B------:R-:W-:Y:S01]  /*9110*/  @!P0 IMAD.MOV R45, RZ, RZ, -R45 ;  /* 0x000000ffff2d8224 */ /* 0x000fe200078e0a2d */
[----:B------:R-:W-:Y:S01]  /*9120*/  ISETP.GE.AND P0, PT, R10, RZ, PT ;  /* 0x000000ff0a00720c */ /* 0x000fe20003f06270 */
[----:B------:R-:W-:Y:S01]  /*9130*/  @!P4 IMAD.MOV R9, RZ, RZ, -R9 ;  /* 0x000000ffff09c224 */ /* 0x000fe200078e0a09 */
[----:B------:R0:W5:Y:S09]  /*9140*/  LDL.LU R8, [R1+0xe28] ;  /* 0x000e280001087983 */ /* 0x0001720000300800 */
[----:B------:R-:W-:Y:S01]  /*9150*/  @!P3 IMAD.MOV R42, RZ, RZ, -R42 ;  /* 0x000000ffff2ab224 */ /* 0x000fe200078e0a2a */
[----:B------:R-:W-:Y:S01]  /*9160*/  ISETP.GE.AND P3, PT, R13, RZ, PT ;  /* 0x000000ff0d00720c */ /* 0x000fe20003f66270 */
[----:B------:R-:W-:Y:S01]  /*9170*/  IMAD.MOV.U32 R13, RZ, RZ, R40 ;  /* 0x000000ffff0d7224 */ /* 0x000fe200078e0028 */
[----:B------:R1:W-:Y:S01]  /*9180*/  STL [R1+0x38], R9 ;  /* 0x0000380901007387 */ /* 0x0003e20000100800 */
[----:B------:R-:W-:-:S02]  /*9190*/  @!P1 IMAD.MOV R43, RZ, RZ, -R43 ;  /* 0x000000ffff2b9224 */ /* 0x000fc400078e0a2b */
[----:B------:R-:W-:Y:S01]  /*91a0*/  @!P0 IMAD.MOV R13, RZ, RZ, -R13 ;  /* 0x000000ffff0d8224 */ /* 0x000fe200078e0a0d */
[----:B----4-:R-:W-:Y:S02]  /*91b0*/  ISETP.GE.AND P1, PT, R11, RZ, PT ;  /* 0x000000ff0b00720c */ /* 0x010fe40003f26270 */
[----:B------:R-:W-:Y:S01]  /*91c0*/  PRMT R40, RZ, 0x7610, R40 ;  /* 0x00007610ff287816 */ /* 0x000fe20000000028 */
[----:B-1----:R0:W5:Y:S01]  /*91d0*/  LDL.LU R9, [R1+0xe24] ;  /* 0x000e240001097983 */ /* 0x0021620000300800 */
[----:B------:R-:W-:Y:S01]  /*91e0*/  ISETP.GE.AND P4, PT, R46, RZ, PT ;  /* 0x000000ff2e00720c */ /* 0x000fe20003f86270 */
[----:B------:R-:W-:Y:S02]  /*91f0*/  IMAD.MOV.U32 R46, RZ, RZ, R44 ;  /* 0x000000ffff2e7224 */ /* 0x000fe400078e002c */
[----:B------:R0:W5:Y:S01]  /*9200*/  LDL.LU R10, [R1+0xe20] ;  /* 0x000e2000010a7983 */ /* 0x0001620000300800 */
[----:B------:R-:W1:Y:S01]  /*9210*/  S2R R44, SR_TID.X ;  /* 0x00000000002c7919 */ /* 0x000e620000002100 */
[----:B------:R-:W-:-:S02]  /*9220*/  @!P3 IMAD.MOV R38, RZ, RZ, -R38 ;  /* 0x000000ffff26b224 */ /* 0x000fc400078e0a26 */
[----:B------:R0:W5:Y:S04]  /*9230*/  LDL.LU R11, [R1+0xe1c] ;  /* 0x000e1c00010b7983 */ /* 0x0001680000300800 */
[----:B------:R3:W-:Y:S04]  /*9240*/  STL [R1+0x64], R13 ;  /* 0x0000640d01007387 */ /* 0x0007e80000100800 */
[----:B---3--:R0:W5:Y:S04]  /*9250*/  LDL.LU R13, [R1+0xe18] ;  /* 0x000e1800010d7983 */ /* 0x0081680000300800 */
[----:B------:R3:W-:Y:S04]  /*9260*/  STL [R1+0x60], R38 ;  /* 0x0000602601007387 */ /* 0x0007e80000100800 */
[----:B------:R0:W-:Y:S01]  /*9270*/  STL.S16 [R1+0xa4c], R40 ;  /* 0x000a4c2801007387 */ /* 0x0001e20000100600 */
[----:B------:R-:W-:Y:S01]  /*9280*/  @!P5 IMAD.MOV R46, RZ, RZ, -R46 ;  /* 0x000000ffff2ed224 */ /* 0x000fe200078e0a2e */
[----:B------:R-:W-:Y:S01]  /*9290*/  USHF.L.U32 UR4, UR12, 0x15, URZ ;  /* 0x000000150c047899 */ /* 0x000fe200080006ff */
[----:B------:R-:W-:-:S02]  /*92a0*/  PLOP3.LUT P0, PT, PT, PT, UP1, 0x80, 0x8 ;  /* 0x000000000008781c */ /* 0x000fc40003f0f018 */
[C---:B-1----:R-:W-:Y:S02]  /*92b0*/  LOP3.LUT P5, RZ, R44.reuse, 0x7f, RZ, 0xc0, !PT ;  /* 0x0000007f2cff7812 */ /* 0x042fe400078ac0ff */
[----:B------:R-:W-:Y:S01]  /*92c0*/  LOP3.LUT R44, R44, 0x3f, RZ, 0xc0, !PT ;  /* 0x0000003f2c2c7812 */ /* 0x000fe200078ec0ff */
[----:B------:R-:W-:Y:S01]  /*92d0*/  ULOP3.LUT UR4, UR4, 0x600000, URZ, 0xc0, !UPT ;  /* 0x0060000004047892 */ /* 0x000fe2000f8ec0ff */
[----:B------:R-:W-:Y:S01]  /*92e0*/  @!P1 IMAD.MOV R39, RZ, RZ, -R39 ;  /* 0x000000ffff279224 */ /* 0x000fe200078e0a27 */
[----:B------:R-:W-:Y:S01]  /*92f0*/  ISETP.NE.AND P6, PT, RZ, UR16, PT ;  /* 0x00000010ff007c0c */ /* 0x000fe2000bfc5270 */
[----:B------:R-:W-:Y:S01]  /*9300*/  @!P4 IMAD.MOV R41, RZ, RZ, -R41 ;  /* 0x000000ffff29c224 */ /* 0x000fe200078e0a29 */
[----:B------:R-:W-:Y:S02]  /*9310*/  ISETP.LT.AND P0, PT, R44, UR15, P0 ;  /* 0x0000000f2c007c0c */ /* 0x000fe40008701270 */
[----:B------:R-:W-:Y:S02]  /*9320*/  ISETP.GE.AND P1, PT, R48, RZ, PT ;  /* 0x000000ff3000720c */ /* 0x000fe40003f26270 */
[----:B---3--:R-:W-:Y:S01]  /*9330*/  LOP3.LUT R38, RZ, UR16, RZ, 0x33, !PT ;  /* 0x00000010ff267c12 */ /* 0x008fe2000f8e33ff */
[----:B------:R-:W1:Y:S01]  /*9340*/  LDCU.64 UR24, c[0x0][0x358] ;  /* 0x00006b00ff1877ac */ /* 0x000e620008000a00 */
[----:B------:R-:W-:-:S02]  /*9350*/  UIADD3 UR14, UPT, UPT, UR10, 0x24000, URZ ;  /* 0x000240000a0e7890 */ /* 0x000fc4000fffe0ff */
[----:B------:R-:W-:Y:S01]  /*9360*/  UIADD3 UR11, UPT, UPT, UR9, UR4, URZ ;  /* 0x00000004090b7290 */ /* 0x000fe2000fffe0ff */
[----:B------:R-:W-:Y:S01]  /*9370*/  UMOV UR8, 0x1 ;  /* 0x0000000100087882 */ /* 0x000fe20000000000 */
[----:B--2---:R-:W-:Y:S01]  /*9380*/  ISETP.GE.AND P3, PT, R49, RZ, PT ;  /* 0x000000ff3100720c */ /* 0x004fe20003f66270 */
[----:B01----:R-:W-:-:S12]  /*9390*/  BRA.U UP0, `(.L_x_5) ;  /* 0x0000000100187547 */ /* 0x003fd8000b800000 */
[----:B------:R-:W-:Y:S01]  /*93a0*/  ELECT P4, URZ, PT ;  /* 0x0000000000ff782f */ /* 0x000fe20003880000 */
[----:B------:R-:W-:Y:S01]  /*93b0*/  IMAD.MOV.U32 R40, RZ, RZ, 0x1 ;  /* 0x00000001ff287424 */ /* 0x000fe200078e00ff */
[----:B------:R-:W-:Y:S01]  /*93c0*/  UMOV UR4, 0x40 ;  /* 0x0000004000047882 */ /* 0x000fe20000000000 */
[----:B------:R-:W-:Y:S01]  /*93d0*/  UVIRTCOUNT.DEALLOC.SMPOOL 0x80 ;  /* 0x000000800000784c */ /* 0x000fe20000000000 */
[----:B------:R-:W-:-:S09]  /*93e0*/  ULEA UR4, UR5, UR4, 0x18 ;  /* 0x0000000405047291 */ /* 0x000fd2000f8ec0ff */
[----:B------:R0:W-:Y:S03]  /*93f0*/  @P4 STS.U8 [UR4], R40 ;  /* 0x00000028ff004988 */ /* 0x0001e60008000004 */
.L_x_5:
[----:B------:R1:W-:Y:S01]  /*9400*/  STL [R1+0x5c], R36 ;  /* 0x00005c2401007387 */ /* 0x0003e20000100800 */
[----:B------:R-:W-:Y:S03]  /*9410*/  STTM.x64 tmem[UR11], RZ ;  /* 0x000000ff000079ed */ /* 0x000fe6000834000b */
[----:B0-----:R-:W2:Y:S01]  /*9420*/  LDL R40, [R1+0x5c] ;  /* 0x00005c0001287983 */ /* 0x001ea20000100800 */
[----:B------:R-:W-:Y:S01]  /*9430*/  VOTEU.ALL UP2, P5 ;  /* 0x0000000000ff7886 */ /* 0x000fe20002840000 */
[----:B------:R-:W-:Y:S01]  /*9440*/  VOTEU.ALL UP3, P5 ;  /* 0x0000000000ff7886 */ /* 0x000fe20002860000 */
[C---:B------:R-:W-:Y:S01]  /*9450*/  SEL R77, R38.reuse, R77, !P6 ;  /* 0x0000004d264d7207 */ /* 0x040fe20007000000 */
[----:B------:R-:W3:Y:S01]  /*9460*/  LDL R48, [R1+0xd8c] ;  /* 0x000d8c0001307983 */ /* 0x000ee20000100800 */
[----:B------:R-:W-:Y:S01]  /*9470*/  @!P1 IMAD.MOV R37, RZ, RZ, -R37 ;  /* 0x000000ffff259224 */ /* 0x000fe200078e0a25 */
[C---:B------:R-:W-:Y:S01]  /*9480*/  SEL R74, R38.reuse, R74, !P6 ;  /* 0x0000004a264a7207 */ /* 0x040fe20007000000 */
[----:B------:R-:W0:Y:S01]  /*9490*/  LDCU UR16, c[0x0][0x3b0] ;  /* 0x00007600ff1077ac */ /* 0x000e220008000800 */
[----:B------:R-:W4:Y:S01]  /*94a0*/  LDL R49, [R1+0xd6c] ;  /* 0x000d6c0001317983 */ /* 0x000f220000100800 */
[----:B------:R-:W-:-:S02]  /*94b0*/  SEL R71, R38, R71, !P6 ;  /* 0x0000004726477207 */ /* 0x000fc40007000000 */
[----:B------:R-:W-:Y:S01]  /*94c0*/  ISETP.GT.U32.AND P4, PT, R5, R12, PT ;  /* 0x0000000c0500720c */ /* 0x000fe20003f84070 */
[----:B-1----:R-:W3:Y:S01]  /*94d0*/  LDL R36, [R1+0xdd8] ;  /* 0x000dd80001247983 */ /* 0x002ee20000100800 */
[----:B------:R-:W-:Y:S01]  /*94e0*/  SEL R68, R38, R68, !P6 ;  /* 0x0000004426447207 */ /* 0x000fe20007000000 */
[----:B------:R-:W1:Y:S02]  /*94f0*/  LDCU UR17, c[0x0][0x3b0] ;  /* 0x00007600ff1177ac */ /* 0x000e640008000800 */
[----:B------:R-:W3:Y:S04]  /*9500*/  LDL R44, [R1+0x1dc] ;  /* 0x0001dc00012c7983 */ /* 0x000ee80000100800 */
[----:B------:R-:W-:Y:S04]  /*9510*/  STL [R1+0x1000], R19 ;  /* 0x0010001301007387 */ /* 0x000fe80000100800 */
[----:B------:R0:W-:Y:S04]  /*9520*/  STL [R1+0xffc], R50 ;  /* 0x000ffc3201007387 */ /* 0x0001e80000100800 */
[----:B0-----:R-:W3:Y:S04]  /*9530*/  LDL R50, [R1+0xa4c] ;  /* 0x000a4c0001327983 */ /* 0x001ee80000100800 */
[----:B------:R-:W-:Y:S04]  /*9540*/  STL [R1+0xff8], R47 ;  /* 0x000ff82f01007387 */ /* 0x000fe80000100800 */
[----:B------:R-:W-:Y:S04]  /*9550*/  STL [R1+0xff4], R16 ;  /* 0x000ff41001007387 */ /* 0x000fe80000100800 */
[----:B------:R-:W-:Y:S04]  /*9560*/  STL [R1+0xff0], R45 ;  /* 0x000ff02d01007387 */ /* 0x000fe80000100800 */
[----:B------:R-:W-:Y:S04]  /*9570*/  STL [R1+0xfec], R17 ;  /* 0x000fec1101007387 */ /* 0x000fe80000100800 */
[----:B-----5:R-:W-:Y:S04]  /*9580*/  STL [R1+0xfe8], R91 ;  /* 0x000fe85b01007387 */ /* 0x020fe80000100800 */
[----:B------:R-:W-:Y:S04]  /*9590*/  STL [R1+0xfe4], R43 ;  /* 0x000fe42b01007387 */ /* 0x000fe80000100800 */
        /* <DEDUP_REMOVED lines=28> */
[----:B------:R-:W-:Y:S01]  /*9760*/  STL [R1+0xf90], R42 ;  /* 0x000f902a01007387 */ /* 0x000fe20000100800 */
[----:B------:R-:W-:Y:S03]  /*9770*/  STTM.x64 tmem[UR11+0x40], RZ ;  /* 0x000040ff000079ed */ /* 0x000fe6000834000b */
[----:B------:R-:W-:Y:S01]  /*9780*/  STL [R1+0xec8], R90 ;  /* 0x000ec85a01007387 */ /* 0x000fe20000100800 */
[----:B------:R-:W-:Y:S03]  /*9790*/  STTM.x64 tmem[UR11+0x80], RZ ;  /* 0x000080ff000079ed */ /* 0x000fe6000834000b */
[----:B------:R-:W-:Y:S01]  /*97a0*/  STL [R1+0xed8], R90 ;  /* 0x000ed85a01007387 */ /* 0x000fe20000100800 */
[----:B------:R-:W-:Y:S03]  /*97b0*/  STTM.x64 tmem[UR11+0xc0], RZ ;  /* 0x0000c0ff000079ed */ /* 0x000fe6000834000b */
[----:B------:R0:W-:Y:S01]  /*97c0*/  STL [R1+0xf2c], R90 ;  /* 0x000f2c5a01007387 */ /* 0x0001e20000100800 */
[----:B------:R-:W0:Y:S03]  /*97d0*/  FENCE.VIEW.ASYNC.T ;  /* 0x00000000000073c6 */ /* 0x000e260000000200 */
        /* <DEDUP_REMOVED lines=9> */
[----:B------:R-:W-:-:S04]  /*9870*/  @!UP2 UIADD3 UR4, UPT, UPT, -UR8, 0x100000, URZ ;  /* 0x001000000804a890 */ /* 0x000fc8000fffe1ff */
[----:B------:R-:W-:Y:S02]  /*9880*/  @!UP2 USHF.L.U32 UR5, UR4, 0xb, URZ ;  /* 0x0000000b0405a899 */ /* 0x000fe400080006ff */
[----:B------:R-:W-:Y:S01]  /*9890*/  @!UP2 USHF.L.U32 UR4, UR4, 0x1, URZ ;  /* 0x000000010404a899 */ /* 0x000fe200080006ff */
[----:B0-----:R-:W-:Y:S06]  /*98a0*/  BAR.SYNC.DEFER_BLOCKING 0x0 ;  /* 0x0000000000007b1d */ /* 0x001fec0000010000 */
[----:B------:R-:W-:Y:S04]  /*98b0*/  STL [R1+0xeb0], R0 ;  /* 0x000eb00001007387 */ /* 0x000fe80000100800 */
[----:B------:R-:W-:Y:S04]  /*98c0*/  STL [R1+0xfa4], R0 ;  /* 0x000fa40001007387 */ /* 0x000fe80000100800 */
[----:B------:R-:W-:Y:S04]  /*98d0*/  STL [R1+0xfb8], R0 ;  /* 0x000fb80001007387 */ /* 0x000fe80000100800 */
[----:B------:R-:W-:Y:S04]  /*98e0*/  STL [R1+0xfc4], R0 ;  /* 0x000fc40001007387 */ /* 0x000fe80000100800 */
[----:B------:R-:W-:Y:S04]  /*98f0*/  STL [R1+0xeac], R6 ;  /* 0x000eac0601007387 */ /* 0x000fe80000100800 */
[----:B------:R-:W0:Y:S02]  /*9900*/  FENCE.VIEW.ASYNC.S ;  /* 0x00000000000073c6 */ /* 0x000e240000000000 */
[----:B0-----:R0:W0:Y:S02]  /*9910*/  @!UP3 SYNCS.EXCH.64 URZ, [UR14], UR4 ;  /* 0x000000040effb5b2 */ /* 0x0010240008000100 */
[----:B------:R-:W-:Y:S04]  /*9920*/  STL [R1+0xebc], R6 ;  /* 0x000ebc0601007387 */ /* 0x000fe80000100800 */
[----:B------:R-:W-:Y:S04]  /*9930*/  STL [R1+0xf3c], R6 ;  /* 0x000f3c0601007387 */ /* 0x000fe80000100800 */
[----:B------:R-:W-:Y:S01]  /*9940*/  STL [R1+0xfac], R6 ;  /* 0x000fac0601007387 */ /* 0x000fe20000100800 */
[----:B------:R-:W-:-:S02]  /*9950*/  IMAD.MOV.U32 R90, RZ, RZ, R34 ;  /* 0x000000ffff5a7224 */ /* 0x000fc400078e0022 */
[----:B------:R-:W-:Y:S01]  /*9960*/  IMAD R77, R77, UR13, RZ ;  /* 0x0000000d4d4d7c24 */ /* 0x000fe2000f8e02ff */
[----:B------:R-:W-:Y:S01]  /*9970*/  STL [R1+0xfbc], R6 ;  /* 0x000fbc0601007387 */ /* 0x000fe20000100800 */
[----:B--2---:R-:W-:-:S03]  /*9980*/  @!P3 IMAD.MOV R40, RZ, RZ, -R40 ;  /* 0x000000ffff28b224 */ /* 0x004fc600078e0a28 */
[----:B------:R-:W-:Y:S01]  /*9990*/  STL [R1+0xfc8], R6 ;  /* 0x000fc80601007387 */ /* 0x000fe20000100800 */
[----:B----4-:R-:W-:-:S03]  /*99a0*/  ISETP.GE.AND P1, PT, R49, RZ, PT ;  /* 0x000000ff3100720c */ /* 0x010fc60003f26270 */
[----:B------:R2:W-:Y:S01]  /*99b0*/  @!P3 STL [R1+0x5c], R40 ;  /* 0x00005c280100b387 */ /* 0x0005e20000100800 */
[----:B---3--:R-:W-:Y:S01]  /*99c0*/  ISETP.GE.AND P3, PT, R48, RZ, PT ;  /* 0x000000ff3000720c */ /* 0x008fe20003f66270 */
[----:B------:R-:W-:Y:S02]  /*99d0*/  IMAD R74, R74, UR13, RZ ;  /* 0x0000000d4a4a7c24 */ /* 0x000fe4000f8e02ff */
[----:B------:R-:W-:Y:S02]  /*99e0*/  IMAD R71, R71, UR13, RZ ;  /* 0x0000000d47477c24 */ /* 0x000fe4000f8e02ff */
[----:B------:R-:W-:Y:S02]  /*99f0*/  IMAD R68, R68, UR13, RZ ;  /* 0x0000000d44447c24 */ /* 0x000fe4000f8e02ff */
[----:B------:R-:W-:Y:S01]  /*9a00*/  @!P4 IMAD.IADD R12, R12, 0x1, -R5 ;  /* 0x000000010c0cc824 */ /* 0x000fe200078e0a05 */
[----:B------:R-:W-:Y:S01]  /*9a10*/  PRMT R19, RZ, 0x7610, R19 ;  /* 0x00007610ff137816 */ /* 0x000fe20000000013 */
[----:B--2---:R-:W2:Y:S01]  /*9a20*/  LDL R40, [R1+0xd5c] ;  /* 0x000d5c0001287983 */ /* 0x004ea20000100800 */
[----:B------:R-:W-:Y:S01]  /*9a30*/  PRMT R16, RZ, 0x7610, R16 ;  /* 0x00007610ff107816 */ /* 0x000fe20000000010 */
[----:B0-----:R-:W0:Y:S02]  /*9a40*/  LDCU UR4, c[0x0][0x3b0] ;  /* 0x00007600ff0477ac */ /* 0x001e240008000800 */
[----:B------:R-:W-:Y:S01]  /*9a50*/  @!P3 IMAD.MOV R90, RZ, RZ, -R90 ;  /* 0x000000ffff5ab224 */ /* 0x000fe200078e0a5a */
[C---:B------:R-:W-:Y:S01]  /*9a60*/  LEA R39, P3, R77.reuse, R4, 0x1 ;  /* 0x000000044d277211 */ /* 0x040fe200078608ff */
[----:B------:R-:W3:Y:S03]  /*9a70*/  LDCU UR5, c[0x0][0x3b0] ;  /* 0x00007600ff0577ac */ /* 0x000ee60008000800 */
[----:B------:R-:W-:Y:S01]  /*9a80*/  LEA.HI.X.SX32 R48, R77, R3, 0x1, P3 ;  /* 0x000000034d307211 */ /* 0x000fe200018f0eff */
[----:B------:R-:W-:Y:S04]  /*9a90*/  STL [R1+0xf30], R90 ;  /* 0x000f305a01007387 */ /* 0x000fe80000100800 */
[----:B------:R-:W-:Y:S01]  /*9aa0*/  STL [R1+0xd0], R39 ;  /* 0x0000d02701007387 */ /* 0x000fe20000100800 */
[----:B------:R-:W-:-:S03]  /*9ab0*/  @P0 IMAD.MOV.U32 R49, RZ, RZ, R48 ;  /* 0x000000ffff310224 */ /* 0x000fc600078e0030 */
[----:B------:R4:W-:Y:S02]  /*9ac0*/  STL [R1+0xcc], R48 ;  /* 0x0000cc3001007387 */ /* 0x0009e40000100800 */
[----:B----4-:R-:W-:Y:S01]  /*9ad0*/  @P0 IMAD.MOV.U32 R48, RZ, RZ, R39 ;  /* 0x000000ffff300224 */ /* 0x010fe200078e0027 */
[----:B------:R-:W-:Y:S06]  /*9ae0*/  BAR.SYNC.DEFER_BLOCKING 0x0 ;  /* 0x0000000000007b1d */ /* 0x000fec0000010000 */
[----:B------:R4:W3:Y:S01]  /*9af0*/  @P0 LDG.E.U16 R50, desc[UR24][R48.64] ;  /* 0x0000001830320981 */ /* 0x0008e2000c1e1500 */
[----:B------:R-:W-:Y:S01]  /*9b00*/  @!P1 IMAD.MOV R35, RZ, RZ, -R35 ;  /* 0x000000ffff239224 */ /* 0x000fe200078e0a23 */
[----:B------:R-:W-:-:S02]  /*9b10*/  ISETP.GT.U32.AND P1, PT, R5, R44, PT ;  /* 0x0000002c0500720c */ /* 0x000fc40003f24070 */
[----:B------:R-:W-:-:S11]  /*9b20*/  ISETP.GT.U32.AND P3, PT, R5, R13, PT ;  /* 0x0000000d0500720c */ /* 0x000fd60003f64070 */
[----:B------:R-:W-:-:S05]  /*9b30*/  @!P1 IMAD.IADD R44, R44, 0x1, -R5 ;  /* 0x000000012c2c9824 */ /* 0x000fca00078e0a05 */
[----:B------:R0:W-:Y:S01]  /*9b40*/  @!P1 STL [R1+0x1dc], R44 ;  /* 0x0001dc2c01009387 */ /* 0x0001e20000100800 */
[----:B------:R-:W-:Y:S02]  /*9b50*/  IMAD.MOV.U32 R77, RZ, RZ, R33 ;  /* 0x000000ffff4d7224 */ /* 0x000fe400078e0021 */
[----:B------:R-:W-:Y:S01]  /*9b60*/  @!P3 IMAD.IADD R13, R13, 0x1, -R5 ;  /* 0x000000010d0db824 */ /* 0x000fe200078e0a05 */
[C---:B----4-:R-:W-:Y:S01]  /*9b70*/  LEA R48, P3, R74.reuse, R4, 0x1 ;  /* 0x000000044a307211 */ /* 0x050fe200078608ff */
[----:B0-----:R-:W4:Y:S03]  /*9b80*/  LDL R44, [R1+0xdbc] ;  /* 0x000dbc00012c7983 */ /* 0x001f260000100800 */
[----:B------:R-:W-:Y:S02]  /*9b90*/  LEA.HI.X.SX32 R49, R74, R3, 0x1, P3 ;  /* 0x000000034a317211 */ /* 0x000fe400018f0eff */
[----:B------:R-:W-:-:S02]  /*9ba0*/  ISETP.GE.AND P4, PT, R36, RZ, PT ;  /* 0x000000ff2400720c */ /* 0x000fc40003f86270 */
[CC--:B------:R-:W-:Y:S01]  /*9bb0*/  LEA R36, P3, R68.reuse, R4.reuse, 0x1 ;  /* 0x0000000444247211 */ /* 0x0c0fe200078608ff */
[----:B------:R0:W4:Y:S01]  /*9bc0*/  @P0 LDG.E.U16 R19, desc[UR24][R48.64] ;  /* 0x0000001830130981 */ /* 0x000122000c1e1500 */
[----:B------:R-:W-:Y:S02]  /*9bd0*/  PRMT R90, RZ, 0x7610, R90 ;  /* 0x00007610ff5a7816 */ /* 0x000fe4000000005a */
[----:B------:R-:W-:Y:S02]  /*9be0*/  LEA.HI.X.SX32 R39, R68, R3, 0x1, P3 ;  /* 0x0000000344277211 */ /* 0x000fe400018f0eff */
[----:B--2---:R-:W-:Y:S02]  /*9bf0*/  ISETP.GE.AND P1, PT, R40, RZ, PT ;  /* 0x000000ff2800720c */ /* 0x004fe40003f26270 */
[----:B------:R-:W2:Y:S11]  /*9c00*/  LDL R40, [R1+0xdcc] ;  /* 0x000dcc0001287983 */ /* 0x000eb60000100800 */
[----:B------:R-:W-:Y:S01]  /*9c10*/  @!P1 IMAD.MOV R77, RZ, RZ, -R77 ;  /* 0x000000ffff4d9224 */ /* 0x000fe200078e0a4d */
[----:B------:R-:W-:-:S04]  /*9c20*/  LEA R91, P1, R71, R4, 0x1 ;  /* 0x00000004475b7211 */ /* 0x000fc800078208ff */
[----:B------:R-:W-:Y:S04]  /*9c30*/  STL [R1+0xf34], R77 ;  /* 0x000f344d01007387 */ /* 0x000fe80000100800 */
[----:B------:R-:W-:Y:S04]  /*9c40*/  STL [R1+0xfb4], R77 ;  /* 0x000fb44d01007387 */ /* 0x000fe80000100800 */
[----:B------:R-:W-:Y:S04]  /*9c50*/  STL [R1+0xf0], R48 ;  /* 0x0000f03001007387 */ /* 0x000fe80000100800 */
[----:B------:R-:W-:Y:S04]  /*9c60*/  STL [R1+0xfcc], R77 ;  /* 0x000fcc4d01007387 */ /* 0x000fe80000100800 */
[----:B------:R-:W-:Y:S04]  /*9c70*/  STL [R1+0xec0], R74 ;  /* 0x000ec04a01007387 */ /* 0x000fe80000100800 */
[----:B------:R-:W-:Y:S04]  /*9c80*/  STL [R1+0x110], R91 ;  /* 0x0001105b01007387 */ /* 0x000fe80000100800 */
[----:B------:R-:W-:Y:S04]  /*9c90*/  STL [R1+0xed0], R74 ;  /* 0x000ed04a01007387 */ /* 0x000fe80000100800 */
[----:B---3--:R3:W-:Y:S04]  /*9ca0*/  @P0 STL [R1+0xa4c], R50 ;  /* 0x000a4c3201000387 */ /* 0x0087e80000100800 */
[----:B------:R-:W-:Y:S04]  /*9cb0*/  STL [R1+0xec], R49 ;  /* 0x0000ec3101007387 */ /* 0x000fe80000100800 */
[----:B------:R-:W-:Y:S01]  /*9cc0*/  STL [R1+0xedc], R74 ;  /* 0x000edc4a01007387 */ /* 0x000fe20000100800 */
[----:B---3--:R-:W-:-:S03]  /*9cd0*/  LEA.HI.X.SX32 R50, R71, R3, 0x1, P1 ;  /* 0x0000000347327211 */ /* 0x008fc600008f0eff */
[----:B------:R-:W-:Y:S04]  /*9ce0*/  STL [R1+0xef0], R74 ;  /* 0x000ef04a01007387 */ /* 0x000fe80000100800 */
[----:B------:R-:W-:Y:S04]  /*9cf0*/  STL [R1+0xf00], R74 ;  /* 0x000f004a01007387 */ /* 0x000fe80000100800 */
[----:B------:R-:W-:Y:S04]  /*9d00*/  STL [R1+0xf0c], R74 ;  /* 0x000f0c4a01007387 */ /* 0x000fe80000100800 */
[----:B------:R-:W-:Y:S04]  /*9d10*/  STL [R1+0xed4], R71 ;  /* 0x000ed44701007387 */ /* 0x000fe80000100800 */
[----:B------:R3:W-:Y:S04]  /*9d20*/  STL [R1+0xee8], R71 ;  /* 0x000ee84701007387 */ /* 0x0007e80000100800 */
[----:B------:R-:W-:Y:S04]  /*9d30*/  STL [R1+0x130], R36 ;  /* 0x0001302401007387 */ /* 0x000fe80000100800 */
[----:B------:R-:W-:Y:S04]  /*9d40*/  STL [R1+0x10c], R50 ;  /* 0x00010c3201007387 */ /* 0x000fe80000100800 */
[----:B---3--:R-:W3:Y:S01]  /*9d50*/  LDL.LU R71, [R1+0x1e4] ;  /* 0x0001e40001477983 */ /* 0x008ee20000300800 */
[----:B0-----:R-:W-:-:S02]  /*9d60*/  @P0 IMAD.MOV.U32 R48, RZ, RZ, R91 ;  /* 0x000000ffff300224 */ /* 0x001fc400078e005b */
[----:B------:R-:W-:-:S05]  /*9d70*/  @P0 IMAD.MOV.U32 R49, RZ, RZ, R50 ;  /* 0x000000ffff310224 */ /* 0x000fca00078e0032 */
[----:B------:R0:W2:Y:S02]  /*9d80*/  @P0 LDG.E.U16 R90, desc[UR24][R48.64] ;  /* 0x00000018305a0981 */ /* 0x0000a4000c1e1500 */
[----:B0-----:R-:W-:Y:S02]  /*9d90*/  @P0 IMAD.MOV.U32 R48, RZ, RZ, R36 ;  /* 0x000000ffff300224 */ /* 0x001fe400078e0024 */
[----:B------:R-:W-:-:S05]  /*9da0*/  @P0 IMAD.MOV.U32 R49, RZ, RZ, R39 ;  /* 0x000000ffff310224 */ /* 0x000fca00078e0027 */
[----:B------:R0:W2:Y:S01]  /*9db0*/  @P0 LDG.E.U16 R16, desc[UR24][R48.64] ;  /* 0x0000001830100981 */ /* 0x0000a2000c1e1500 */
[C---:B------:R-:W-:Y:S01]  /*9dc0*/  ISETP.GT.U32.AND P3, PT, R5.reuse, R11, PT ;  /* 0x0000000b0500720c */ /* 0x040fe20003f64070 */
[----:B------:R-:W-:Y:S01]  /*9dd0*/  @!P4 IMAD.MOV R32, RZ, RZ, -R32 ;  /* 0x000000ffff20c224 */ /* 0x000fe200078e0a20 */
[----:B------:R-:W-:Y:S02]  /*9de0*/  ISETP.GT.U32.AND P4, PT, R5, R13, PT ;  /* 0x0000000d0500720c */ /* 0x000fe40003f84070 */
[C---:B------:R-:W-:Y:S01]  /*9df0*/  SEL R65, R38.reuse, R65, !P6 ;  /* 0x0000004126417207 */ /* 0x040fe20007000000 */
[----:B----4-:R4:W-:Y:S01]  /*9e00*/  STL [R1+0xa48], R19 ;  /* 0x000a481301007387 */ /* 0x0109e20000100800 */
[----:B------:R-:W-:Y:S01]  /*9e10*/  SEL R62, R38, R62, !P6 ;  /* 0x0000003e263e7207 */ /* 0x000fe20007000000 */
[----:B------:R-:W-:Y:S02]  /*9e20*/  IMAD.MOV.U32 R68, RZ, RZ, R31 ;  /* 0x000000ffff447224 */ /* 0x000fe400078e001f */
[----:B------:R-:W-:-:S02]  /*9e30*/  IMAD R65, R65, UR13, RZ ;  /* 0x0000000d41417c24 */ /* 0x000fc4000f8e02ff */
[----:B------:R-:W-:Y:S01]  /*9e40*/  IMAD R62, R62, UR13, RZ ;  /* 0x0000000d3e3e7c24 */ /* 0x000fe2000f8e02ff */
[----:B----4-:R-:W4:Y:S01]  /*9e50*/  LDL.LU R19, [R1+0x1000] ;  /* 0x0010000001137983 */ /* 0x010f220000300800 */
[----:B------:R-:W-:-:S03]  /*9e60*/  @!P3 IMAD.IADD R11, R11, 0x1, -R5 ;  /* 0x000000010b0bb824 */ /* 0x000fc600078e0a05 */
[----:B------:R1:W-:Y:S01]  /*9e70*/  STL [R1+0x12c], R39 ;  /* 0x00012c2701007387 */ /* 0x0003e20000100800 */
[----:B0-----:R-:W-:-:S03]  /*9e80*/  LEA R48, P3, R65, R4, 0x1 ;  /* 0x0000000441307211 */ /* 0x001fc600078608ff */
[----:B------:R-:W4:Y:S01]  /*9e90*/  LDL.LU R50, [R1+0xffc] ;  /* 0x000ffc0001327983 */ /* 0x000f220000300800 */
[----:B------:R-:W-:Y:S01]  /*9ea0*/  @!P4 IMAD.IADD R13, R13, 0x1, -R5 ;  /* 0x000000010d0dc824 */ /* 0x000fe200078e0a05 */
[----:B------:R-:W-:Y:S02]  /*9eb0*/  ISETP.GE.AND P4, PT, R44, RZ, PT ;  /* 0x000000ff2c00720c */ /* 0x000fe40003f86270 */
[----:B------:R-:W-:Y:S02]  /*9ec0*/  LEA.HI.X.SX32 R49, R65, R3, 0x1, P3 ;  /* 0x0000000341317211 */ /* 0x000fe400018f0eff */
[----:B------:R-:W-:Y:S02]  /*9ed0*/  SEL R59, R38, R59, !P6 ;  /* 0x0000003b263b7207 */ /* 0x000fe40007000000 */
[----:B------:R-:W-:-:S03]  /*9ee0*/  PRMT R47, RZ, 0x7610, R47 ;  /* 0x00007610ff2f7816 */ /* 0x000fc6000000002f */
[----:B------:R-:W-:Y:S01]  /*9ef0*/  IMAD R59, R59, UR13, RZ ;  /* 0x0000000d3b3b7c24 */ /* 0x000fe2000f8e02ff */
[----:B------:R-:W-:Y:S02]  /*9f00*/  PRMT R86, RZ, 0x7610, R86 ;  /* 0x00007610ff567816 */ /* 0x000fe40000000056 */
[----:B------:R0:W4:Y:S02]  /*9f10*/  @P0 LDG.E.U16 R47, desc[UR24][R48.64] ;  /* 0x00000018302f0981 */ /* 0x000124000c1e1500 */
[----:B------:R-:W-:-:S04]  /*9f20*/  LEA R36, P3, R59, R4, 0x1 ;  /* 0x000000043b247211 */ /* 0x000fc800078608ff */
[----:B-1----:R-:W-:Y:S02]  /*9f30*/  LEA.HI.X.SX32 R39, R59, R3, 0x1, P3 ;  /* 0x000000033b277211 */ /* 0x002fe400018f0eff */
[----:B------:R-:W-:Y:S02]  /*9f40*/  PRMT R34, RZ, 0x7610, R34 ;  /* 0x00007610ff227816 */ /* 0x000fe40000000022 */
[----:B---3--:R-:W-:-:S13]  /*9f50*/  ISETP.GT.U32.AND P1, PT, R5, R71, PT ;  /* 0x000000470500720c */ /* 0x008fda0003f24070 */
[----:B------:R-:W-:Y:S01]  /*9f60*/  @!P1 IMAD.IADD R71, R71, 0x1, -R5 ;  /* 0x0000000147479824 */ /* 0x000fe200078e0a05 */
[----:B--2---:R-:W-:Y:S01]  /*9f70*/  ISETP.GE.AND P1, PT, R40, RZ, PT ;  /* 0x000000ff2800720c */ /* 0x004fe20003f26270 */
[----:B------:R1:W-:Y:S04]  /*9f80*/  STL [R1+0xa44], R90 ;  /* 0x000a445a01007387 */ /* 0x0003e80000100800 */
[----:B-1----:R-:W2:Y:S08]  /*9f90*/  LDL.LU R90, [R1+0x1f0] ;  /* 0x0001f000015a7983 */ /* 0x002eb00000300800 */
[----:B------:R-:W-:Y:S01]  /*9fa0*/  @!P1 IMAD.MOV R68, RZ, RZ, -R68 ;  /* 0x000000ffff449224 */ /* 0x000fe200078e0a44 */
[----:B------:R-:W3:Y:S01]  /*9fb0*/  LDL R40, [R1+0xd98] ;  /* 0x000d980001287983 */ /* 0x000ee20000100800 */
[----:B------:R-:W-:-:S03]  /*9fc0*/  LEA R91, P1, R62, R4, 0x1 ;  /* 0x000000043e5b7211 */ /* 0x000fc600078208ff */
[----:B------:R-:W3:Y:S04]  /*9fd0*/  LDL R44, [R1+0xd7c] ;  /* 0x000d7c00012c7983 */ /* 0x000ee80000100800 */
[----:B------:R-:W-:Y:S04]  /*9fe0*/  STL [R1+0xf38], R68 ;  /* 0x000f384401007387 */ /* 0x000fe80000100800 */
[----:B------:R0:W-:Y:S04]  /*9ff0*/  STL [R1+0x150], R48 ;  /* 0x0001503001007387 */ /* 0x0001e80000100800 */
[----:B------:R-:W-:Y:S04]  /*a000*/  STL [R1+0xee0], R65 ;  /* 0x000ee04101007387 */ /* 0x000fe80000100800 */
[----:B------:R-:W-:Y:S04]  /*a010*/  STL [R1+0x170], R91 ;  /* 0x0001705b01007387 */ /* 0x000fe80000100800 */
[----:B------:R-:W-:Y:S04]  /*a020*/  STL [R1+0x14c], R49 ;  /* 0x00014c3101007387 */ /* 0x000fe80000100800 */
[----:B------:R1:W-:Y:S01]  /*a030*/  STL [R1+0xa40], R16 ;  /* 0x000a401001007387 */ /* 0x0003e20000100800 */
[----:B0-----:R-:W-:Y:S01]  /*a040*/  @P0 IMAD.MOV.U32 R48, RZ, RZ, R91 ;  /* 0x000000ffff300224 */ /* 0x001fe200078e005b */
[----:B-1----:R-:W-:-:S05]  /*a050*/  LEA.HI.X.SX32 R16, R62, R3, 0x1, P1 ;  /* 0x000000033e107211 */ /* 0x002fca00008f0eff */
[----:B------:R-:W-:-:S05]  /*a060*/  @P0 IMAD.MOV.U32 R49, RZ, RZ, R16 ;  /* 0x000000ffff310224 */ /* 0x000fca00078e0010 */
[----:B------:R0:W3:Y:S02]  /*a070*/  @P0 LDG.E.U16 R86, desc[UR24][R48.64] ;  /* 0x0000001830560981 */ /* 0x0000e4000c1e1500 */
[----:B0-----:R-:W-:Y:S02]  /*a080*/  @P0 IMAD.MOV.U32 R48, RZ, RZ, R36 ;  /* 0x000000ffff300224 */ /* 0x001fe400078e0024 */
[----:B------:R-:W-:-:S05]  /*a090*/  @P0 IMAD.MOV.U32 R49, RZ, RZ, R39 ;  /* 0x000000ffff310224 */ /* 0x000fca00078e0027 */
[----:B------:R0:W3:Y:S01]  /*a0a0*/  @P0 LDG.E.U16 R34, desc[UR24][R48.64] ;  /* 0x0000001830220981 */ /* 0x0000e2000c1e1500 */
[C---:B------:R-:W-:Y:S01]  /*a0b0*/  ISETP.GT.U32.AND P1, PT, R5.reuse, R11, PT ;  /* 0x0000000b0500720c */ /* 0x040fe20003f24070 */
[----:B------:R-:W-:Y:S01]  /*a0c0*/  @!P4 IMAD.MOV R30, RZ, RZ, -R30 ;  /* 0x000000ffff1ec224 */ /* 0x000fe200078e0a1e */
[----:B------:R-:W-:Y:S01]  /*a0d0*/  ISETP.GT.U32.AND P4, PT, R5, R71, PT ;  /* 0x000000470500720c */ /* 0x000fe20003f84070 */
[----:B------:R-:W-:Y:S01]  /*a0e0*/  STL [R1+0xee4], R62 ;  /* 0x000ee43e01007387 */ /* 0x000fe20000100800 */
[----:B------:R-:W-:-:S09]  /*a0f0*/  SEL R56, R38, R56, !P6 ;  /* 0x0000003826387207 */ /* 0x000fd20007000000 */
[----:B------:R-:W-:Y:S01]  /*a100*/  @!P1 IMAD.IADD R11, R11, 0x1, -R5 ;  /* 0x000000010b0b9824 */ /* 0x000fe200078e0a05 */
[----:B------:R-:W-:Y:S01]  /*a110*/  STL [R1+0xef4], R62 ;  /* 0x000ef43e01007387 */ /* 0x000fe20000100800 */
[----:B------:R-:W-:-:S03]  /*a120*/  IMAD R56, R56, UR13, RZ ;  /* 0x0000000d38387c24 */ /* 0x000fc6000f8e02ff */
[----:B------:R1:W-:Y:S01]  /*a130*/  STL [R1+0x190], R36 ;  /* 0x0001902401007387 */ /* 0x0003e20000100800 */
[----:B------:R-:W-:Y:S01]  /*a140*/  @!P4 IMAD.IADD R71, R71, 0x1, -R5 ;  /* 0x000000014747c824 */ /* 0x000fe200078e0a05 */
[----:B------:R-:W-:Y:S02]  /*a150*/  SEL R76, R38, R76, !P6 ;  /* 0x0000004c264c7207 */ /* 0x000fe40007000000 */
[----:B------:R-:W-:Y:S04]  /*a160*/  STL [R1+0x16c], R16 ;  /* 0x00016c1001007387 */ /* 0x000fe80000100800 */
[----:B------:R-:W-:Y:S01]  /*a170*/  STL [R1+0xeec], R59 ;  /* 0x000eec3b01007387 */ /* 0x000fe20000100800 */
[----:B-1----:R-:W-:-:S03]  /*a180*/  IMAD.MOV.U32 R36, RZ, RZ, R29 ;  /* 0x000000ffff247224 */ /* 0x002fc600078e001d */
[----:B------:R-:W-:Y:S04]  /*a190*/  STL [R1+0x18c], R39 ;  /* 0x00018c2701007387 */ /* 0x000fe80000100800 */
[----:B----4-:R1:W-:Y:S01]  /*a1a0*/  STL [R1+0xa3c], R47 ;  /* 0x000a3c2f01007387 */ /* 0x0103e20000100800 */
[----:B------:R-:W-:Y:S01]  /*a1b0*/  IMAD R76, R76, UR13, RZ ;  /* 0x0000000d4c4c7c24 */ /* 0x000fe2000f8e02ff */
[----:B------:R-:W-:Y:S02]  /*a1c0*/  SEL R73, R38, R73, !P6 ;  /* 0x0000004926497207 */ /* 0x000fe40007000000 */
[----:B-1----:R-:W4:Y:S04]  /*a1d0*/  LDL.LU R47, [R1+0xff8] ;  /* 0x000ff800012f7983 */ /* 0x002f280000300800 */
[----:B------:R-:W4:Y:S04]  /*a1e0*/  LDL.LU R16, [R1+0xff4] ;  /* 0x000ff40001107983 */ /* 0x000f280000300800 */
[----:B------:R-:W-:Y:S01]  /*a1f0*/  STL [R1+0xf40], R71 ;  /* 0x000f404701007387 */ /* 0x000fe20000100800 */
[----:B------:R-:W-:Y:S01]  /*a200*/  PRMT R45, RZ, 0x7610, R45 ;  /* 0x00007610ff2d7816 */ /* 0x000fe2000000002d */
[----:B------:R-:W-:Y:S01]  /*a210*/  IMAD R73, R73, UR13, RZ ;  /* 0x0000000d49497c24 */ /* 0x000fe2000f8e02ff */
[----:B------:R-:W-:-:S02]  /*a220*/  PRMT R59, RZ, 0x7610, R59 ;  /* 0x00007610ff3b7816 */ /* 0x000fc4000000003b */
[----:B------:R-:W-:Y:S02]  /*a230*/  PRMT R31, RZ, 0x7610, R31 ;  /* 0x00007610ff1f7816 */ /* 0x000fe4000000001f */
[----:B--2---:R-:W-:Y:S02]  /*a240*/  ISETP.GT.U32.AND P3, PT, R5, R90, PT ;  /* 0x0000005a0500720c */ /* 0x004fe40003f64070 */
[----:B---3--:R-:W-:Y:S02]  /*a250*/  ISETP.GE.AND P1, PT, R40, RZ, PT ;  /* 0x000000ff2800720c */ /* 0x008fe40003f26270 */
[----:B------:R-:W2:Y:S01]  /*a260*/  LDL R40, [R1+0xd64] ;  /* 0x000d640001287983 */ /* 0x000ea20000100800 */
[----:B------:R-:W-:-:S03]  /*a270*/  ISETP.GE.AND P4, PT, R44, RZ, PT ;  /* 0x000000ff2c00720c */ /* 0x000fc60003f86270 */
[----:B------:R-:W3:Y:S05]  /*a280*/  LDL R44, [R1+0xd3c] ;  /* 0x000d3c00012c7983 */ /* 0x000eea0000100800 */
[----:B------:R-:W-:Y:S01]  /*a290*/  @!P3 IMAD.IADD R90, R90, 0x1, -R5 ;  /* 0x000000015a5ab824 */ /* 0x000fe200078e0a05 */
[----:B0-----:R-:W-:Y:S01]  /*a2a0*/  LEA R48, P3, R56, R4, 0x1 ;  /* 0x0000000438307211 */ /* 0x001fe200078608ff */
[----:B------:R-:W-:-:S05]  /*a2b0*/  @!P1 IMAD.MOV R36, RZ, RZ, -R36 ;  /* 0x000000ffff249224 */ /* 0x000fca00078e0a24 */
[----:B------:R0:W-:Y:S01]  /*a2c0*/  STL [R1+0xf28], R36 ;  /* 0x000f282401007387 */ /* 0x0001e20000100800 */
[----:B------:R-:W-:-:S05]  /*a2d0*/  LEA.HI.X.SX32 R49, R56, R3, 0x1, P3 ;  /* 0x0000000338317211 */ /* 0x000fca00018f0eff */
[----:B------:R1:W4:Y:S04]  /*a2e0*/  @P0 LDG.E.U16 R45, desc[UR24][R48.64] ;  /* 0x00000018302d0981 */ /* 0x000328000c1e1500 */
[----:B0-----:R-:W4:Y:S04]  /*a2f0*/  LDL.LU R36, [R1+0x1fc] ;  /* 0x0001fc0001247983 */ /* 0x001f280000300800 */
[----:B------:R-:W-:Y:S04]  /*a300*/  STL [R1+0x1b0], R48 ;  /* 0x0001b03001007387 */ /* 0x000fe80000100800 */
[----:B------:R0:W-:Y:S04]  /*a310*/  STL [R1+0xa38], R86 ;  /* 0x000a385601007387 */ /* 0x0001e80000100800 */
[----:B------:R-:W-:Y:S01]  /*a320*/  STL [R1+0xefc], R56 ;  /* 0x000efc3801007387 */ /* 0x000fe20000100800 */
[----:B0-----:R-:W-:-:S04]  /*a330*/  LEA R86, P1, R76, R4, 0x1 ;  /* 0x000000044c567211 */ /* 0x001fc800078208ff */
[----:B------:R-:W-:Y:S01]  /*a340*/  LEA.HI.X.SX32 R91, R76, R3, 0x1, P1 ;  /* 0x000000034c5b7211 */ /* 0x000fe200008f0eff */
[----:B------:R-:W-:Y:S04]  /*a350*/  STL [R1+0xd8], R86 ;  /* 0x0000d85601007387 */ /* 0x000fe80000100800 */
[----:B------:R-:W-:Y:S04]  /*a360*/  STL [R1+0xf20], R56 ;  /* 0x000f203801007387 */ /* 0x000fe80000100800 */
[----:B------:R0:W-:Y:S01]  /*a370*/  STL [R1+0x1ac], R49 ;  /* 0x0001ac3101007387 */ /* 0x0001e20000100800 */
[----:B-1----:R-:W-:-:S03]  /*a380*/  @P0 IMAD.MOV.U32 R48, RZ, RZ, R86 ;  /* 0x000000ffff300224 */ /* 0x002fc600078e0056 */
[----:B------:R1:W-:Y:S01]  /*a390*/  STL [R1+0xa34], R34 ;  /* 0x000a342201007387 */ /* 0x0003e20000100800 */
[----:B0-----:R-:W-:Y:S01]  /*a3a0*/  @P0 IMAD.MOV.U32 R49, RZ, RZ, R91 ;  /* 0x000000ffff310224 */ /* 0x001fe200078e005b */
[----:B-1----:R-:W-:-:S04]  /*a3b0*/  LEA R34, P3, R73, R4, 0x1 ;  /* 0x0000000449227211 */ /* 0x002fc800078608ff */
[----:B------:R0:W4:Y:S01]  /*a3c0*/  @P0 LDG.E.U16 R59, desc[UR24][R48.64] ;  /* 0x00000018303b0981 */ /* 0x000122000c1e1500 */
[----:B------:R-:W-:Y:S01]  /*a3d0*/  LEA.HI.X.SX32 R39, R73, R3, 0x1, P3 ;  /* 0x0000000349277211 */ /* 0x000fe200018f0eff */
[----:B0-----:R-:W-:-:S04]  /*a3e0*/  @P0 IMAD.MOV.U32 R48, RZ, RZ, R34 ;  /* 0x000000ffff300224 */ /* 0x001fc800078e0022 */
[----:B------:R-:W-:-:S05]  /*a3f0*/  @P0 IMAD.MOV.U32 R49, RZ, RZ, R39 ;  /* 0x000000ffff310224 */ /* 0x000fca00078e0027 */
[----:B------:R0:W4:Y:S01]  /*a400*/  @P0 LDG.E.U16 R31, desc[UR24][R48.64] ;  /* 0x00000018301f0981 */ /* 0x000122000c1e1500 */
[----:B------:R-:W-:Y:S01]  /*a410*/  @!P4 IMAD.MOV R28, RZ, RZ, -R28 ;  /* 0x000000ffff1cc224 */ /* 0x000fe200078e0a1c */
[C---:B------:R-:W-:Y:S02]  /*a420*/  ISETP.GT.U32.AND P4, PT, R5.reuse, R90, PT ;  /* 0x0000005a0500720c */ /* 0x040fe40003f84070 */
[----:B------:R-:W-:Y:S02]  /*a430*/  ISETP.GT.U32.AND P1, PT, R5, R10, PT ;  /* 0x0000000a0500720c */ /* 0x000fe40003f24070 */
[C---:B------:R-:W-:Y:S02]  /*a440*/  SEL R70, R38.reuse, R70, !P6 ;  /* 0x0000004626467207 */ /* 0x040fe40007000000 */
[----:B------:R-:W-:-:S07]  /*a450*/  SEL R67, R38, R67, !P6 ;  /* 0x0000004326437207 */ /* 0x000fce0007000000 */
[----:B------:R-:W-:Y:S01]  /*a460*/  @!P4 IMAD.IADD R90, R90, 0x1, -R5 ;  /* 0x000000015a5ac824 */ /* 0x000fe200078e0a05 */
[----:B------:R-:W-:Y:S01]  /*a470*/  STL [R1+0xf44], R56 ;  /* 0x000f443801007387 */ /* 0x000fe20000100800 */
[----:B------:R-:W-:-:S03]  /*a480*/  IMAD R70, R70, UR13, RZ ;  /* 0x0000000d46467c24 */ /* 0x000fc6000f8e02ff */
[----:B------:R-:W-:Y:S01]  /*a490*/  STL [R1+0xf04], R76 ;  /* 0x000f044c01007387 */ /* 0x000fe20000100800 */
[----:B------:R-:W-:-:S03]  /*a4a0*/  IMAD R67, R67, UR13, RZ ;  /* 0x0000000d43437c24 */ /* 0x000fc6000f8e02ff */
[----:B------:R-:W-:Y:S01]  /*a4b0*/  STL [R1+0xf8], R34 ;  /* 0x0000f82201007387 */ /* 0x000fe20000100800 */
[----:B------:R-:W-:-:S03]  /*a4c0*/  @!P1 IMAD.IADD R10, R10, 0x1, -R5 ;  /* 0x000000010a0a9824 */ /* 0x000fc600078e0a05 */
[----:B------:R-:W-:Y:S01]  /*a4d0*/  STL [R1+0xd4], R91 ;  /* 0x0000d45b01007387 */ /* 0x000fe20000100800 */
[----:B------:R-:W-:-:S03]  /*a4e0*/  SEL R64, R38, R64, !P6 ;  /* 0x0000004026407207 */ /* 0x000fc60007000000 */
[----:B------:R-:W-:Y:S04]  /*a4f0*/  STL [R1+0xf10], R73 ;  /* 0x000f104901007387 */ /* 0x000fe80000100800 */
[----:B------:R-:W-:Y:S01]  /*a500*/  STL [R1+0xf4], R39 ;  /* 0x0000f42701007387 */ /* 0x000fe20000100800 */
[----:B------:R-:W-:Y:S01]  /*a510*/  IMAD R64, R64, UR13, RZ ;  /* 0x0000000d40407c24 */ /* 0x000fe2000f8e02ff */
[----:B------:R-:W-:Y:S02]  /*a520*/  PRMT R17, RZ, 0x7610, R17 ;  /* 0x00007610ff117816 */ /* 0x000fe40000000011 */
[----:B------:R-:W-:Y:S02]  /*a530*/  PRMT R41, RZ, 0x7610, R41 ;  /* 0x00007610ff297816 */ /* 0x000fe40000000029 */
[----:B------:R-:W-:-:S02]  /*a540*/  PRMT R29, RZ, 0x7610, R29 ;  /* 0x00007610ff1d7816 */ /* 0x000fc4000000001d */
[----:B---3--:R-:W-:Y:S02]  /*a550*/  ISETP.GE.AND P4, PT, R44, RZ, PT ;  /* 0x000000ff2c00720c */ /* 0x008fe40003f86270 */
[----:B--2---:R-:W-:Y:S02]  /*a560*/  ISETP.GE.AND P1, PT, R40, RZ, PT ;  /* 0x000000ff2800720c */ /* 0x004fe40003f26270 */
[----:B----4-:R-:W-:Y:S01]  /*a570*/  ISETP.GT.U32.AND P3, PT, R5, R36, PT ;  /* 0x000000240500720c */ /* 0x010fe20003f64070 */
[----:B------:R1:W-:Y:S08]  /*a580*/  STL [R1+0xa2c], R45 ;  /* 0x000a2c2d01007387 */ /* 0x0003f00000100800 */
[----:B------:R-:W-:Y:S01]  /*a590*/  @!P4 IMAD.MOV R26, RZ, RZ, -R26 ;  /* 0x000000ffff1ac224 */ /* 0x000fe200078e0a1a */
[-C--:B------:R-:W-:Y:S01]  /*a5a0*/  LEA R86, P4, R67, R4.reuse, 0x1 ;  /* 0x0000000443567211 */ /* 0x080fe200078808ff */
[----:B-1----:R-:W2:Y:S02]  /*a5b0*/  LDL.LU R45, [R1+0xff0] ;  /* 0x000ff000012d7983 */ /* 0x002ea40000300800 */
[----:B------:R-:W-:Y:S01]  /*a5c0*/  @!P3 IMAD.IADD R36, R36, 0x1, -R5 ;  /* 0x000000012424b824 */ /* 0x000fe200078e0a05 */
[C---:B0-----:R-:W-:Y:S01]  /*a5d0*/  LEA R48, P3, R70.reuse, R4, 0x1 ;  /* 0x0000000446307211 */ /* 0x041fe200078608ff */
[----:B------:R-:W3:Y:S04]  /*a5e0*/  LDL R44, [R1+0xd1c] ;  /* 0x000d1c00012c7983 */ /* 0x000ee80000100800 */
[----:B------:R-:W4:Y:S01]  /*a5f0*/  LDL R40, [R1+0xd28] ;  /* 0x000d280001287983 */ /* 0x000f220000100800 */
[----:B------:R-:W-:-:S02]  /*a600*/  LEA.HI.X.SX32 R49, R70, R3, 0x1, P3 ;  /* 0x0000000346317211 */ /* 0x000fc400018f0eff */
[----:B------:R-:W-:-:S03]  /*a610*/  LEA.HI.X.SX32 R91, R67, R3, 0x1, P4 ;  /* 0x00000003435b7211 */ /* 0x000fc600020f0eff */
[----:B------:R0:W2:Y:S04]  /*a620*/  @P0 LDG.E.U16 R17, desc[UR24][R48.64] ;  /* 0x0000001830110981 */ /* 0x0000a8000c1e1500 */
[----:B------:R1:W-:Y:S04]  /*a630*/  STL [R1+0xa30], R59 ;  /* 0x000a303b01007387 */ /* 0x0003e80000100800 */
[----:B-1----:R-:W2:Y:S04]  /*a640*/  LDL.LU R59, [R1+0x208] ;  /* 0x00020800013b7983 */ /* 0x002ea80000300800 */
[----:B------:R0:W-:Y:S04]  /*a650*/  STL [R1+0x118], R48 ;  /* 0x0001183001007387 */ /* 0x0001e80000100800 */
[----:B------:R-:W-:Y:S04]  /*a660*/  STL [R1+0xf14], R70 ;  /* 0x000f144601007387 */ /* 0x000fe80000100800 */
[----:B------:R-:W-:Y:S04]  /*a670*/  STL [R1+0x138], R86 ;  /* 0x0001385601007387 */ /* 0x000fe80000100800 */
[----:B------:R-:W-:Y:S04]  /*a680*/  STL [R1+0xf24], R70 ;  /* 0x000f244601007387 */ /* 0x000fe80000100800 */
[----:B------:R1:W-:Y:S04]  /*a690*/  STL [R1+0x114], R49 ;  /* 0x0001143101007387 */ /* 0x0003e80000100800 */
[----:B------:R1:W-:Y:S01]  /*a6a0*/  STL [R1+0xa28], R31 ;  /* 0x000a281f01007387 */ /* 0x0003e20000100800 */
[----:B0-----:R-:W-:-:S02]  /*a6b0*/  @P0 IMAD.MOV.U32 R48, RZ, RZ, R86 ;  /* 0x000000ffff300224 */ /* 0x001fc400078e0056 */
[----:B-1----:R-:W-:Y:S01]  /*a6c0*/  @P0 IMAD.MOV.U32 R49, RZ, RZ, R91 ;  /* 0x000000ffff310224 */ /* 0x002fe200078e005b */
[----:B------:R-:W-:-:S04]  /*a6d0*/  LEA R31, P3, R64, R4, 0x1 ;  /* 0x00000004401f7211 */ /* 0x000fc800078608ff */
[----:B------:R0:W2:Y:S01]  /*a6e0*/  @P0 LDG.E.U16 R41, desc[UR24][R48.64] ;  /* 0x0000001830290981 */ /* 0x0000a2000c1e1500 */
[----:B------:R-:W-:Y:S01]  /*a6f0*/  LEA.HI.X.SX32 R39, R64, R3, 0x1, P3 ;  /* 0x0000000340277211 */ /* 0x000fe200018f0eff */
[----:B0-----:R-:W-:-:S04]  /*a700*/  @P0 IMAD.MOV.U32 R48, RZ, RZ, R31 ;  /* 0x000000ffff300224 */ /* 0x001fc800078e001f */
[----:B------:R-:W-:-:S05]  /*a710*/  @P0 IMAD.MOV.U32 R49, RZ, RZ, R39 ;  /* 0x000000ffff310224 */ /* 0x000fca00078e0027 */
[----:B------:R0:W2:Y:S01]  /*a720*/  @P0 LDG.E.U16 R29, desc[UR24][R48.64] ;  /* 0x00000018301d0981 */ /* 0x0000a2000c1e1500 */
[----:B------:R-:W-:Y:S01]  /*a730*/  IMAD.MOV.U32 R34, RZ, RZ, R27 ;  /* 0x000000ffff227224 */ /* 0x000fe200078e001b */
[----:B------:R-:W-:-:S03]  /*a740*/  ISETP.GT.U32.AND P4, PT, R5, R36, PT ;  /* 0x000000240500720c */ /* 0x000fc60003f84070 */
[----:B------:R-:W-:Y:S01]  /*a750*/  @!P1 IMAD.MOV R34, RZ, RZ, -R34 ;  /* 0x000000ffff229224 */ /* 0x000fe200078e0a22 */
[----:B------:R-:W-:Y:S02]  /*a760*/  ISETP.GT.U32.AND P1, PT, R5, R10, PT ;  /* 0x0000000a0500720c */ /* 0x000fe40003f24070 */
[C---:B------:R-:W-:Y:S02]  /*a770*/  SEL R61, R38.reuse, R61, !P6 ;  /* 0x0000003d263d7207 */ /* 0x040fe40007000000 */
[----:B------:R-:W-:-:S05]  /*a780*/  SEL R58, R38, R58, !P6 ;  /* 0x0000003a263a7207 */ /* 0x000fca0007000000 */
[----:B------:R-:W-:-:S04]  /*a790*/  @!P4 IMAD.IADD R36, R36, 0x1, -R5 ;  /* 0x000000012424c824 */ /* 0x000fc800078e0a05 */
[----:B------:R-:W-:Y:S01]  /*a7a0*/  @!P1 IMAD.IADD R10, R10, 0x1, -R5 ;  /* 0x000000010a0a9824 */ /* 0x000fe200078e0a05 */
[----:B------:R-:W-:Y:S01]  /*a7b0*/  STL [R1+0xf18], R67 ;  /* 0x000f184301007387 */ /* 0x000fe20000100800 */
[----:B------:R-:W-:Y:S02]  /*a7c0*/  IMAD R61, R61, UR13, RZ ;  /* 0x0000000d3d3d7c24 */ /* 0x000fe4000f8e02ff */
[----:B------:R-:W-:Y:S01]  /*a7d0*/  IMAD R58, R58, UR13, RZ ;  /* 0x0000000d3a3a7c24 */ /* 0x000fe2000f8e02ff */
[----:B------:R1:W-:Y:S01]  /*a7e0*/  STL [R1+0x158], R31 ;  /* 0x0001581f01007387 */ /* 0x0003e20000100800 */
[----:B------:R-:W-:-:S03]  /*a7f0*/  SEL R55, R38, R55, !P6 ;  /* 0x0000003726377207 */ /* 0x000fc60007000000 */
[----:B------:R-:W-:Y:S01]  /*a800*/  STL [R1+0x134], R91 ;  /* 0x0001345b01007387 */ /* 0x000fe20000100800 */
[----:B-1----:R-:W-:Y:S01]  /*a810*/  IMAD.MOV.U32 R31, RZ, RZ, R25 ;  /* 0x000000ffff1f7224 */ /* 0x002fe200078e0019 */
[----:B------:R-:W-:Y:S01]  /*a820*/  PRMT R43, RZ, 0x7610, R43 ;  /* 0x00007610ff2b7816 */ /* 0x000fe2000000002b */
[----:B------:R-:W-:Y:S01]  /*a830*/  IMAD R55, R55, UR13, RZ ;  /* 0x0000000d37377c24 */ /* 0x000fe2000f8e02ff */
[----:B------:R-:W-:Y:S02]  /*a840*/  PRMT R79, RZ, 0x7610, R79 ;  /* 0x00007610ff4f7816 */ /* 0x000fe4000000004f */
[----:B------:R-:W-:Y:S02]  /*a850*/  PRMT R15, RZ, 0x7610, R15 ;  /* 0x00007610ff0f7816 */ /* 0x000fe4000000000f */
[----:B---3--:R-:W-:Y:S02]  /*a860*/  ISETP.GE.AND P1, PT, R44, RZ, PT ;  /* 0x000000ff2c00720c */ /* 0x008fe40003f26270 */
[----:B----4-:R-:W-:Y:S01]  /*a870*/  ISETP.GE.AND P4, PT, R40, RZ, PT ;  /* 0x000000ff2800720c */ /* 0x010fe20003f86270 */
[----:B--2---:R1:W-:Y:S10]  /*a880*/  STL [R1+0xa24], R17 ;  /* 0x000a241101007387 */ /* 0x0043f40000100800 */
[----:B------:R-:W-:Y:S01]  /*a890*/  @!P1 IMAD.MOV R24, RZ, RZ, -R24 ;  /* 0x000000ffff189224 */ /* 0x000fe200078e0a18 */
[CC--:B0-----:R-:W-:Y:S01]  /*a8a0*/  LEA R48, P1, R61.reuse, R4.reuse, 0x1 ;  /* 0x000000043d307211 */ /* 0x0c1fe200078208ff */
[----:B------:R-:W-:Y:S01]  /*a8b0*/  @!P4 IMAD.MOV R31, RZ, RZ, -R31 ;  /* 0x000000ffff1fc224 */ /* 0x000fe200078e0a1f */
[----:B------:R-:W-:Y:S01]  /*a8c0*/  LEA R86, P4, R58, R4, 0x1 ;  /* 0x000000043a567211 */ /* 0x000fe200078808ff */
[----:B-1----:R-:W2:Y:S04]  /*a8d0*/  LDL.LU R17, [R1+0xfec] ;  /* 0x000fec0001117983 */ /* 0x002ea80000300800 */
[----:B------:R-:W-:Y:S04]  /*a8e0*/  STL [R1+0x154], R39 ;  /* 0x0001542701007387 */ /* 0x000fe80000100800 */
[----:B------:R-:W3:Y:S04]  /*a8f0*/  LDL.LU R91, [R1+0xfe8] ;  /* 0x000fe800015b7983 */ /* 0x000ee80000300800 */
[----:B------:R-:W4:Y:S04]  /*a900*/  LDL R44, [R1+0xd90] ;  /* 0x000d9000012c7983 */ /* 0x000f280000100800 */
[----:B------:R-:W2:Y:S01]  /*a910*/  LDL R40, [R1+0xcf8] ;  /* 0x000cf80001287983 */ /* 0x000ea20000100800 */
[----:B------:R-:W-:-:S03]  /*a920*/  LEA.HI.X.SX32 R49, R61, R3, 0x1, P1 ;  /* 0x000000033d317211 */ /* 0x000fc600008f0eff */
[----:B------:R0:W-:Y:S04]  /*a930*/  STL [R1+0x178], R48 ;  /* 0x0001783001007387 */ /* 0x0001e80000100800 */
[----:B------:R0:W3:Y:S02]  /*a940*/  @P0 LDG.E.U16 R43, desc[UR24][R48.64] ;  /* 0x00000018302b0981 */ /* 0x0000e4000c1e1500 */
[----:B0-----:R-:W-:Y:S02]  /*a950*/  @P0 IMAD.MOV.U32 R48, RZ, RZ, R86 ;  /* 0x000000ffff300224 */ /* 0x001fe400078e0056 */
[----:B------:R0:W-:Y:S04]  /*a960*/  STL [R1+0xa1c], R29 ;  /* 0x000a1c1d01007387 */ /* 0x0001e80000100800 */
[----:B------:R-:W-:Y:S04]  /*a970*/  STL [R1+0x198], R86 ;  /* 0x0001985601007387 */ /* 0x000fe80000100800 */
[----:B------:R1:W-:Y:S01]  /*a980*/  STL [R1+0xa20], R41 ;  /* 0x000a202901007387 */ /* 0x0003e20000100800 */
[----:B0-----:R-:W-:-:S03]  /*a990*/  LEA R29, P1, R55, R4, 0x1 ;  /* 0x00000004371d7211 */ /* 0x001fc600078208ff */
[----:B------:R0:W-:Y:S01]  /*a9a0*/  STL [R1+0x174], R49 ;  /* 0x0001743101007387 */ /* 0x0001e20000100800 */
[-C--:B-1----:R-:W-:Y:S02]  /*a9b0*/  LEA.HI.X.SX32 R41, R58, R3.reuse, 0x1, P4 ;  /* 0x000000033a297211 */ /* 0x082fe400020f0eff */
[----:B------:R-:W-:-:S03]  /*a9c0*/  LEA.HI.X.SX32 R39, R55, R3, 0x1, P1 ;  /* 0x0000000337277211 */ /* 0x000fc600008f0eff */
[----:B0-----:R-:W-:-:S05]  /*a9d0*/  @P0 IMAD.MOV.U32 R49, RZ, RZ, R41 ;  /* 0x000000ffff310224 */ /* 0x001fca00078e0029 */
[----:B------:R0:W3:Y:S02]  /*a9e0*/  @P0 LDG.E.U16 R79, desc[UR24][R48.64] ;  /* 0x00000018304f0981 */ /* 0x0000e4000c1e1500 */
[----:B0-----:R-:W-:Y:S02]  /*a9f0*/  @P0 IMAD.MOV.U32 R48, RZ, RZ, R29 ;  /* 0x000000ffff300224 */ /* 0x001fe400078e001d */
[----:B------:R-:W-:-:S05]  /*aa00*/  @P0 IMAD.MOV.U32 R49, RZ, RZ, R39 ;  /* 0x000000ffff310224 */ /* 0x000fca00078e0027 */
[----:B------:R0:W3:Y:S01]  /*aa10*/  @P0 LDG.E.U16 R15, desc[UR24][R48.64] ;  /* 0x00000018300f0981 */ /* 0x0000e2000c1e1500 */
[C---:B------:R-:W-:Y:S02]  /*aa20*/  ISETP.GT.U32.AND P3, PT, R5.reuse, R9, PT ;  /* 0x000000090500720c */ /* 0x040fe40003f64070 */
[C---:B------:R-:W-:Y:S02]  /*aa30*/  ISETP.GT.U32.AND P4, PT, R5.reuse, R59, PT ;  /* 0x0000003b0500720c */ /* 0x040fe40003f84070 */
[----:B------:R-:W-:-:S09]  /*aa40*/  ISETP.GT.U32.AND P1, PT, R5, R8, PT ;  /* 0x000000080500720c */ /* 0x000fd20003f24070 */
[--C-:B------:R-:W-:Y:S02]  /*aa50*/  @!P3 IMAD.IADD R9, R9, 0x1, -R5.reuse ;  /* 0x000000010909b824 */ /* 0x100fe400078e0a05 */
[----:B------:R-:W-:-:S03]  /*aa60*/  @!P4 IMAD.IADD R59, R59, 0x1, -R5 ;  /* 0x000000013b3bc824 */ /* 0x000fc600078e0a05 */
[----:B------:R-:W-:Y:S02]  /*aa70*/  ISETP.GT.U32.AND P3, PT, R5, R9, PT ;  /* 0x000000090500720c */ /* 0x000fe40003f64070 */
[C---:B------:R-:W-:Y:S02]  /*aa80*/  SEL R75, R38.reuse, R75, !P6 ;  /* 0x0000004b264b7207 */ /* 0x040fe40007000000 */
[C---:B------:R-:W-:Y:S01]  /*aa90*/  SEL R72, R38.reuse, R72, !P6 ;  /* 0x0000004826487207 */ /* 0x040fe20007000000 */
[----:B------:R1:W-:Y:S02]  /*aaa0*/  STL [R1+0x1b8], R29 ;  /* 0x0001b81d01007387 */ /* 0x0003e40000100800 */
[----:B------:R-:W-:Y:S02]  /*aab0*/  IMAD R75, R75, UR13, RZ ;  /* 0x0000000d4b4b7c24 */ /* 0x000fe4000f8e02ff */
[----:B------:R-:W-:Y:S01]  /*aac0*/  STL [R1+0x194], R41 ;  /* 0x0001942901007387 */ /* 0x000fe20000100800 */
[----:B------:R-:W-:Y:S01]  /*aad0*/  SEL R69, R38, R69, !P6 ;  /* 0x0000004526457207 */ /* 0x000fe20007000000 */
[----:B------:R-:W-:-:S02]  /*aae0*/  IMAD R72, R72, UR13, RZ ;  /* 0x0000000d48487c24 */ /* 0x000fc4000f8e02ff */
[----:B------:R-:W-:Y:S02]  /*aaf0*/  @!P3 IMAD.IADD R9, R9, 0x1, -R5 ;  /* 0x000000010909b824 */ /* 0x000fe400078e0a05 */
[----:B-1----:R-:W-:Y:S02]  /*ab00*/  IMAD.MOV.U32 R29, RZ, RZ, R23 ;  /* 0x000000ffff1d7224 */ /* 0x002fe400078e0017 */
[----:B------:R-:W-:Y:S01]  /*ab10*/  @!P1 IMAD.IADD R8, R8, 0x1, -R5 ;  /* 0x0000000108089824 */ /* 0x000fe200078e0a05 */
[----:B0-----:R-:W-:Y:S01]  /*ab20*/  LEA R48, P1, R75, R4, 0x1 ;  /* 0x000000044b307211 */ /* 0x001fe200078208ff */
[----:B------:R-:W-:Y:S01]  /*ab30*/  IMAD R69, R69, UR13, RZ ;  /* 0x0000000d45457c24 */ /* 0x000fe2000f8e02ff */
[----:B------:R-:W-:Y:S02]  /*ab40*/  PRMT R14, RZ, 0x7610, R14 ;  /* 0x00007610ff0e7816 */ /* 0x000fe4000000000e */
[----:B------:R-:W-:Y:S02]  /*ab50*/  LEA.HI.X.SX32 R49, R75, R3, 0x1, P1 ;  /* 0x000000034b317211 */ /* 0x000fe400008f0eff */
[----:B------:R-:W-:-:S03]  /*ab60*/  PRMT R93, RZ, 0x7610, R93 ;  /* 0x00007610ff5d7816 */ /* 0x000fc6000000005d */
[----:B------:R0:W3:Y:S01]  /*ab70*/  @P0 LDG.E.U16 R14, desc[UR24][R48.64] ;  /* 0x00000018300e0981 */ /* 0x0000e2000c1e1500 */
[----:B------:R-:W-:Y:S02]  /*ab80*/  PRMT R25, RZ, 0x7610, R25 ;  /* 0x00007610ff197816 */ /* 0x000fe40000000019 */
[----:B------:R-:W-:-:S05]  /*ab90*/  SEL R66, R38, R66, !P6 ;  /* 0x0000004226427207 */ /* 0x000fca0007000000 */
[----:B------:R-:W-:Y:S01]  /*aba0*/  IMAD R66, R66, UR13, RZ ;  /* 0x0000000d42427c24 */ /* 0x000fe2000f8e02ff */
[----:B------:R-:W-:Y:S02]  /*abb0*/  PRMT R78, RZ, 0x7610, R78 ;  /* 0x00007610ff4e7816 */ /* 0x000fe4000000004e */
[----:B--2---:R-:W-:Y:S02]  /*abc0*/  ISETP.GE.AND P4, PT, R40, RZ, PT ;  /* 0x000000ff2800720c */ /* 0x004fe40003f86270 */
[----:B----4-:R-:W-:Y:S01]  /*abd0*/  ISETP.GE.AND P3, PT, R44, RZ, PT ;  /* 0x000000ff2c00720c */ /* 0x010fe20003f66270 */
[----:B---3--:R1:W-:Y:S10]  /*abe0*/  STL [R1+0xa18], R43 ;  /* 0x000a182b01007387 */ /* 0x0083f40000100800 */
[----:B------:R-:W-:Y:S01]  /*abf0*/  @!P4 IMAD.MOV R29, RZ, RZ, -R29 ;  /* 0x000000ffff1dc224 */ /* 0x000fe200078e0a1d */
[----:B-1----:R-:W2:Y:S04]  /*ac00*/  LDL.LU R43, [R1+0xfe4] ;  /* 0x000fe400012b7983 */ /* 0x002ea80000300800 */
[----:B------:R-:W-:Y:S04]  /*ac10*/  STL [R1+0x1b4], R39 ;  /* 0x0001b42701007387 */ /* 0x000fe80000100800 */
[----:B------:R-:W3:Y:S04]  /*ac20*/  LDL.LU R41, [R1+0xfe0] ;  /* 0x000fe00001297983 */ /* 0x000ee80000300800 */
[----:B------:R-:W4:Y:S04]  /*ac30*/  LDL R40, [R1+0xd54] ;  /* 0x000d540001287983 */ /* 0x000f280000100800 */
[----:B------:R-:W2:Y:S04]  /*ac40*/  LDL R44, [R1+0xd74] ;  /* 0x000d7400012c7983 */ /* 0x000ea80000100800 */
[----:B------:R1:W-:Y:S04]  /*ac50*/  STL [R1+0xa10], R15 ;  /* 0x000a100f01007387 */ /* 0x0003e80000100800 */
[----:B------:R0:W-:Y:S01]  /*ac60*/  STL [R1+0xe0], R48 ;  /* 0x0000e03001007387 */ /* 0x0001e20000100800 */
[----:B-1----:R-:W-:-:S03]  /*ac70*/  LEA R15, P4, R72, R4, 0x1 ;  /* 0x00000004480f7211 */ /* 0x002fc600078808ff */
[----:B------:R1:W-:Y:S01]  /*ac80*/  STL [R1+0xa14], R79 ;  /* 0x000a144f01007387 */ /* 0x0003e20000100800 */
[----:B------:R-:W-:-:S03]  /*ac90*/  LEA.HI.X.SX32 R39, R72, R3, 0x1, P4 ;  /* 0x0000000348277211 */ /* 0x000fc600020f0eff */
[----:B------:R-:W-:Y:S01]  /*aca0*/  STL [R1+0x100], R15 ;  /* 0x0001000f01007387 */ /* 0x000fe20000100800 */
[----:B0-----:R-:W-:Y:S01]  /*acb0*/  @P0 IMAD.MOV.U32 R48, RZ, RZ, R15 ;  /* 0x000000ffff300224 */ /* 0x001fe200078e000f */
[C---:B-1----:R-:W-:Y:S02]  /*acc0*/  LEA R79, P1, R69.reuse, R4, 0x1 ;  /* 0x00000004454f7211 */ /* 0x042fe400078208ff */
[----:B------:R0:W-:Y:S02]  /*acd0*/  STL [R1+0xdc], R49 ;  /* 0x0000dc3101007387 */ /* 0x0001e40000100800 */
[----:B------:R-:W-:Y:S02]  /*ace0*/  LEA.HI.X.SX32 R86, R69, R3, 0x1, P1 ;  /* 0x0000000345567211 */ /* 0x000fe400008f0eff */
[----:B------:R-:W-:Y:S01]  /*acf0*/  ISETP.GT.U32.AND P1, PT, R5, R7, PT ;  /* 0x000000070500720c */ /* 0x000fe20003f24070 */
[----:B0-----:R-:W-:-:S05]  /*ad00*/  @P0 IMAD.MOV.U32 R49, RZ, RZ, R39 ;  /* 0x000000ffff310224 */ /* 0x001fca00078e0027 */
[----:B------:R0:W3:Y:S02]  /*ad10*/  @P0 LDG.E.U16 R93, desc[UR24][R48.64] ;  /* 0x00000018305d0981 */ /* 0x0000e4000c1e1500 */
[----:B0-----:R-:W-:Y:S02]  /*ad20*/  @P0 IMAD.MOV.U32 R48, RZ, RZ, R79 ;  /* 0x000000ffff300224 */ /* 0x001fe400078e004f */
[----:B------:R-:W-:-:S03]  /*ad30*/  @P0 IMAD.MOV.U32 R49, RZ, RZ, R86 ;  /* 0x000000ffff310224 */ /* 0x000fc600078e0056 */
[----:B------:R-:W-:Y:S02]  /*ad40*/  @!P1 IMAD.IADD R7, R7, 0x1, -R5 ;  /* 0x0000000107079824 */ /* 0x000fe400078e0a05 */
[----:B------:R0:W3:Y:S02]  /*ad50*/  @P0 LDG.E.U16 R25, desc[UR24][R48.64] ;  /* 0x0000001830190981 */ /* 0x0000e4000c1e1500 */
[----:B0-----:R-:W-:-:S04]  /*ad60*/  LEA R48, P1, R66, R4, 0x1 ;  /* 0x0000000442307211 */ /* 0x001fc800078208ff */
[----:B------:R-:W-:-:S05]  /*ad70*/  LEA.HI.X.SX32 R49, R66, R3, 0x1, P1 ;  /* 0x0000000342317211 */ /* 0x000fca00008f0eff */
[----:B------:R0:W3:Y:S01]  /*ad80*/  @P0 LDG.E.U16 R78, desc[UR24][R48.64] ;  /* 0x00000018304e0981 */ /* 0x0000e2000c1e1500 */
[----:B------:R-:W-:Y:S01]  /*ad90*/  @!P3 IMAD.MOV R22, RZ, RZ, -R22 ;  /* 0x000000ffff16b224 */ /* 0x000fe200078e0a16 */
[C---:B------:R-:W-:Y:S02]  /*ada0*/  ISETP.GT.U32.AND P3, PT, R5.reuse, R59, PT ;  /* 0x0000003b0500720c */ /* 0x040fe40003f64070 */
[----:B------:R-:W-:Y:S02]  /*adb0*/  ISETP.GT.U32.AND P4, PT, R5, R8, PT ;  /* 0x000000080500720c */ /* 0x000fe40003f84070 */
[----:B------:R-:W-:Y:S01]  /*adc0*/  SEL R63, R38, R63, !P6 ;  /* 0x0000003f263f7207 */ /* 0x000fe20007000000 */
[----:B------:R-:W-:Y:S08]  /*add0*/  STL [R1+0x120], R79 ;  /* 0x0001204f01007387 */ /* 0x000ff00000100800 */
[----:B------:R-:W-:-:S02]  /*ade0*/  @!P3 IMAD.IADD R59, R59, 0x1, -R5 ;  /* 0x000000013b3bb824 */ /* 0x000fc400078e0a05 */
[----:B------:R-:W-:Y:S01]  /*adf0*/  @!P4 IMAD.IADD R8, R8, 0x1, -R5 ;  /* 0x000000010808c824 */ /* 0x000fe200078e0a05 */
[----:B------:R-:W-:Y:S01]  /*ae00*/  STL [R1+0xfc], R39 ;  /* 0x0000fc2701007387 */ /* 0x000fe20000100800 */
[----:B------:R-:W-:Y:S01]  /*ae10*/  IMAD R63, R63, UR13, RZ ;  /* 0x0000000d3f3f7c24 */ /* 0x000fe2000f8e02ff */
[----:B------:R-:W-:Y:S02]  /*ae20*/  SEL R60, R38, R60, !P6 ;  /* 0x0000003c263c7207 */ /* 0x000fe40007000000 */
[----:B------:R1:W-:Y:S03]  /*ae30*/  STL [R1+0xa0c], R14 ;  /* 0x000a0c0e01007387 */ /* 0x0003e60000100800 */
[----:B------:R-:W-:Y:S01]  /*ae40*/  IMAD R60, R60, UR13, RZ ;  /* 0x0000000d3c3c7c24 */ /* 0x000fe2000f8e02ff */
[----:B-1----:R-:W3:Y:S04]  /*ae50*/  LDL.LU R14, [R1+0xfdc] ;  /* 0x000fdc00010e7983 */ /* 0x002ee80000300800 */
[----:B------:R1:W-:Y:S04]  /*ae60*/  STL [R1+0x11c], R86 ;  /* 0x00011c5601007387 */ /* 0x0003e80000100800 */
[----:B------:R-:W3:Y:S04]  /*ae70*/  LDL.LU R39, [R1+0xfd8] ;  /* 0x000fd80001277983 */ /* 0x000ee80000300800 */
[----:B------:R-:W3:Y:S04]  /*ae80*/  LDL.LU R15, [R1+0xfd4] ;  /* 0x000fd400010f7983 */ /* 0x000ee80000300800 */
[----:B------:R-:W3:Y:S01]  /*ae90*/  LDL R79, [R1+0xd34] ;  /* 0x000d3400014f7983 */ /* 0x000ee20000100800 */
[----:B------:R-:W-:-:S02]  /*aea0*/  PRMT R84, RZ, 0x7610, R84 ;  /* 0x00007610ff547816 */ /* 0x000fc40000000054 */
[----:B------:R-:W-:Y:S02]  /*aeb0*/  PRMT R23, RZ, 0x7610, R23 ;  /* 0x00007610ff177816 */ /* 0x000fe40000000017 */
[----:B----4-:R-:W-:Y:S02]  /*aec0*/  ISETP.GE.AND P3, PT, R40, RZ, PT ;  /* 0x000000ff2800720c */ /* 0x010fe40003f66270 */
[----:B------:R-:W4:Y:S01]  /*aed0*/  LDL R40, [R1+0xd44] ;  /* 0x000d440001287983 */ /* 0x000f220000100800 */
[----:B--2---:R-:W-:-:S10]  /*aee0*/  ISETP.GE.AND P4, PT, R44, RZ, PT ;  /* 0x000000ff2c00720c */ /* 0x004fd40003f86270 */
[----:B------:R-:W-:Y:S01]  /*aef0*/  @!P3 IMAD.MOV R20, RZ, RZ, -R20 ;  /* 0x000000ffff14b224 */ /* 0x000fe200078e0a14 */
[----:B-1----:R-:W-:Y:S01]  /*af00*/  LEA R86, P3, R63, R4, 0x1 ;  /* 0x000000043f567211 */ /* 0x002fe200078608ff */
[----:B---3--:R1:W-:Y:S04]  /*af10*/  STL [R1+0x8a0], R25 ;  /* 0x0008a01901007387 */ /* 0x0083e80000100800 */
[----:B------:R0:W-:Y:S01]  /*af20*/  STL [R1+0x140], R48 ;  /* 0x0001403001007387 */ /* 0x0001e20000100800 */
[----:B-1----:R-:W-:-:S03]  /*af30*/  IMAD.MOV.U32 R25, RZ, RZ, R21 ;  /* 0x000000ffff197224 */ /* 0x002fc600078e0015 */
[----:B------:R-:W-:Y:S01]  /*af40*/  STL [R1+0x160], R86 ;  /* 0x0001605601007387 */ /* 0x000fe20000100800 */
[----:B------:R-:W-:-:S03]  /*af50*/  @!P4 IMAD.MOV R25, RZ, RZ, -R25 ;  /* 0x000000ffff19c224 */ /* 0x000fc600078e0a19 */
[----:B------:R-:W-:Y:S01]  /*af60*/  STL [R1+0x13c], R49 ;  /* 0x00013c3101007387 */ /* 0x000fe20000100800 */
[----:B------:R-:W-:-:S03]  /*af70*/  LEA R44, P4, R60, R4, 0x1 ;  /* 0x000000043c2c7211 */ /* 0x000fc600078808ff */
[----:B------:R1:W-:Y:S01]  /*af80*/  STL [R1+0x8a4], R93 ;  /* 0x0008a45d01007387 */ /* 0x0003e20000100800 */
[----:B0-----:R-:W-:-:S03]  /*af90*/  @P0 IMAD.MOV.U32 R48, RZ, RZ, R86 ;  /* 0x000000ffff300224 */ /* 0x001fc600078e0056 */
[----:B------:R-:W-:Y:S01]  /*afa0*/  STL [R1+0x180], R44 ;  /* 0x0001802c01007387 */ /* 0x000fe20000100800 */
[----:B-1----:R-:W-:-:S05]  /*afb0*/  LEA.HI.X.SX32 R93, R63, R3, 0x1, P3 ;  /* 0x000000033f5d7211 */ /* 0x002fca00018f0eff */
[----:B------:R-:W-:Y:S01]  /*afc0*/  STL [R1+0x15c], R93 ;  /* 0x00015c5d01007387 */ /* 0x000fe20000100800 */
[----:B------:R-:W-:-:S03]  /*afd0*/  @P0 IMAD.MOV.U32 R49, RZ, RZ, R93 ;  /* 0x000000ffff310224 */ /* 0x000fc600078e005d */
[----:B------:R0:W-:Y:S04]  /*afe0*/  STL [R1+0x88c], R78 ;  /* 0x00088c4e01007387 */ /* 0x0001e80000100800 */
[----:B------:R1:W2:Y:S01]  /*aff0*/  @P0 LDG.E.U16 R84, desc[UR24][R48.64] ;  /* 0x0000001830540981 */ /* 0x0002a2000c1e1500 */
[----:B0-----:R-:W-:Y:S01]  /*b000*/  LEA.HI.X.SX32 R78, R60, R3, 0x1, P4 ;  /* 0x000000033c4e7211 */ /* 0x001fe200020f0eff */
[----:B-1----:R-:W-:-:S04]  /*b010*/  @P0 IMAD.MOV.U32 R48, RZ, RZ, R44 ;  /* 0x000000ffff300224 */ /* 0x002fc800078e002c */
[----:B------:R-:W-:-:S05]  /*b020*/  @P0 IMAD.MOV.U32 R49, RZ, RZ, R78 ;  /* 0x000000ffff310224 */ /* 0x000fca00078e004e */
[----:B------:R-:W3:Y:S01]  /*b030*/  @P0 LDG.E.U16 R23, desc[UR24][R48.64] ;  /* 0x0000001830170981 */ /* 0x000ee2000c1e1500 */
[C---:B------:R-:W-:Y:S02]  /*b040*/  ISETP.GT.U32.AND P1, PT, R5.reuse, R2, PT ;  /* 0x000000020500720c */ /* 0x040fe40003f24070 */
[----:B------:R-:W-:Y:S02]  /*b050*/  ISETP.GT.U32.AND P3, PT, R5, R92, PT ;  /* 0x0000005c0500720c */ /* 0x000fe40003f64070 */
[C---:B------:R-:W-:Y:S02]  /*b060*/  SEL R53, R38.reuse, R53, !P6 ;  /* 0x0000003526357207 */ /* 0x040fe40007000000 */
[----:B------:R-:W-:-:S03]  /*b070*/  SEL R57, R38, R57, !P6 ;  /* 0x0000003926397207 */ /* 0x000fc60007000000 */
[----:B------:R-:W-:-:S04]  /*b080*/  IMAD R53, R53, UR13, RZ ;  /* 0x0000000d35357c24 */ /* 0x000fc8000f8e02ff */
[--C-:B------:R-:W-:Y:S01]  /*b090*/  @!P1 IMAD.IADD R2, R2, 0x1, -R5.reuse ;  /* 0x0000000102029824 */ /* 0x100fe200078e0a05 */
[----:B------:R-:W-:Y:S01]  /*b0a0*/  SEL R54, R38, R54, !P6 ;  /* 0x0000003626367207 */ /* 0x000fe20007000000 */
[----:B------:R0:W-:Y:S01]  /*b0b0*/  STL [R1+0x17c], R78 ;  /* 0x00017c4e01007387 */ /* 0x0001e20000100800 */
[----:B------:R-:W-:-:S03]  /*b0c0*/  @!P3 IMAD.IADD R92, R92, 0x1, -R5 ;  /* 0x000000015c5cb824 */ /* 0x000fc600078e0a05 */
[----:B------:R-:W2:Y:S01]  /*b0d0*/  LDL R44, [R1+0xcf0] ;  /* 0x000cf000012c7983 */ /* 0x000ea20000100800 */
[----:B------:R-:W-:-:S03]  /*b0e0*/  IMAD R57, R57, UR13, RZ ;  /* 0x0000000d39397c24 */ /* 0x000fc6000f8e02ff */
[----:B------:R-:W2:Y:S01]  /*b0f0*/  LDL R86, [R1+0x8] ;  /* 0x0000080001567983 */ /* 0x000ea20000100800 */
[----:B0-----:R-:W-:Y:S01]  /*b100*/  LEA R78, P3, R53, R4, 0x1 ;  /* 0x00000004354e7211 */ /* 0x001fe200078608ff */
[----:B------:R-:W-:Y:S01]  /*b110*/  IMAD R54, R54, UR13, RZ ;  /* 0x0000000d36367c24 */ /* 0x000fe2000f8e02ff */
[----:B------:R-:W-:Y:S02]  /*b120*/  ISETP.GE.AND P4, PT, R79, RZ, PT ;  /* 0x000000ff4f00720c */ /* 0x000fe40003f86270 */
[----:B------:R-:W-:Y:S02]  /*b130*/  LEA.HI.X.SX32 R79, R53, R3, 0x1, P3 ;  /* 0x00000003354f7211 */ /* 0x000fe400018f0eff */
[----:B------:R-:W-:Y:S02]  /*b140*/  PRMT R83, RZ, 0x7610, R83 ;  /* 0x00007610ff537816 */ /* 0x000fe40000000053 */
[----:B------:R-:W-:Y:S02]  /*b150*/  PRMT R81, RZ, 0x7610, R81 ;  /* 0x00007610ff517816 */ /* 0x000fe40000000051 */
[----:B------:R-:W-:-:S02]  /*b160*/  PRMT R33, RZ, 0x7610, R33 ;  /* 0x00007610ff217816 */ /* 0x000fc40000000021 */
[----:B----4-:R-:W-:Y:S02]  /*b170*/  ISETP.GE.AND P1, PT, R40, RZ, PT ;  /* 0x000000ff2800720c */ /* 0x010fe40003f26270 */
[----:B------:R-:W4:Y:S04]  /*b180*/  LDL R40, [R1+0xc94] ;  /* 0x000c940001287983 */ /* 0x000f280000100800 */
[----:B---3--:R0:W-:Y:S04]  /*b190*/  STL [R1+0x874], R23 ;  /* 0x0008741701007387 */ /* 0x0081e80000100800 */
[----:B------:R-:W-:Y:S01]  /*b1a0*/  STL [R1+0x1d0], R78 ;  /* 0x0001d04e01007387 */ /* 0x000fe20000100800 */
[----:B0-----:R-:W-:-:S03]  /*b1b0*/  IMAD.MOV.U32 R23, RZ, RZ, R19 ;  /* 0x000000ffff177224 */ /* 0x001fc600078e0013 */
[----:B--2---:R0:W-:Y:S01]  /*b1c0*/  STL [R1+0x888], R84 ;  /* 0x0008885401007387 */ /* 0x0041e20000100800 */
[----:B------:R-:W-:Y:S01]  /*b1d0*/  @!P1 IMAD.MOV R23, RZ, RZ, -R23 ;  /* 0x000000ffff179224 */ /* 0x000fe200078e0a17 */
[CC--:B------:R-:W-:Y:S02]  /*b1e0*/  LEA R48, P1, R57.reuse, R4.reuse, 0x1 ;  /* 0x0000000439307211 */ /* 0x0c0fe400078208ff */
[C---:B0-----:R-:W-:Y:S02]  /*b1f0*/  LEA R84, P3, R54.reuse, R4, 0x1 ;  /* 0x0000000436547211 */ /* 0x041fe400078608ff */
[-C--:B------:R-:W-:Y:S01]  /*b200*/  LEA.HI.X.SX32 R49, R57, R3.reuse, 0x1, P1 ;  /* 0x0000000339317211 */ /* 0x080fe200008f0eff */
[----:B------:R0:W-:Y:S01]  /*b210*/  STL [R1+0x1a0], R48 ;  /* 0x0001a03001007387 */ /* 0x0001e20000100800 */
[----:B------:R-:W-:-:S03]  /*b220*/  LEA.HI.X.SX32 R93, R54, R3, 0x1, P3 ;  /* 0x00000003365d7211 */ /* 0x000fc600018f0eff */
[----:B------:R-:W-:Y:S04]  /*b230*/  STL [R1+0x1cc], R79 ;  /* 0x0001cc4f01007387 */ /* 0x000fe80000100800 */
[----:B------:R-:W-:Y:S04]  /*b240*/  STL [R1+0x1c0], R84 ;  /* 0x0001c05401007387 */ /* 0x000fe80000100800 */
[----:B------:R1:W-:Y:S04]  /*b250*/  STL [R1+0x19c], R49 ;  /* 0x00019c3101007387 */ /* 0x0003e80000100800 */
[----:B------:R0:W2:Y:S02]  /*b260*/  @P0 LDG.E.U16 R83, desc[UR24][R48.64] ;  /* 0x0000001830530981 */ /* 0x0000a4000c1e1500 */
[----:B0-----:R-:W-:-:S02]  /*b270*/  @P0 IMAD.MOV.U32 R48, RZ, RZ, R84 ;  /* 0x000000ffff300224 */ /* 0x001fc400078e0054 */
[----:B-1----:R-:W-:-:S05]  /*b280*/  @P0 IMAD.MOV.U32 R49, RZ, RZ, R93 ;  /* 0x000000ffff310224 */ /* 0x002fca00078e005d */
[----:B------:R0:W3:Y:S02]  /*b290*/  @P0 LDG.E.U16 R81, desc[UR24][R48.64] ;  /* 0x0000001830510981 */ /* 0x0000e4000c1e1500 */
[----:B0-----:R-:W-:Y:S02]  /*b2a0*/  @P0 IMAD.MOV.U32 R48, RZ, RZ, R78 ;  /* 0x000000ffff300224 */ /* 0x001fe400078e004e */
[----:B------:R-:W-:-:S05]  /*b2b0*/  @P0 IMAD.MOV.U32 R49, RZ, RZ, R79 ;  /* 0x000000ffff310224 */ /* 0x000fca00078e004f */
[----:B------:R-:W3:Y:S01]  /*b2c0*/  @P0 LDG.E.U16 R33, desc[UR24][R48.64] ;  /* 0x0000001830210981 */ /* 0x000ee2000c1e1500 */
[C---:B------:R-:W-:Y:S01]  /*b2d0*/  ISETP.GT.U32.AND P1, PT, R5.reuse, R2, PT ;  /* 0x000000020500720c */ /* 0x040fe20003f24070 */
[----:B------:R-:W-:Y:S01]  /*b2e0*/  @!P4 IMAD.MOV R18, RZ, RZ, -R18 ;  /* 0x000000ffff12c224 */ /* 0x000fe200078e0a12 */
[C---:B------:R-:W-:Y:S02]  /*b2f0*/  ISETP.GT.U32.AND P4, PT, R5.reuse, R7, PT ;  /* 0x000000070500720c */ /* 0x040fe40003f84070 */
[----:B------:R-:W-:Y:S02]  /*b300*/  ISETP.GT.U32.AND P3, PT, R5, R92, PT ;  /* 0x0000005c0500720c */ /* 0x000fe40003f64070 */
[C---:B------:R-:W-:Y:S02]  /*b310*/  SEL R50, R38.reuse, R50, !P6 ;  /* 0x0000003226327207 */ /* 0x040fe40007000000 */
[----:B------:R-:W-:-:S03]  /*b320*/  SEL R45, R38, R45, !P6 ;  /* 0x0000002d262d7207 */ /* 0x000fc60007000000 */
[----:B------:R-:W-:Y:S02]  /*b330*/  IMAD R50, R50, UR13, RZ ;  /* 0x0000000d32327c24 */ /* 0x000fe4000f8e02ff */
[--C-:B------:R-:W-:Y:S01]  /*b340*/  @!P1 IMAD.IADD R2, R2, 0x1, -R5.reuse ;  /* 0x0000000102029824 */ /* 0x100fe200078e0a05 */
[----:B------:R-:W-:Y:S01]  /*b350*/  SEL R47, R38, R47, !P6 ;  /* 0x0000002f262f7207 */ /* 0x000fe20007000000 */
[--C-:B------:R-:W-:Y:S01]  /*b360*/  @!P4 IMAD.IADD R7, R7, 0x1, -R5.reuse ;  /* 0x000000010707c824 */ /* 0x100fe200078e0a05 */
[----:B------:R-:W-:Y:S01]  /*b370*/  ISETP.GE.AND P4, PT, R44, RZ, PT ;  /* 0x000000ff2c00720c */ /* 0x000fe20003f86270 */
[----:B------:R-:W-:Y:S01]  /*b380*/  @!P3 IMAD.IADD R92, R92, 0x1, -R5 ;  /* 0x000000015c5cb824 */ /* 0x000fe200078e0a05 */
[----:B------:R-:W-:Y:S01]  /*b390*/  LEA R44, P3, R50, R4, 0x1 ;  /* 0x00000004322c7211 */ /* 0x000fe200078608ff */
[----:B------:R0:W-:Y:S01]  /*b3a0*/  STL [R1+0x1bc], R93 ;  /* 0x0001bc5d01007387 */ /* 0x0001e20000100800 */
[----:B------:R-:W-:Y:S02]  /*b3b0*/  IMAD R45, R45, UR13, RZ ;  /* 0x0000000d2d2d7c24 */ /* 0x000fe4000f8e02ff */
[----:B------:R-:W-:Y:S01]  /*b3c0*/  IMAD R47, R47, UR13, RZ ;  /* 0x0000000d2f2f7c24 */ /* 0x000fe2000f8e02ff */
[----:B----4-:R-:W-:-:S02]  /*b3d0*/  ISETP.GE.AND P1, PT, R40, RZ, PT ;  /* 0x000000ff2800720c */ /* 0x010fc40003f26270 */
[----:B0-----:R-:W-:Y:S02]  /*b3e0*/  LEA.HI.X.SX32 R93, R50, R3, 0x1, P3 ;  /* 0x00000003325d7211 */ /* 0x001fe400018f0eff */
[----:B------:R-:W-:-:S09]  /*b3f0*/  PRMT R85, RZ, 0x7610, R85 ;  /* 0x00007610ff557816 */ /* 0x000fd20000000055 */
[----:B------:R-:W-:Y:S01]  /*b400*/  @!P1 IMAD.MOV R17, RZ, RZ, -R17 ;  /* 0x000000ffff119224 */ /* 0x000fe200078e0a11 */
[----:B------:R-:W-:Y:S02]  /*b410*/  PRMT R80, RZ, 0x7610, R80 ;  /* 0x00007610ff507816 */ /* 0x000fe40000000050 */
[----:B------:R-:W-:Y:S01]  /*b420*/  PRMT R27, RZ, 0x7610, R27 ;  /* 0x00007610ff1b7816 */ /* 0x000fe2000000001b */
[----:B--2---:R0:W-:Y:S04]  /*b430*/  STL [R1+0x85c], R83 ;  /* 0x00085c5301007387 */ /* 0x0041e80000100800 */
[----:B------:R-:W2:Y:S04]  /*b440*/  LDL R78, [R1+0xd4c] ;  /* 0x000d4c00014e7983 */ /* 0x000ea80000100800 */
[----:B------:R-:W4:Y:S04]  /*b450*/  LDL R40, [R1+0xcfc] ;  /* 0x000cfc0001287983 */ /* 0x000f280000100800 */
[----:B0-----:R-:W2:Y:S04]  /*b460*/  LDL R83, [R1+0x4] ;  /* 0x0000040001537983 */ /* 0x001ea80000100800 */
[----:B---3--:R0:W-:Y:S04]  /*b470*/  STL [R1+0x858], R81 ;  /* 0x0008585101007387 */ /* 0x0081e80000100800 */
[----:B------:R-:W-:Y:S01]  /*b480*/  STL [R1+0x210], R44 ;  /* 0x0002102c01007387 */ /* 0x000fe20000100800 */
[----:B0-----:R-:W-:-:S03]  /*b490*/  LEA R81, P1, R47, R4, 0x1 ;  /* 0x000000042f517211 */ /* 0x001fc600078208ff */
[----:B------:R0:W-:Y:S01]  /*b4a0*/  STL [R1+0x870], R33 ;  /* 0x0008702101007387 */ /* 0x0001e20000100800 */
[----:B------:R-:W-:Y:S02]  /*b4b0*/  LEA.HI.X.SX32 R84, R47, R3, 0x1, P1 ;  /* 0x000000032f547211 */ /* 0x000fe400008f0eff */
[----:B0-----:R-:W-:-:S04]  /*b4c0*/  LEA R33, P3, R45, R4, 0x1 ;  /* 0x000000042d217211 */ /* 0x001fc800078608ff */
[----:B------:R-:W-:Y:S01]  /*b4d0*/  LEA.HI.X.SX32 R79, R45, R3, 0x1, P3 ;  /* 0x000000032d4f7211 */ /* 0x000fe200018f0eff */
[----:B------:R-:W-:-:S05]  /*b4e0*/  @P0 IMAD.MOV.U32 R45, RZ, RZ, R93 ;  /* 0x000000ffff2d0224 */ /* 0x000fca00078e005d */
[----:B------:R0:W3:Y:S02]  /*b4f0*/  @P0 LDG.E.U16 R85, desc[UR24][R44.64] ;  /* 0x000000182c550981 */ /* 0x0000e4000c1e1500 */
[----:B0-----:R-:W-:Y:S02]  /*b500*/  @P0 IMAD.MOV.U32 R44, RZ, RZ, R81 ;  /* 0x000000ffff2c0224 */ /* 0x001fe400078e0051 */
[----:B------:R-:W-:-:S05]  /*b510*/  @P0 IMAD.MOV.U32 R45, RZ, RZ, R84 ;  /* 0x000000ffff2d0224 */ /* 0x000fca00078e0054 */
[----:B------:R0:W3:Y:S02]  /*b520*/  @P0 LDG.E.U16 R80, desc[UR24][R44.64] ;  /* 0x000000182c500981 */ /* 0x0000e4000c1e1500 */
[----:B0-----:R-:W-:Y:S02]  /*b530*/  @P0 IMAD.MOV.U32 R44, RZ, RZ, R33 ;  /* 0x000000ffff2c0224 */ /* 0x001fe400078e0021 */
[----:B------:R-:W-:-:S05]  /*b540*/  @P0 IMAD.MOV.U32 R45, RZ, RZ, R79 ;  /* 0x000000ffff2d0224 */ /* 0x000fca00078e004f */
[----:B------:R-:W3:Y:S01]  /*b550*/  @P0 LDG.E.U16 R27, desc[UR24][R44.64] ;  /* 0x000000182c1b0981 */ /* 0x000ee2000c1e1500 */
[C---:B------:R-:W-:Y:S01]  /*b560*/  ISETP.GT.U32.AND P1, PT, R5.reuse, R86, PT ;  /* 0x000000560500720c */ /* 0x040fe20003f24070 */
[----:B------:R-:W-:Y:S01]  /*b570*/  @!P4 IMAD.MOV R16, RZ, RZ, -R16 ;  /* 0x000000ffff10c224 */ /* 0x000fe200078e0a10 */
[----:B------:R-:W-:Y:S02]  /*b580*/  ISETP.GT.U32.AND P4, PT, R5, R91, PT ;  /* 0x0000005b0500720c */ /* 0x000fe40003f84070 */
[C---:B------:R-:W-:Y:S01]  /*b590*/  SEL R43, R38.reuse, R43, !P6 ;  /* 0x0000002b262b7207 */ /* 0x040fe20007000000 */
[----:B------:R-:W-:Y:S01]  /*b5a0*/  STL [R1+0x230], R81 ;  /* 0x0002305101007387 */ /* 0x000fe20000100800 */
[----:B------:R-:W-:-:S07]  /*b5b0*/  SEL R41, R38, R41, !P6 ;  /* 0x0000002926297207 */ /* 0x000fce0007000000 */
[--C-:B------:R-:W-:Y:S01]  /*b5c0*/  @!P1 IMAD.IADD R86, R86, 0x1, -R5.reuse ;  /* 0x0000000156569824 */ /* 0x100fe200078e0a05 */
[----:B------:R-:W-:Y:S01]  /*b5d0*/  STL [R1+0x20c], R93 ;  /* 0x00020c5d01007387 */ /* 0x000fe20000100800 */
[----:B------:R-:W-:Y:S02]  /*b5e0*/  IMAD R43, R43, UR13, RZ ;  /* 0x0000000d2b2b7c24 */ /* 0x000fe4000f8e02ff */
[----:B------:R-:W-:Y:S01]  /*b5f0*/  @!P4 IMAD.IADD R91, R91, 0x1, -R5 ;  /* 0x000000015b5bc824 */ /* 0x000fe200078e0a05 */
[----:B------:R-:W-:Y:S01]  /*b600*/  STL [R1+0x250], R33 ;  /* 0x0002502101007387 */ /* 0x000fe20000100800 */
[----:B------:R-:W-:-:S03]  /*b610*/  IMAD R41, R41, UR13, RZ ;  /* 0x0000000d29297c24 */ /* 0x000fc6000f8e02ff */
[----:B------:R-:W-:Y:S04]  /*b620*/  STL [R1+0x22c], R84 ;  /* 0x00022c5401007387 */ /* 0x000fe80000100800 */
[----:B------:R0:W-:Y:S01]  /*b630*/  STL [R1+0x24c], R79 ;  /* 0x00024c4f01007387 */ /* 0x0001e20000100800 */
[----:B------:R-:W-:-:S03]  /*b640*/  SEL R39, R38, R39, !P6 ;  /* 0x0000002726277207 */ /* 0x000fc60007000000 */
[----:B0-----:R-:W3:Y:S02]  /*b650*/  LDL R79, [R1+0xcb0] ;  /* 0x000cb000014f7983 */ /* 0x001ee40000100800 */
[----:B------:R-:W-:Y:S01]  /*b660*/  IMAD R39, R39, UR13, RZ ;  /* 0x0000000d27277c24 */ /* 0x000fe2000f8e02ff */
[----:B------:R-:W-:Y:S02]  /*b670*/  PRMT R82, RZ, 0x7610, R82 ;  /* 0x00007610ff527816 */ /* 0x000fe40000000052 */
[----:B------:R-:W-:Y:S02]  /*b680*/  PRMT R77, RZ, 0x7610, R77 ;  /* 0x00007610ff4d7816 */ /* 0x000fe4000000004d */
[----:B------:R-:W-:Y:S02]  /*b690*/  PRMT R21, RZ, 0x7610, R21 ;  /* 0x00007610ff157816 */ /* 0x000fe40000000015 */
[----:B----4-:R-:W-:Y:S02]  /*b6a0*/  ISETP.GE.AND P1, PT, R40, RZ, PT ;  /* 0x000000ff2800720c */ /* 0x010fe40003f26270 */
[----:B--2---:R-:W-:-:S02]  /*b6b0*/  ISETP.GT.U32.AND P3, PT, R5, R83, PT ;  /* 0x000000530500720c */ /* 0x004fc40003f64070 */
[----:B------:R-:W-:Y:S02]  /*b6c0*/  ISETP.GE.AND P4, PT, R78, RZ, PT ;  /* 0x000000ff4e00720c */ /* 0x000fe40003f86270 */
[----:B------:R-:W2:Y:S04]  /*b6d0*/  LDL R78, [R1+0xcb4] ;  /* 0x000cb400014e7983 */ /* 0x000ea80000100800 */
[----:B------:R-:W4:Y:S03]  /*b6e0*/  LDL.LU R81, [R1+0x14] ;  /* 0x0000140001517983 */ /* 0x000f260000300800 */
[----:B------:R-:W-:Y:S02]  /*b6f0*/  @!P1 IMAD.MOV R15, RZ, RZ, -R15 ;  /* 0x000000ffff0f9224 */ /* 0x000fe400078e0a0f */
[----:B------:R-:W-:Y:S01]  /*b700*/  @!P3 IMAD.IADD R83, R83, 0x1, -R5 ;  /* 0x000000015353b824 */ /* 0x000fe200078e0a05 */
[----:B------:R-:W-:-:S04]  /*b710*/  LEA R40, P3, R43, R4, 0x1 ;  /* 0x000000042b287211 */ /* 0x000fc800078608ff */
[----:B------:R-:W-:Y:S01]  /*b720*/  LEA.HI.X.SX32 R84, R43, R3, 0x1, P3 ;  /* 0x000000032b547211 */ /* 0x000fe200018f0eff */
[----:B---3--:R0:W-:Y:S04]  /*b730*/  STL [R1+0x840], R80 ;  /* 0x0008405001007387 */ /* 0x0081e80000100800 */
[----:B0-----:R-:W3:Y:S04]  /*b740*/  LDL.LU R80, [R1+0x10] ;  /* 0x0000100001507983 */ /* 0x001ee80000300800 */
[----:B------:R0:W-:Y:S04]  /*b750*/  STL [R1+0x844], R85 ;  /* 0x0008445501007387 */ /* 0x0001e80000100800 */
[----:B------:R-:W-:Y:S01]  /*b760*/  STL [R1+0x270], R40 ;  /* 0x0002702801007387 */ /* 0x000fe20000100800 */
[----:B0-----:R-:W-:-:S03]  /*b770*/  LEA R85, P1, R41, R4, 0x1 ;  /* 0x0000000429557211 */ /* 0x001fc600078208ff */
[----:B------:R0:W-:Y:S01]  /*b780*/  STL [R1+0x83c], R27 ;  /* 0x00083c1b01007387 */ /* 0x0001e20000100800 */
[----:B------:R-:W-:Y:S01]  /*b790*/  LEA.HI.X.SX32 R93, R41, R3, 0x1, P1 ;  /* 0x00000003295d7211 */ /* 0x000fe200008f0eff */
[----:B------:R-:W-:-:S05]  /*b7a0*/  @P0 IMAD.MOV.U32 R41, RZ, RZ, R84 ;  /* 0x000000ffff290224 */ /* 0x000fca00078e0054 */
[----:B------:R1:W3:Y:S01]  /*b7b0*/  @P0 LDG.E.U16 R82, desc[UR24][R40.64] ;  /* 0x0000001828520981 */ /* 0x0002e2000c1e1500 */
[----:B0-----:R-:W-:-:S04]  /*b7c0*/  LEA R27, P3, R39, R4, 0x1 ;  /* 0x00000004271b7211 */ /* 0x001fc800078608ff */
[----:B------:R-:W-:Y:S01]  /*b7d0*/  LEA.HI.X.SX32 R33, R39, R3, 0x1, P3 ;  /* 0x0000000327217211 */ /* 0x000fe200018f0eff */
[----:B-1----:R-:W-:Y:S02]  /*b7e0*/  @P0 IMAD.MOV.U32 R40, RZ, RZ, R85 ;  /* 0x000000ffff280224 */ /* 0x002fe400078e0055 */
[----:B------:R-:W-:-:S05]  /*b7f0*/  @P0 IMAD.MOV.U32 R41, RZ, RZ, R93 ;  /* 0x000000ffff290224 */ /* 0x000fca00078e005d */
[----:B------:R0:W4:Y:S02]  /*b800*/  @P0 LDG.E.U16 R77, desc[UR24][R40.64] ;  /* 0x00000018284d0981 */ /* 0x000124000c1e1500 */
[----:B0-----:R-:W-:Y:S02]  /*b810*/  @P0 IMAD.MOV.U32 R40, RZ, RZ, R27 ;  /* 0x000000ffff280224 */ /* 0x001fe400078e001b */
[----:B------:R-:W-:-:S05]  /*b820*/  @P0 IMAD.MOV.U32 R41, RZ, RZ, R33 ;  /* 0x000000ffff290224 */ /* 0x000fca00078e0021 */
[----:B------:R-:W4:Y:S01]  /*b830*/  @P0 LDG.E.U16 R21, desc[UR24][R40.64] ;  /* 0x0000001828150981 */ /* 0x000f22000c1e1500 */
[C---:B------:R-:W-:Y:S01]  /*b840*/  ISETP.GT.U32.AND P1, PT, R5.reuse, R86, PT ;  /* 0x000000560500720c */ /* 0x040fe20003f24070 */
[----:B------:R-:W-:Y:S01]  /*b850*/  @!P4 IMAD.MOV R14, RZ, RZ, -R14 ;  /* 0x000000ffff0ec224 */ /* 0x000fe200078e0a0e */
[C---:B------:R-:W-:Y:S02]  /*b860*/  ISETP.GT.U32.AND P3, PT, R5.reuse, R83, PT ;  /* 0x000000530500720c */ /* 0x040fe40003f64070 */
[----:B------:R-:W-:Y:S02]  /*b870*/  ISETP.GT.U32.AND P4, PT, R5, R91, PT ;  /* 0x0000005b0500720c */ /* 0x000fe40003f84070 */
[C---:B------:R-:W-:Y:S01]  /*b880*/  SEL R37, R38.reuse, R37, !P6 ;  /* 0x0000002526257207 */ /* 0x040fe20007000000 */
[----:B------:R-:W-:Y:S01]  /*b890*/  STL [R1+0x290], R85 ;  /* 0x0002905501007387 */ /* 0x000fe20000100800 */
[----:B------:R-:W-:-:S03]  /*b8a0*/  SEL R32, R38, R32, !P6 ;  /* 0x0000002026207207 */ /* 0x000fc60007000000 */
[----:B------:R0:W-:Y:S01]  /*b8b0*/  STL [R1+0x26c], R84 ;  /* 0x00026c5401007387 */ /* 0x0001e20000100800 */
[----:B------:R-:W-:Y:S02]  /*b8c0*/  IMAD R37, R37, UR13, RZ ;  /* 0x0000000d25257c24 */ /* 0x000fe4000f8e02ff */
[--C-:B------:R-:W-:Y:S01]  /*b8d0*/  @!P1 IMAD.IADD R86, R86, 0x1, -R5.reuse ;  /* 0x0000000156569824 */ /* 0x100fe200078e0a05 */
[----:B------:R-:W-:Y:S01]  /*b8e0*/  STL [R1+0x2b0], R27 ;  /* 0x0002b01b01007387 */ /* 0x000fe20000100800 */
[----:B------:R-:W-:-:S03]  /*b8f0*/  @!P3 IMAD.IADD R83, R83, 0x1, -R5 ;  /* 0x000000015353b824 */ /* 0x000fc600078e0a05 */
[----:B------:R-:W-:Y:S01]  /*b900*/  STL [R1+0x28c], R93 ;  /* 0x00028c5d01007387 */ /* 0x000fe20000100800 */
[----:B------:R-:W-:-:S03]  /*b910*/  SEL R35, R38, R35, !P6 ;  /* 0x0000002326237207 */ /* 0x000fc60007000000 */
[----:B0-----:R-:W4:Y:S01]  /*b920*/  LDL.LU R84, [R1+0xfd0] ;  /* 0x000fd00001547983 */ /* 0x001f220000300800 */
[----:B------:R-:W-:-:S03]  /*b930*/  @!P4 IMAD.IADD R91, R91, 0x1, -R5 ;  /* 0x000000015b5bc824 */ /* 0x000fc600078e0a05 */
[----:B------:R0:W-:Y:S01]  /*b940*/  STL [R1+0x2ac], R33 ;  /* 0x0002ac2101007387 */ /* 0x0001e20000100800 */
[----:B------:R-:W-:Y:S01]  /*b950*/  ISETP.GE.AND P4, PT, R79, RZ, PT ;  /* 0x000000ff4f00720c */ /* 0x000fe20003f86270 */
[----:B------:R-:W-:Y:S02]  /*b960*/  IMAD R32, R32, UR13, RZ ;  /* 0x0000000d20207c24 */ /* 0x000fe4000f8e02ff */
[----:B------:R-:W-:Y:S01]  /*b970*/  IMAD R35, R35, UR13, RZ ;  /* 0x0000000d23237c24 */ /* 0x000fe2000f8e02ff */
[----:B0-----:R-:W-:-:S04]  /*b980*/  LEA R33, P3, R37, R4, 0x1 ;  /* 0x0000000425217211 */ /* 0x001fc800078608ff */
[----:B------:R-:W-:Y:S02]  /*b990*/  LEA.HI.X.SX32 R93, R37, R3, 0x1, P3 ;  /* 0x00000003255d7211 */ /* 0x000fe400018f0eff */
[----:B------:R-:W-:Y:S02]  /*b9a0*/  PRMT R87, RZ, 0x7610, R87 ;  /* 0x00007610ff577816 */ /* 0x000fe40000000057 */
[----:B------:R-:W-:Y:S02]  /*b9b0*/  PRMT R51, RZ, 0x7610, R51 ;  /* 0x00007610ff337816 */ /* 0x000fe40000000033 */
[----:B------:R-:W-:Y:S02]  /*b9c0*/  PRMT R19, RZ, 0x7610, R19 ;  /* 0x00007610ff137816 */ /* 0x000fe40000000013 */
[----:B--2---:R-:W-:-:S13]  /*b9d0*/  ISETP.GE.AND P1, PT, R78, RZ, PT ;  /* 0x000000ff4e00720c */ /* 0x004fda0003f26270 */
[----:B------:R-:W-:Y:S01]  /*b9e0*/  @!P1 IMAD.MOV R13, RZ, RZ, -R13 ;  /* 0x000000ffff0d9224 */ /* 0x000fe200078e0a0d */
[----:B---3--:R0:W-:Y:S04]  /*b9f0*/  STL [R1+0x838], R82 ;  /* 0x0008385201007387 */ /* 0x0081e80000100800 */
[----:B0-----:R-:W2:Y:S04]  /*ba00*/  LDL.LU R82, [R1+0x24] ;  /* 0x0000240001527983 */ /* 0x001ea80000300800 */
[----:B------:R-:W3:Y:S04]  /*ba10*/  LDL R79, [R1+0xc58] ;  /* 0x000c5800014f7983 */ /* 0x000ee80000100800 */
[----:B------:R-:W3:Y:S04]  /*ba20*/  LDL R78, [R1+0xcec] ;  /* 0x000cec00014e7983 */ /* 0x000ee80000100800 */
[----:B----4-:R0:W-:Y:S04]  /*ba30*/  STL [R1+0x824], R77 ;  /* 0x0008244d01007387 */ /* 0x0101e80000100800 */
[----:B------:R-:W-:Y:S04]  /*ba40*/  STL [R1+0x2d0], R33 ;  /* 0x0002d02101007387 */ /* 0x000fe80000100800 */
[----:B------:R1:W-:Y:S01]  /*ba50*/  STL [R1+0x820], R21 ;  /* 0x0008201501007387 */ /* 0x0003e20000100800 */
[----:B0-----:R-:W-:-:S02]  /*ba60*/  LEA R77, P1, R35, R4, 0x1 ;  /* 0x00000004234d7211 */ /* 0x001fc400078208ff */
[----:B-1----:R-:W-:-:S04]  /*ba70*/  LEA R21, P3, R32, R4, 0x1 ;  /* 0x0000000420157211 */ /* 0x002fc800078608ff */
[-C--:B------:R-:W-:Y:S01]  /*ba80*/  LEA.HI.X.SX32 R27, R32, R3.reuse, 0x1, P3 ;  /* 0x00000003201b7211 */ /* 0x080fe200018f0eff */
[----:B------:R-:W-:Y:S01]  /*ba90*/  @P0 IMAD.MOV.U32 R32, RZ, RZ, R33 ;  /* 0x000000ffff200224 */ /* 0x000fe200078e0021 */
[----:B------:R-:W-:Y:S01]  /*baa0*/  LEA.HI.X.SX32 R85, R35, R3, 0x1, P1 ;  /* 0x0000000323557211 */ /* 0x000fe200008f0eff */
[----:B------:R-:W-:-:S05]  /*bab0*/  @P0 IMAD.MOV.U32 R33, RZ, RZ, R93 ;  /* 0x000000ffff210224 */ /* 0x000fca00078e005d */
[----:B------:R0:W4:Y:S02]  /*bac0*/  @P0 LDG.E.U16 R87, desc[UR24][R32.64] ;  /* 0x0000001820570981 */ /* 0x000124000c1e1500 */
[----:B0-----:R-:W-:Y:S02]  /*bad0*/  @P0 IMAD.MOV.U32 R32, RZ, RZ, R77 ;  /* 0x000000ffff200224 */ /* 0x001fe400078e004d */
[----:B------:R-:W-:-:S05]  /*bae0*/  @P0 IMAD.MOV.U32 R33, RZ, RZ, R85 ;  /* 0x000000ffff210224 */ /* 0x000fca00078e0055 */
[----:B------:R0:W4:Y:S02]  /*baf0*/  @P0 LDG.E.U16 R51, desc[UR24][R32.64] ;  /* 0x0000001820330981 */ /* 0x000124000c1e1500 */
[----:B0-----:R-:W-:Y:S02]  /*bb00*/  @P0 IMAD.MOV.U32 R32, RZ, RZ, R21 ;  /* 0x000000ffff200224 */ /* 0x001fe400078e0015 */
[----:B------:R-:W-:-:S05]  /*bb10*/  @P0 IMAD.MOV.U32 R33, RZ, RZ, R27 ;  /* 0x000000ffff210224 */ /* 0x000fca00078e001b */
[----:B------:R-:W4:Y:S01]  /*bb20*/  @P0 LDG.E.U16 R19, desc[UR24][R32.64] ;  /* 0x0000001820130981 */ /* 0x000f22000c1e1500 */
[C---:B------:R-:W-:Y:S01]  /*bb30*/  ISETP.GT.U32.AND P1, PT, R5.reuse, R80, PT ;  /* 0x000000500500720c */ /* 0x040fe20003f24070 */
[----:B------:R-:W-:Y:S01]  /*bb40*/  @!P4 IMAD.MOV R12, RZ, RZ, -R12 ;  /* 0x000000ffff0cc224 */ /* 0x000fe200078e0a0c */
[----:B------:R-:W-:Y:S02]  /*bb50*/  ISETP.GT.U32.AND P4, PT, R5, R81, PT ;  /* 0x000000510500720c */ /* 0x000fe40003f84070 */
[C---:B------:R-:W-:Y:S01]  /*bb60*/  SEL R30, R38.reuse, R30, !P6 ;  /* 0x0000001e261e7207 */ /* 0x040fe20007000000 */
[----:B------:R-:W-:Y:S01]  /*bb70*/  STL [R1+0x2f0], R77 ;  /* 0x0002f04d01007387 */ /* 0x000fe20000100800 */
[----:B------:R-:W-:-:S03]  /*bb80*/  SEL R26, R38, R26, !P6 ;  /* 0x0000001a261a7207 */ /* 0x000fc60007000000 */
[----:B------:R-:W-:Y:S01]  /*bb90*/  IMAD R30, R30, UR13, RZ ;  /* 0x0000000d1e1e7c24 */ /* 0x000fe2000f8e02ff */
[----:B------:R-:W-:Y:S03]  /*bba0*/  STL [R1+0x2cc], R93 ;  /* 0x0002cc5d01007387 */ /* 0x000fe60000100800 */
[----:B------:R-:W-:Y:S01]  /*bbb0*/  @!P1 IMAD.IADD R80, R80, 0x1, -R5 ;  /* 0x0000000150509824 */ /* 0x000fe200078e0a05 */
[----:B------:R-:W-:Y:S01]  /*bbc0*/  STL [R1+0x8c8], R21 ;  /* 0x0008c81501007387 */ /* 0x000fe20000100800 */
[----:B------:R-:W-:-:S03]  /*bbd0*/  SEL R28, R38, R28, !P6 ;  /* 0x0000001c261c7207 */ /* 0x000fc60007000000 */
[----:B------:R-:W-:Y:S01]  /*bbe0*/  STL [R1+0x2ec], R85 ;  /* 0x0002ec5501007387 */ /* 0x000fe20000100800 */
[----:B------:R-:W-:-:S03]  /*bbf0*/  @!P4 IMAD.IADD R81, R81, 0x1, -R5 ;  /* 0x000000015151c824 */ /* 0x000fc600078e0a05 */
[----:B------:R0:W-:Y:S01]  /*bc00*/  STL [R1+0x30c], R27 ;  /* 0x00030c1b01007387 */ /* 0x0001e20000100800 */
[----:B------:R-:W-:Y:S02]  /*bc10*/  IMAD R26, R26, UR13, RZ ;  /* 0x0000000d1a1a7c24 */ /* 0x000fe4000f8e02ff */
[----:B------:R-:W-:Y:S01]  /*bc20*/  IMAD R28, R28, UR13, RZ ;  /* 0x0000000d1c1c7c24 */ /* 0x000fe2000f8e02ff */
[----:B------:R-:W-:Y:S02]  /*bc30*/  PRMT R84, RZ, 0x7610, R84 ;  /* 0x00007610ff547816 */ /* 0x000fe40000000054 */
[----:B------:R-:W-:Y:S02]  /*bc40*/  PRMT R42, RZ, 0x7610, R42 ;  /* 0x00007610ff2a7816 */ /* 0x000fe4000000002a */
[----:B------:R-:W-:Y:S02]  /*bc50*/  PRMT R6, RZ, 0x7610, R6 ;  /* 0x00007610ff067816 */ /* 0x000fe40000000006 */
[----:B--2---:R-:W-:-:S02]  /*bc60*/  ISETP.GT.U32.AND P3, PT, R5, R82, PT ;  /* 0x000000520500720c */ /* 0x004fc40003f64070 */
[----:B---3--:R-:W-:Y:S02]  /*bc70*/  ISETP.GE.AND P1, PT, R78, RZ, PT ;  /* 0x000000ff4e00720c */ /* 0x008fe40003f26270 */
[----:B------:R-:W-:-:S09]  /*bc80*/  ISETP.GE.AND P4, PT, R79, RZ, PT ;  /* 0x000000ff4f00720c */ /* 0x000fd20003f86270 */
[----:B------:R-:W-:Y:S01]  /*bc90*/  @!P3 IMAD.IADD R82, R82, 0x1, -R5 ;  /* 0x000000015252b824 */ /* 0x000fe200078e0a05 */
[----:B0-----:R-:W-:-:S04]  /*bca0*/  LEA R27, P3, R30, R4, 0x1 ;  /* 0x000000041e1b7211 */ /* 0x001fc800078608ff */
[----:B------:R-:W-:Y:S01]  /*bcb0*/  LEA.HI.X.SX32 R93, R30, R3, 0x1, P3 ;  /* 0x000000031e5d7211 */ /* 0x000fe200018f0eff */
[----:B------:R-:W-:Y:S01]  /*bcc0*/  @!P1 IMAD.MOV R10, RZ, RZ, -R10 ;  /* 0x000000ffff0a9224 */ /* 0x000fe200078e0a0a */
[----:B----4-:R0:W-:Y:S04]  /*bcd0*/  STL [R1+0x81c], R87 ;  /* 0x00081c5701007387 */ /* 0x0101e80000100800 */
[----:B------:R-:W2:Y:S04]  /*bce0*/  LDL R85, [R1+0xc6c] ;  /* 0x000c6c0001557983 */ /* 0x000ea80000100800 */
[----:B0-----:R-:W3:Y:S04]  /*bcf0*/  LDL R87, [R1+0xcc8] ;  /* 0x000cc80001577983 */ /* 0x001ee80000100800 */
[----:B------:R-:W4:Y:S04]  /*bd00*/  LDL.LU R78, [R1+0x20] ;  /* 0x00002000014e7983 */ /* 0x000f280000300800 */
[----:B------:R-:W4:Y:S04]  /*bd10*/  LDL.LU R79, [R1+0x3c] ;  /* 0x00003c00014f7983 */ /* 0x000f280000300800 */
[----:B------:R0:W-:Y:S04]  /*bd20*/  STL [R1+0x818], R51 ;  /* 0x0008183301007387 */ /* 0x0001e80000100800 */
        /* <DEDUP_REMOVED lines=15> */
[C---:B------:R-:W-:Y:S02]  /*be20*/  ISETP.GT.U32.AND P1, PT, R5.reuse, R80, PT ;  /* 0x000000500500720c */ /* 0x040fe40003f24070 */
[C---:B------:R-:W-:Y:S01]  /*be30*/  ISETP.GT.U32.AND P3, PT, R5.reuse, R82, PT ;  /* 0x000000520500720c */ /* 0x040fe20003f64070 */
[----:B------:R-:W-:Y:S01]  /*be40*/  @!P4 IMAD.MOV R11, RZ, RZ, -R11 ;  /* 0x000000ffff0bc224 */ /* 0x000fe200078e0a0b */
[----:B------:R-:W-:Y:S02]  /*be50*/  ISETP.GT.U32.AND P4, PT, R5, R81, PT ;  /* 0x000000510500720c */ /* 0x000fe40003f84070 */
[C---:B------:R-:W-:Y:S02]  /*be60*/  SEL R24, R38.reuse, R24, !P6 ;  /* 0x0000001826187207 */ /* 0x040fe40007000000 */
[----:B------:R-:W-:-:S05]  /*be70*/  SEL R22, R38, R22, !P6 ;  /* 0x0000001626167207 */ /* 0x000fca0007000000 */
[----:B------:R-:W-:Y:S01]  /*be80*/  @!P1 IMAD.IADD R80, R80, 0x1, -R5 ;  /* 0x0000000150509824 */ /* 0x000fe200078e0a05 */
[----:B------:R-:W-:Y:S01]  /*be90*/  STL [R1+0x8bc], R51 ;  /* 0x0008bc3301007387 */ /* 0x000fe20000100800 */
[----:B------:R-:W-:Y:S01]  /*bea0*/  IMAD R24, R24, UR13, RZ ;  /* 0x0000000d18187c24 */ /* 0x000fe2000f8e02ff */
[----:B------:R-:W-:Y:S02]  /*beb0*/  SEL R20, R38, R20, !P6 ;  /* 0x0000001426147207 */ /* 0x000fe40007000000 */
[----:B------:R-:W-:Y:S01]  /*bec0*/  STL [R1+0x328], R93 ;  /* 0x0003285d01007387 */ /* 0x000fe20000100800 */
[----:B------:R-:W-:-:S03]  /*bed0*/  IMAD R22, R22, UR13, RZ ;  /* 0x0000000d16167c24 */ /* 0x000fc6000f8e02ff */
[----:B------:R-:W-:Y:S01]  /*bee0*/  STL [R1+0x8c4], R19 ;  /* 0x0008c41301007387 */ /* 0x000fe20000100800 */
[----:B------:R-:W-:-:S03]  /*bef0*/  @!P3 IMAD.IADD R82, R82, 0x1, -R5 ;  /* 0x000000015252b824 */ /* 0x000fc600078e0a05 */
[----:B------:R-:W-:Y:S01]  /*bf00*/  STL [R1+0x8b8], R77 ;  /* 0x0008b84d01007387 */ /* 0x000fe20000100800 */
[----:B------:R-:W-:-:S03]  /*bf10*/  @!P4 IMAD.IADD R81, R81, 0x1, -R5 ;  /* 0x000000015151c824 */ /* 0x000fc600078e0a05 */
[----:B------:R0:W-:Y:S01]  /*bf20*/  STL [R1+0x8c0], R21 ;  /* 0x0008c01501007387 */ /* 0x0001e20000100800 */
[----:B------:R-:W-:Y:S01]  /*bf30*/  IMAD R20, R20, UR13, RZ ;  /* 0x0000000d14147c24 */ /* 0x000fe2000f8e02ff */
[----:B0-----:R-:W-:-:S04]  /*bf40*/  LEA R21, P3, R24, R4, 0x1 ;  /* 0x0000000418157211 */ /* 0x001fc800078608ff */
[----:B------:R-:W-:Y:S02]  /*bf50*/  LEA.HI.X.SX32 R93, R24, R3, 0x1, P3 ;  /* 0x00000003185d7211 */ /* 0x000fe400018f0eff */
[----:B------:R-:W-:Y:S02]  /*bf60*/  PRMT R88, RZ, 0x7610, R88 ;  /* 0x00007610ff587816 */ /* 0x000fe40000000058 */
[----:B------:R-:W-:Y:S02]  /*bf70*/  PRMT R46, RZ, 0x7610, R46 ;  /* 0x00007610ff2e7816 */ /* 0x000fe4000000002e */
[----:B------:R-:W-:Y:S02]  /*bf80*/  PRMT R0, RZ, 0x7610, R0 ;  /* 0x00007610ff007816 */ /* 0x000fe40000000000 */
[----:B--2---:R-:W-:Y:S02]  /*bf90*/  ISETP.GE.AND P1, PT, R85, RZ, PT ;  /* 0x000000ff5500720c */ /* 0x004fe40003f26270 */
[----:B---3--:R-:W-:-:S11]  /*bfa0*/  ISETP.GE.AND P4, PT, R87, RZ, PT ;  /* 0x000000ff5700720c */ /* 0x008fd60003f86270 */
[----:B------:R-:W-:Y:S01]  /*bfb0*/  @!P1 IMAD.MOV R8, RZ, RZ, -R8 ;  /* 0x000000ffff089224 */ /* 0x000fe200078e0a08 */
[----:B------:R-:W-:-:S04]  /*bfc0*/  LEA R51, P1, R22, R4, 0x1 ;  /* 0x0000000416337211 */ /* 0x000fc800078208ff */
[----:B------:R-:W-:Y:S01]  /*bfd0*/  LEA.HI.X.SX32 R77, R22, R3, 0x1, P1 ;  /* 0x00000003164d7211 */ /* 0x000fe200008f0eff */
[----:B----4-:R0:W-:Y:S04]  /*bfe0*/  STL [R1+0x800], R84 ;  /* 0x0008005401007387 */ /* 0x0101e80000100800 */
[----:B0-----:R-:W2:Y:S04]  /*bff0*/  LDL.LU R84, [R1+0x40] ;  /* 0x0000400001547983 */ /* 0x001ea80000300800 */
[----:B------:R-:W3:Y:S04]  /*c000*/  LDL R87, [R1+0xc18] ;  /* 0x000c180001577983 */ /* 0x000ee80000100800 */
[----:B------:R-:W4:Y:S04]  /*c010*/  LDL R85, [R1+0xbf4] ;  /* 0x000bf40001557983 */ /* 0x000f280000100800 */
[----:B------:R-:W-:Y:S04]  /*c020*/  STL [R1+0x37c], R21 ;  /* 0x00037c1501007387 */ /* 0x000fe80000100800 */
[----:B------:R0:W-:Y:S04]  /*c030*/  STL [R1+0x7f8], R6 ;  /* 0x0007f80601007387 */ /* 0x0001e80000100800 */
[----:B------:R-:W-:Y:S04]  /*c040*/  STL [R1+0x8ac], R51 ;  /* 0x0008ac3301007387 */ /* 0x000fe80000100800 */
[----:B------:R-:W-:Y:S01]  /*c050*/  STL [R1+0x378], R93 ;  /* 0x0003785d01007387 */ /* 0x000fe20000100800 */
[----:B0-----:R-:W-:-:S03]  /*c060*/  LEA R6, P3, R20, R4, 0x1 ;  /* 0x0000000414067211 */ /* 0x001fc600078608ff */
[----:B------:R0:W-:Y:S02]  /*c070*/  STL [R1+0x7fc], R42 ;  /* 0x0007fc2a01007387 */ /* 0x0001e40000100800 */
[----:B0-----:R-:W-:Y:S01]  /*c080*/  LEA.HI.X.SX32 R42, R20, R3, 0x1, P3 ;  /* 0x00000003142a7211 */ /* 0x001fe200018f0eff */
[----:B------:R-:W-:Y:S02]  /*c090*/  @P0 IMAD.MOV.U32 R20, RZ, RZ, R21 ;  /* 0x000000ffff140224 */ /* 0x000fe400078e0015 */
[----:B------:R-:W-:-:S05]  /*c0a0*/  @P0 IMAD.MOV.U32 R21, RZ, RZ, R93 ;  /* 0x000000ffff150224 */ /* 0x000fca00078e005d */
[----:B------:R0:W2:Y:S02]  /*c0b0*/  @P0 LDG.E.U16 R88, desc[UR24][R20.64] ;  /* 0x0000001814580981 */ /* 0x0000a4000c1e1500 */
[----:B0-----:R-:W-:Y:S02]  /*c0c0*/  @P0 IMAD.MOV.U32 R20, RZ, RZ, R51 ;  /* 0x000000ffff140224 */ /* 0x001fe400078e0033 */
[----:B------:R-:W-:-:S05]  /*c0d0*/  @P0 IMAD.MOV.U32 R21, RZ, RZ, R77 ;  /* 0x000000ffff150224 */ /* 0x000fca00078e004d */
[----:B------:R0:W2:Y:S02]  /*c0e0*/  @P0 LDG.E.U16 R46, desc[UR24][R20.64] ;  /* 0x00000018142e0981 */ /* 0x0000a4000c1e1500 */
[----:B0-----:R-:W-:Y:S02]  /*c0f0*/  @P0 IMAD.MOV.U32 R20, RZ, RZ, R6 ;  /* 0x000000ffff140224 */ /* 0x001fe400078e0006 */
[----:B------:R-:W-:-:S05]  /*c100*/  @P0 IMAD.MOV.U32 R21, RZ, RZ, R42 ;  /* 0x000000ffff150224 */ /* 0x000fca00078e002a */
[----:B------:R-:W2:Y:S01]  /*c110*/  @P0 LDG.E.U16 R0, desc[UR24][R20.64] ;  /* 0x0000001814000981 */ /* 0x000ea2000c1e1500 */
        /* <DEDUP_REMOVED lines=8> */
[----:B------:R-:W-:Y:S01]  /*c1a0*/  SEL R17, R38, R17, !P6 ;  /* 0x0000001126117207 */ /* 0x000fe20007000000 */
[----:B------:R-:W-:Y:S01]  /*c1b0*/  IMAD R18, R18, UR13, RZ ;  /* 0x0000000d12127c24 */ /* 0x000fe2000f8e02ff */
[----:B------:R0:W-:Y:S01]  /*c1c0*/  STL [R1+0x8b4], R6 ;  /* 0x0008b40601007387 */ /* 0x0001e20000100800 */
[----:B------:R-:W-:Y:S02]  /*c1d0*/  IMAD R16, R16, UR13, RZ ;  /* 0x0000000d10107c24 */ /* 0x000fe4000f8e02ff */
[----:B------:R-:W-:Y:S01]  /*c1e0*/  IMAD R17, R17, UR13, RZ ;  /* 0x0000000d11117c24 */ /* 0x000fe2000f8e02ff */
[----:B------:R1:W-:Y:S04]  /*c1f0*/  STL [R1+0x8a8], R77 ;  /* 0x0008a84d01007387 */ /* 0x0003e80000100800 */
[----:B------:R0:W-:Y:S01]  /*c200*/  STL [R1+0x8b0], R42 ;  /* 0x0008b02a01007387 */ /* 0x0001e20000100800 */
[----:B------:R-:W-:-:S02]  /*c210*/  PRMT R52, RZ, 0x7610, R52 ;  /* 0x00007610ff347816 */ /* 0x000fc40000000034 */
[----:B---3--:R-:W-:Y:S02]  /*c220*/  ISETP.GE.AND P4, PT, R87, RZ, PT ;  /* 0x000000ff5700720c */ /* 0x008fe40003f86270 */
[----:B----4-:R-:W-:-:S11]  /*c230*/  ISETP.GE.AND P1, PT, R85, RZ, PT ;  /* 0x000000ff5500720c */ /* 0x010fd60003f26270 */
[----:B------:R-:W-:Y:S01]  /*c240*/  @!P4 IMAD.MOV R7, RZ, RZ, -R7 ;  /* 0x000000ffff07c224 */ /* 0x000fe200078e0a07 */
[-C--:B0-----:R-:W-:Y:S01]  /*c250*/  LEA R6, P4, R18, R4.reuse, 0x1 ;  /* 0x0000000412067211 */ /* 0x081fe200078808ff */
[----:B------:R-:W-:Y:S01]  /*c260*/  @!P1 IMAD.MOV R2, RZ, RZ, -R2 ;  /* 0x000000ffff029224 */ /* 0x000fe200078e0a02 */
[-C--:B------:R-:W-:Y:S02]  /*c270*/  LEA R93, P1, R16, R4.reuse, 0x1 ;  /* 0x00000004105d7211 */ /* 0x080fe400078208ff */
[-C--:B-1----:R-:W-:Y:S02]  /*c280*/  LEA.HI.X.SX32 R77, R18, R3.reuse, 0x1, P4 ;  /* 0x00000003124d7211 */ /* 0x082fe400020f0eff */
[C---:B------:R-:W-:Y:S01]  /*c290*/  LEA R42, P4, R17.reuse, R4, 0x1 ;  /* 0x00000004112a7211 */ /* 0x040fe200078808ff */
[----:B--2---:R0:W-:Y:S04]  /*c2a0*/  STL [R1+0x7e0], R46 ;  /* 0x0007e02e01007387 */ /* 0x0041e80000100800 */
[----:B------:R-:W2:Y:S04]  /*c2b0*/  LDL R51, [R1+0xc30] ;  /* 0x000c300001337983 */ /* 0x000ea80000100800 */
[----:B0-----:R-:W3:Y:S04]  /*c2c0*/  LDL R46, [R1+0xc88] ;  /* 0x000c8800012e7983 */ /* 0x001ee80000100800 */
[----:B------:R-:W4:Y:S04]  /*c2d0*/  LDL.LU R87, [R1+0x4c] ;  /* 0x00004c0001577983 */ /* 0x000f280000300800 */
[----:B------:R-:W2:Y:S04]  /*c2e0*/  LDL.LU R85, [R1+0x48] ;  /* 0x0000480001557983 */ /* 0x000ea80000300800 */
[----:B------:R-:W-:Y:S04]  /*c2f0*/  STL [R1+0x3cc], R6 ;  /* 0x0003cc0601007387 */ /* 0x000fe80000100800 */
[----:B------:R0:W-:Y:S04]  /*c300*/  STL [R1+0x7e4], R88 ;  /* 0x0007e45801007387 */ /* 0x0001e80000100800 */
[----:B------:R-:W-:Y:S04]  /*c310*/  STL [R1+0x3ec], R93 ;  /* 0x0003ec5d01007387 */ /* 0x000fe80000100800 */
[----:B------:R1:W-:Y:S01]  /*c320*/  STL [R1+0x7dc], R0 ;  /* 0x0007dc0001007387 */ /* 0x0003e20000100800 */
[-C--:B0-----:R-:W-:Y:S01]  /*c330*/  LEA.HI.X.SX32 R88, R17, R3.reuse, 0x1, P4 ;  /* 0x0000000311587211 */ /* 0x081fe200020f0eff */
[----:B------:R-:W-:Y:S01]  /*c340*/  @P0 IMAD.MOV.U32 R17, RZ, RZ, R77 ;  /* 0x000000ffff110224 */ /* 0x000fe200078e004d */
[----:B-1----:R-:W-:Y:S01]  /*c350*/  LEA.HI.X.SX32 R0, R16, R3, 0x1, P1 ;  /* 0x0000000310007211 */ /* 0x002fe200008f0eff */
[----:B------:R-:W-:-:S05]  /*c360*/  @P0 IMAD.MOV.U32 R16, RZ, RZ, R6 ;  /* 0x000000ffff100224 */ /* 0x000fca00078e0006 */
[----:B------:R0:W2:Y:S01]  /*c370*/  @P0 LDG.E.U16 R52, desc[UR24][R16.64] ;  /* 0x0000001810340981 */ /* 0x0000a2000c1e1500 */
[----:B------:R-:W-:Y:S02]  /*c380*/  PRMT R89, RZ, 0x7610, R89 ;  /* 0x00007610ff597816 */ /* 0x000fe40000000059 */
[----:B------:R-:W-:Y:S01]  /*c390*/  PRMT R9, RZ, 0x7610, R9 ;  /* 0x00007610ff097816 */ /* 0x000fe20000000009 */
[----:B0-----:R-:W-:Y:S02]  /*c3a0*/  @P0 IMAD.MOV.U32 R16, RZ, RZ, R93 ;  /* 0x000000ffff100224 */ /* 0x001fe400078e005d */
[----:B------:R-:W-:-:S05]  /*c3b0*/  @P0 IMAD.MOV.U32 R17, RZ, RZ, R0 ;  /* 0x000000ffff110224 */ /* 0x000fca00078e0000 */
[----:B------:R0:W3:Y:S04]  /*c3c0*/  @P0 LDG.E.U16 R89, desc[UR24][R16.64] ;  /* 0x0000001810590981 */ /* 0x0000e8000c1e1500 */
[----:B------:R1:W-:Y:S01]  /*c3d0*/  STL [R1+0x3c8], R77 ;  /* 0x0003c84d01007387 */ /* 0x0003e20000100800 */
[----:B0-----:R-:W-:Y:S02]  /*c3e0*/  @P0 IMAD.MOV.U32 R16, RZ, RZ, R42 ;  /* 0x000000ffff100224 */ /* 0x001fe400078e002a */
[----:B------:R-:W-:Y:S01]  /*c3f0*/  @P0 IMAD.MOV.U32 R17, RZ, RZ, R88 ;  /* 0x000000ffff110224 */ /* 0x000fe200078e0058 */
[----:B------:R-:W-:Y:S04]  /*c400*/  STL [R1+0x40c], R42 ;  /* 0x00040c2a01007387 */ /* 0x000fe80000100800 */
[----:B------:R-:W-:Y:S04]  /*c410*/  STL [R1+0x3e8], R0 ;  /* 0x0003e80001007387 */ /* 0x000fe80000100800 */
[----:B------:R-:W4:Y:S04]  /*c420*/  @P0 LDG.E.U16 R9, desc[UR24][R16.64] ;  /* 0x0000001810090981 */ /* 0x000f28000c1e1500 */
[----:B-1----:R-:W4:Y:S04]  /*c430*/  LDL.LU R77, [R1+0xfcc] ;  /* 0x000fcc00014d7983 */ /* 0x002f280000300800 */
[----:B------:R-:W4:Y:S04]  /*c440*/  LDL.LU R6, [R1+0xfc8] ;  /* 0x000fc80001067983 */ /* 0x000f280000300800 */
[----:B------:R-:W-:Y:S01]  /*c450*/  STL [R1+0x408], R88 ;  /* 0x0004085801007387 */ /* 0x000fe20000100800 */
[----:B------:R-:W-:-:S03]  /*c460*/  ISETP.GT.U32.AND P3, PT, R5, R84, PT ;  /* 0x000000540500720c */ /* 0x000fc60003f64070 */
[----:B--2---:R0:W-:Y:S04]  /*c470*/  STL [R1+0x7d8], R52 ;  /* 0x0007d83401007387 */ /* 0x0041e80000100800 */
[----:B0-----:R-:W2:Y:S04]  /*c480*/  LDL.LU R52, [R1+0x58] ;  /* 0x0000580001347983 */ /* 0x001ea80000300800 */
[----:B------:R-:W2:Y:S02]  /*c490*/  LDL.LU R0, [R1+0xfc4] ;  /* 0x000fc40001007983 */ /* 0x000ea40000300800 */
[----:B------:R-:W-:Y:S01]  /*c4a0*/  @!P3 IMAD.IADD R84, R84, 0x1, -R5 ;  /* 0x000000015454b824 */ /* 0x000fe200078e0a05 */
[----:B------:R-:W-:-:S02]  /*c4b0*/  ISETP.GT.U32.AND P3, PT, R5, R78, PT ;  /* 0x0000004e0500720c */ /* 0x000fc40003f64070 */
[C---:B------:R-:W-:Y:S02]  /*c4c0*/  ISETP.GT.U32.AND P1, PT, R5.reuse, R79, PT ;  /* 0x0000004f0500720c */ /* 0x040fe40003f24070 */
[----:B------:R-:W-:Y:S02]  /*c4d0*/  ISETP.GT.U32.AND P4, PT, R5, R84, PT ;  /* 0x000000540500720c */ /* 0x000fe40003f84070 */
[----:B------:R-:W-:-:S07]  /*c4e0*/  SEL R14, R38, R14, !P6 ;  /* 0x0000000e260e7207 */ /* 0x000fce0007000000 */
[--C-:B------:R-:W-:Y:S01]  /*c4f0*/  @!P3 IMAD.IADD R78, R78, 0x1, -R5.reuse ;  /* 0x000000014e4eb824 */ /* 0x100fe200078e0a05 */
[----:B---3--:R-:W-:Y:S02]  /*c500*/  ISETP.GE.AND P3, PT, R46, RZ, PT ;  /* 0x000000ff2e00720c */ /* 0x008fe40003f66270 */
[----:B------:R-:W-:Y:S01]  /*c510*/  SEL R15, R38, R15, !P6 ;  /* 0x0000000f260f7207 */ /* 0x000fe20007000000 */
[----:B------:R-:W-:Y:S01]  /*c520*/  IMAD R14, R14, UR13, RZ ;  /* 0x0000000d0e0e7c24 */ /* 0x000fe2000f8e02ff */
[----:B------:R-:W3:Y:S01]  /*c530*/  LDL R46, [R1+0xc10] ;  /* 0x000c1000012e7983 */ /* 0x000ee20000100800 */
[--C-:B------:R-:W-:Y:S01]  /*c540*/  @!P1 IMAD.IADD R79, R79, 0x1, -R5.reuse ;  /* 0x000000014f4f9824 */ /* 0x100fe200078e0a05 */
[----:B------:R-:W-:Y:S01]  /*c550*/  ISETP.GE.AND P1, PT, R51, RZ, PT ;  /* 0x000000ff3300720c */ /* 0x000fe20003f26270 */
[----:B------:R-:W-:Y:S01]  /*c560*/  IMAD R15, R15, UR13, RZ ;  /* 0x0000000d0f0f7c24 */ /* 0x000fe2000f8e02ff */
[----:B------:R-:W3:Y:S01]  /*c570*/  LDL R51, [R1+0xbc8] ;  /* 0x000bc80001337983 */ /* 0x000ee20000100800 */
[----:B------:R-:W-:-:S03]  /*c580*/  @!P4 IMAD.IADD R84, R84, 0x1, -R5 ;  /* 0x000000015454c824 */ /* 0x000fc600078e0a05 */
[----:B------:R0:W-:Y:S01]  /*c590*/  STL [R1+0x7c4], R89 ;  /* 0x0007c45901007387 */ /* 0x0001e20000100800 */
[----:B------:R-:W-:Y:S01]  /*c5a0*/  @!P3 IMAD.MOV R92, RZ, RZ, -R92 ;  /* 0x000000ffff5cb224 */ /* 0x000fe200078e0a5c */
[----:B------:R-:W-:Y:S02]  /*c5b0*/  SEL R12, R38, R12, !P6 ;  /* 0x0000000c260c7207 */ /* 0x000fe40007000000 */
[-C--:B------:R-:W-:Y:S02]  /*c5c0*/  LEA R88, P4, R15, R4.reuse, 0x1 ;  /* 0x000000040f587211 */ /* 0x080fe400078808ff */
[----:B0-----:R-:W-:-:S04]  /*c5d0*/  LEA R89, P3, R14, R4, 0x1 ;  /* 0x000000040e597211 */ /* 0x001fc800078608ff */
[-C--:B------:R-:W-:Y:S01]  /*c5e0*/  LEA.HI.X.SX32 R14, R14, R3.reuse, 0x1, P3 ;  /* 0x000000030e0e7211 */ /* 0x080fe200018f0eff */
[----:B------:R-:W-:Y:S01]  /*c5f0*/  STL [R1+0x42c], R89 ;  /* 0x00042c5901007387 */ /* 0x000fe20000100800 */
[----:B------:R-:W-:Y:S01]  /*c600*/  IMAD R12, R12, UR13, RZ ;  /* 0x0000000d0c0c7c24 */ /* 0x000fe2000f8e02ff */
[----:B------:R-:W-:Y:S02]  /*c610*/  LEA.HI.X.SX32 R93, R15, R3, 0x1, P4 ;  /* 0x000000030f5d7211 */ /* 0x000fe400020f0eff */
[----:B----4-:R0:W-:Y:S01]  /*c620*/  STL [R1+0x7c0], R9 ;  /* 0x0007c00901007387 */ /* 0x0101e20000100800 */
[----:B------:R-:W-:Y:S01]  /*c630*/  PRMT R6, RZ, 0x7610, R6 ;  /* 0x00007610ff067816 */ /* 0x000fe20000000006 */
[----:B------:R-:W-:Y:S02]  /*c640*/  @P0 IMAD.MOV.U32 R15, RZ, RZ, R14 ;  /* 0x000000ffff0f0224 */ /* 0x000fe400078e000e */
[----:B------:R-:W-:Y:S04]  /*c650*/  STL [R1+0x44c], R88 ;  /* 0x00044c5801007387 */ /* 0x000fe80000100800 */
[----:B------:R1:W-:Y:S01]  /*c660*/  STL [R1+0x428], R14 ;  /* 0x0004280e01007387 */ /* 0x0003e20000100800 */
[----:B0-----:R-:W-:-:S02]  /*c670*/  LEA R9, P3, R12, R4, 0x1 ;  /* 0x000000040c097211 */ /* 0x001fc400078608ff */
[----:B------:R-:W-:Y:S01]  /*c680*/  PRMT R77, RZ, 0x7610, R77 ;  /* 0x00007610ff4d7816 */ /* 0x000fe2000000004d */
[----:B-1----:R-:W-:Y:S01]  /*c690*/  @P0 IMAD.MOV.U32 R14, RZ, RZ, R89 ;  /* 0x000000ffff0e0224 */ /* 0x002fe200078e0059 */
[----:B------:R-:W-:-:S04]  /*c6a0*/  LEA.HI.X.SX32 R42, R12, R3, 0x1, P3 ;  /* 0x000000030c2a7211 */ /* 0x000fc800018f0eff */
[----:B------:R0:W4:Y:S02]  /*c6b0*/  @P0 LDG.E.U16 R6, desc[UR24][R14.64] ;  /* 0x000000180e060981 */ /* 0x000124000c1e1500 */
[----:B0-----:R-:W-:Y:S02]  /*c6c0*/  @P0 IMAD.MOV.U32 R14, RZ, RZ, R88 ;  /* 0x000000ffff0e0224 */ /* 0x001fe400078e0058 */
[----:B------:R-:W-:-:S05]  /*c6d0*/  @P0 IMAD.MOV.U32 R15, RZ, RZ, R93 ;  /* 0x000000ffff0f0224 */ /* 0x000fca00078e005d */
[----:B------:R0:W4:Y:S02]  /*c6e0*/  @P0 LDG.E.U16 R77, desc[UR24][R14.64] ;  /* 0x000000180e4d0981 */ /* 0x000124000c1e1500 */
[----:B0-----:R-:W-:Y:S02]  /*c6f0*/  @P0 IMAD.MOV.U32 R14, RZ, RZ, R9 ;  /* 0x000000ffff0e0224 */ /* 0x001fe400078e0009 */
[----:B------:R-:W-:Y:S01]  /*c700*/  @P0 IMAD.MOV.U32 R15, RZ, RZ, R42 ;  /* 0x000000ffff0f0224 */ /* 0x000fe200078e002a */
[----:B------:R0:W-:Y:S04]  /*c710*/  STL [R1+0x46c], R9 ;  /* 0x00046c0901007387 */ /* 0x0001e80000100800 */
[----:B------:R-:W-:Y:S04]  /*c720*/  STL [R1+0x448], R93 ;  /* 0x0004485d01007387 */ /* 0x000fe80000100800 */
[----:B------:R-:W4:Y:S01]  /*c730*/  LDL.LU R89, [R1+0xfc0] ;  /* 0x000fc00001597983 */ /* 0x000f220000300800 */
[----:B--2---:R-:W-:-:S06]  /*c740*/  PRMT R0, RZ, 0x7610, R0 ;  /* 0x00007610ff007816 */ /* 0x004fcc0000000000 */
[----:B------:R-:W2:Y:S01]  /*c750*/  @P0 LDG.E.U16 R0, desc[UR24][R14.64] ;  /* 0x000000180e000981 */ /* 0x000ea2000c1e1500 */
[----:B------:R-:W-:Y:S01]  /*c760*/  @!P1 IMAD.MOV R91, RZ, RZ, -R91 ;  /* 0x000000ffff5b9224 */ /* 0x000fe200078e0a5b */
[C---:B------:R-:W-:Y:S02]  /*c770*/  ISETP.GT.U32.AND P1, PT, R5.reuse, R87, PT ;  /* 0x000000570500720c */ /* 0x040fe40003f24070 */
[----:B------:R-:W-:Y:S02]  /*c780*/  ISETP.GT.U32.AND P4, PT, R5, R85, PT ;  /* 0x000000550500720c */ /* 0x000fe40003f84070 */
[C---:B------:R-:W-:Y:S02]  /*c790*/  SEL R13, R38.reuse, R13, !P6 ;  /* 0x0000000d260d7207 */ /* 0x040fe40007000000 */
[----:B------:R-:W-:-:S07]  /*c7a0*/  SEL R12, R38, R11, !P6 ;  /* 0x0000000b260c7207 */ /* 0x000fce0007000000 */
[--C-:B------:R-:W-:Y:S01]  /*c7b0*/  @!P1 IMAD.IADD R87, R87, 0x1, -R5.reuse ;  /* 0x0000000157579824 */ /* 0x100fe200078e0a05 */
[----:B---3--:R-:W-:Y:S01]  /*c7c0*/  ISETP.GE.AND P1, PT, R46, RZ, PT ;  /* 0x000000ff2e00720c */ /* 0x008fe20003f26270 */
[----:B------:R-:W-:Y:S01]  /*c7d0*/  @!P4 IMAD.IADD R85, R85, 0x1, -R5 ;  /* 0x000000015555c824 */ /* 0x000fe200078e0a05 */
[----:B------:R-:W-:Y:S01]  /*c7e0*/  ISETP.GE.AND P4, PT, R51, RZ, PT ;  /* 0x000000ff3300720c */ /* 0x000fe20003f86270 */
[----:B------:R-:W-:Y:S02]  /*c7f0*/  IMAD.MOV.U32 R11, RZ, RZ, R86 ;  /* 0x000000ffff0b7224 */ /* 0x000fe400078e0056 */
[----:B------:R-:W-:Y:S02]  /*c800*/  IMAD R13, R13, UR13, RZ ;  /* 0x0000000d0d0d7c24 */ /* 0x000fe4000f8e02ff */
[----:B0-----:R-:W-:Y:S02]  /*c810*/  IMAD.MOV.U32 R9, RZ, RZ, R83 ;  /* 0x000000ffff097224 */ /* 0x001fe400078e0053 */
[----:B------:R-:W-:-:S04]  /*c820*/  IMAD R12, R12, UR13, RZ ;  /* 0x0000000d0c0c7c24 */ /* 0x000fc8000f8e02ff */
[----:B------:R-:W-:Y:S02]  /*c830*/  @!P1 IMAD.MOV R11, RZ, RZ, -R11 ;  /* 0x000000ffff0b9224 */ /* 0x000fe400078e0a0b */
[----:B------:R-:W-:Y:S01]  /*c840*/  @!P4 IMAD.MOV R9, RZ, RZ, -R9 ;  /* 0x000000ffff09c224 */ /* 0x000fe200078e0a09 */
[----:B------:R-:W-:Y:S01]  /*c850*/  LEA R83, P4, R12, R4, 0x1 ;  /* 0x000000040c537211 */ /* 0x000fe200078808ff */
[----:B----4-:R0:W-:Y:S04]  /*c860*/  STL [R1+0x7bc], R6 ;  /* 0x0007bc0601007387 */ /* 0x0101e80000100800 */
[----:B0-----:R-:W3:Y:S04]  /*c870*/  LDL.LU R6, [R1+0xfbc] ;  /* 0x000fbc0001067983 */ /* 0x001ee80000300800 */
[----:B------:R0:W-:Y:S04]  /*c880*/  STL [R1+0x468], R42 ;  /* 0x0004682a01007387 */ /* 0x0001e80000100800 */
[----:B------:R-:W4:Y:S04]  /*c890*/  LDL R86, [R1+0xc28] ;  /* 0x000c280001567983 */ /* 0x000f280000100800 */
[----:B0-----:R-:W4:Y:S04]  /*c8a0*/  LDL R42, [R1+0xba4] ;  /* 0x000ba400012a7983 */ /* 0x001f280000100800 */
[----:B------:R-:W4:Y:S04]  /*c8b0*/  LDL.LU R46, [R1+0x54] ;  /* 0x00005400012e7983 */ /* 0x000f280000300800 */
[----:B------:R-:W4:Y:S01]  /*c8c0*/  LDL.LU R51, [R1+0x44] ;  /* 0x0000440001337983 */ /* 0x000f220000300800 */
[----:B------:R-:W-:-:S03]  /*c8d0*/  PRMT R89, RZ, 0x7610, R89 ;  /* 0x00007610ff597816 */ /* 0x000fc60000000059 */
[----:B--2---:R0:W-:Y:S02]  /*c8e0*/  STL [R1+0x7a4], R0 ;  /* 0x0007a40001007387 */ /* 0x0041e40000100800 */
[----:B0-----:R-:W-:-:S05]  /*c8f0*/  LEA R0, P1, R13, R4, 0x1 ;  /* 0x000000040d007211 */ /* 0x001fca00078208ff */
[----:B------:R-:W-:Y:S01]  /*c900*/  STL [R1+0x48c], R0 ;  /* 0x00048c0001007387 */ /* 0x000fe20000100800 */
[----:B------:R-:W-:-:S03]  /*c910*/  LEA.HI.X.SX32 R13, R13, R3, 0x1, P1 ;  /* 0x000000030d0d7211 */ /* 0x000fc600008f0eff */
[----:B------:R-:W-:Y:S04]  /*c920*/  STL [R1+0x4ac], R83 ;  /* 0x0004ac5301007387 */ /* 0x000fe80000100800 */
[----:B------:R0:W-:Y:S02]  /*c930*/  STL [R1+0x7b8], R77 ;  /* 0x0007b84d01007387 */ /* 0x0001e40000100800 */
[----:B0-----:R-:W-:Y:S01]  /*c940*/  LEA.HI.X.SX32 R77, R12, R3, 0x1, P4 ;  /* 0x000000030c4d7211 */ /* 0x001fe200020f0eff */
[----:B------:R-:W-:-:S05]  /*c950*/  @P0 IMAD.MOV.U32 R12, RZ, RZ, R0 ;  /* 0x000000ffff0c0224 */ /* 0x000fca00078e0000 */
[----:B------:R0:W2:Y:S01]  /*c960*/  @P0 LDG.E.U16 R89, desc[UR24][R12.64] ;  /* 0x000000180c590981 */ /* 0x0000a2000c1e1500 */
[----:B------:R-:W-:-:S05]  /*c970*/  SEL R10, R38, R10, !P6 ;  /* 0x0000000a260a7207 */ /* 0x000fca0007000000 */
[----:B------:R-:W-:Y:S01]  /*c980*/  IMAD R10, R10, UR13, RZ ;  /* 0x0000000d0a0a7c24 */ /* 0x000fe2000f8e02ff */
[----:B------:R1:W-:Y:S01]  /*c990*/  STL [R1+0x488], R13 ;  /* 0x0004880d01007387 */ /* 0x0003e20000100800 */
[----:B0-----:R-:W-:-:S03]  /*c9a0*/  @P0 IMAD.MOV.U32 R12, RZ, RZ, R83 ;  /* 0x000000ffff0c0224 */ /* 0x001fc600078e0053 */
[----:B------:R-:W-:Y:S01]  /*c9b0*/  LEA R88, P1, R10, R4, 0x1 ;  /* 0x000000040a587211 */ /* 0x000fe200078208ff */
[----:B-1----:R-:W-:-:S03]  /*c9c0*/  @P0 IMAD.MOV.U32 R13, RZ, RZ, R77 ;  /* 0x000000ffff0d0224 */ /* 0x002fc600078e004d */
[----:B------:R-:W-:Y:S01]  /*c9d0*/  LEA.HI.X.SX32 R93, R10, R3, 0x1, P1 ;  /* 0x000000030a5d7211 */ /* 0x000fe200008f0eff */
[----:B------:R-:W-:Y:S01]  /*c9e0*/  STL [R1+0x4cc], R88 ;  /* 0x0004cc5801007387 */ /* 0x000fe20000100800 */
[----:B------:R-:W-:-:S03]  /*c9f0*/  PRMT R15, RZ, 0x7610, R15 ;  /* 0x00007610ff0f7816 */ /* 0x000fc6000000000f */
[----:B------:R-:W-:Y:S04]  /*ca00*/  STL [R1+0x4a8], R77 ;  /* 0x0004a84d01007387 */ /* 0x000fe80000100800 */
[----:B------:R-:W4:Y:S01]  /*ca10*/  LDL.LU R0, [R1+0xfb8] ;  /* 0x000fb80001007983 */ /* 0x000f220000300800 */
[----:B---3--:R-:W-:-:S06]  /*ca20*/  PRMT R6, RZ, 0x7610, R6 ;  /* 0x00007610ff067816 */ /* 0x008fcc0000000006 */
[----:B------:R0:W3:Y:S04]  /*ca30*/  @P0 LDG.E.U16 R6, desc[UR24][R12.64] ;  /* 0x000000180c060981 */ /* 0x0000e8000c1e1500 */
[----:B------:R-:W-:Y:S01]  /*ca40*/  STL [R1+0x4c8], R93 ;  /* 0x0004c85d01007387 */ /* 0x000fe20000100800 */
[----:B0-----:R-:W-:Y:S02]  /*ca50*/  @P0 IMAD.MOV.U32 R12, RZ, RZ, R88 ;  /* 0x000000ffff0c0224 */ /* 0x001fe400078e0058 */
[----:B------:R-:W-:-:S05]  /*ca60*/  @P0 IMAD.MOV.U32 R13, RZ, RZ, R93 ;  /* 0x000000ffff0d0224 */ /* 0x000fca00078e005d */
[----:B------:R0:W3:Y:S04]  /*ca70*/  @P0 LDG.E.U16 R15, desc[UR24][R12.64] ;  /* 0x000000180c0f0981 */ /* 0x0000e8000c1e1500 */
[----:B--2---:R1:W-:Y:S04]  /*ca80*/  STL [R1+0x7a0], R89 ;  /* 0x0007a05901007387 */ /* 0x0043e80000100800 */
[----:B-1----:R-:W2:Y:S04]  /*ca90*/  LDL.LU R89, [R1+0x50] ;  /* 0x0000500001597983 */ /* 0x002ea80000300800 */
[----:B------:R-:W2:Y:S04]  /*caa0*/  LDL.LU R77, [R1+0xfb4] ;  /* 0x000fb400014d7983 */ /* 0x000ea80000300800 */
[----:B------:R-:W2:Y:S01]  /*cab0*/  LDL.LU R83, [R1+0xfb0] ;  /* 0x000fb00001537983 */ /* 0x000ea20000300800 */
[----:B------:R-:W-:-:S02]  /*cac0*/  ISETP.GT.U32.AND P3, PT, R5, R52, PT ;  /* 0x000000340500720c */ /* 0x000fc40003f64070 */
[----:B------:R-:W-:Y:S02]  /*cad0*/  ISETP.GT.U32.AND P4, PT, R5, R85, PT ;  /* 0x000000550500720c */ /* 0x000fe40003f84070 */
[----:B------:R-:W-:-:S09]  /*cae0*/  SEL R19, R38, R19, !P6 ;  /* 0x0000001326137207 */ /* 0x000fd20007000000 */
[--C-:B------:R-:W-:Y:S02]  /*caf0*/  @!P3 IMAD.IADD R52, R52, 0x1, -R5.reuse ;  /* 0x000000013434b824 */ /* 0x100fe400078e0a05 */
[----:B------:R-:W-:-:S03]  /*cb00*/  @!P4 IMAD.IADD R85, R85, 0x1, -R5 ;  /* 0x000000015555c824 */ /* 0x000fc600078e0a05 */
[C---:B------:R-:W-:Y:S02]  /*cb10*/  ISETP.GT.U32.AND P1, PT, R5.reuse, R52, PT ;  /* 0x000000340500720c */ /* 0x040fe40003f24070 */
[----:B----4-:R-:W-:Y:S02]  /*cb20*/  ISETP.GE.AND P4, PT, R86, RZ, PT ;  /* 0x000000ff5600720c */ /* 0x010fe40003f86270 */
[----:B------:R-:W-:Y:S02]  /*cb30*/  ISETP.GT.U32.AND P3, PT, R5, R87, PT ;  /* 0x000000570500720c */ /* 0x000fe40003f64070 */
[----:B0-----:R-:W-:Y:S01]  /*cb40*/  SEL R12, R38, R8, !P6 ;  /* 0x00000008260c7207 */ /* 0x001fe20007000000 */
[----:B------:R-:W-:Y:S02]  /*cb50*/  IMAD R19, R19, UR13, RZ ;  /* 0x0000000d13137c24 */ /* 0x000fe4000f8e02ff */
[----:B------:R-:W-:Y:S02]  /*cb60*/  IMAD.MOV.U32 R10, RZ, RZ, R80 ;  /* 0x000000ffff0a7224 */ /* 0x000fe400078e0050 */
[----:B------:R-:W-:-:S02]  /*cb70*/  IMAD R12, R12, UR13, RZ ;  /* 0x0000000d0c0c7c24 */ /* 0x000fc4000f8e02ff */
[----:B------:R-:W-:Y:S01]  /*cb80*/  @!P1 IMAD.IADD R52, R52, 0x1, -R5 ;  /* 0x0000000134349824 */ /* 0x000fe200078e0a05 */
[CC--:B------:R-:W-:Y:S01]  /*cb90*/  LEA R13, P1, R19.reuse, R4.reuse, 0x1 ;  /* 0x00000004130d7211 */ /* 0x0c0fe200078208ff */
[----:B------:R-:W-:Y:S01]  /*cba0*/  @!P4 IMAD.MOV R10, RZ, RZ, -R10 ;  /* 0x000000ffff0ac224 */ /* 0x000fe200078e0a0a */
[----:B------:R-:W-:Y:S01]  /*cbb0*/  LEA R80, P4, R12, R4, 0x1 ;  /* 0x000000040c507211 */ /* 0x000fe200078808ff */
[----:B------:R-:W-:Y:S01]  /*cbc0*/  IMAD.MOV.U32 R8, RZ, RZ, R81 ;  /* 0x000000ffff087224 */ /* 0x000fe200078e0051 */
[----:B------:R-:W-:Y:S01]  /*cbd0*/  SEL R7, R38, R7, !P6 ;  /* 0x0000000726077207 */ /* 0x000fe20007000000 */
[----:B---3--:R0:W-:Y:S01]  /*cbe0*/  STL [R1+0x79c], R6 ;  /* 0x00079c0601007387 */ /* 0x0081e20000100800 */
[-C--:B------:R-:W-:Y:S01]  /*cbf0*/  LEA.HI.X.SX32 R81, R19, R3.reuse, 0x1, P1 ;  /* 0x0000000313517211 */ /* 0x080fe200008f0eff */
[----:B------:R-:W-:Y:S01]  /*cc00*/  @!P3 IMAD.IADD R87, R87, 0x1, -R5 ;  /* 0x000000015757b824 */ /* 0x000fe200078e0a05 */
[----:B------:R-:W-:Y:S02]  /*cc10*/  ISETP.GE.AND P3, PT, R42, RZ, PT ;  /* 0x000000ff2a00720c */ /* 0x000fe40003f66270 */
[----:B------:R-:W-:Y:S01]  /*cc20*/  LEA.HI.X.SX32 R88, R12, R3, 0x1, P4 ;  /* 0x000000030c587211 */ /* 0x000fe200020f0eff */
[----:B------:R-:W-:Y:S01]  /*cc30*/  @P0 IMAD.MOV.U32 R12, RZ, RZ, R13 ;  /* 0x000000ffff0c0224 */ /* 0x000fe200078e000d */
[----:B------:R-:W-:Y:S01]  /*cc40*/  PRMT R0, RZ, 0x7610, R0 ;  /* 0x00007610ff007816 */ /* 0x000fe20000000000 */
[----:B0-----:R-:W3:Y:S01]  /*cc50*/  LDL.LU R6, [R1+0xfac] ;  /* 0x000fac0001067983 */ /* 0x001ee20000300800 */
[----:B------:R-:W-:-:S03]  /*cc60*/  IMAD R7, R7, UR13, RZ ;  /* 0x0000000d07077c24 */ /* 0x000fc6000f8e02ff */
[----:B------:R-:W4:Y:S04]  /*cc70*/  LDL R42, [R1+0xbd8] ;  /* 0x000bd800012a7983 */ /* 0x000f280000100800 */
[----:B------:R-:W3:Y:S04]  /*cc80*/  LDL R86, [R1+0xbac] ;  /* 0x000bac0001567983 */ /* 0x000ee80000100800 */
[----:B------:R0:W-:Y:S04]  /*cc90*/  STL [R1+0x4ec], R13 ;  /* 0x0004ec0d01007387 */ /* 0x0001e80000100800 */
[----:B------:R1:W-:Y:S01]  /*cca0*/  STL [R1+0x798], R15 ;  /* 0x0007980f01007387 */ /* 0x0003e20000100800 */
[----:B0-----:R-:W-:Y:S01]  /*ccb0*/  @P0 IMAD.MOV.U32 R13, RZ, RZ, R81 ;  /* 0x000000ffff0d0224 */ /* 0x001fe200078e0051 */
[----:B-1----:R-:W-:-:S04]  /*ccc0*/  LEA R15, P1, R7, R4, 0x1 ;  /* 0x00000004070f7211 */ /* 0x002fc800078208ff */
[----:B------:R0:W3:Y:S01]  /*ccd0*/  @P0 LDG.E.U16 R0, desc[UR24][R12.64] ;  /* 0x000000180c000981 */ /* 0x0000e2000c1e1500 */
[----:B------:R-:W-:Y:S02]  /*cce0*/  LEA.HI.X.SX32 R93, R7, R3, 0x1, P1 ;  /* 0x00000003075d7211 */ /* 0x000fe400008f0eff */
[----:B------:R-:W-:Y:S01]  /*ccf0*/  PRMT R14, RZ, 0x7610, R14 ;  /* 0x00007610ff0e7816 */ /* 0x000fe2000000000e */
[----:B0-----:R-:W-:Y:S02]  /*cd00*/  @P0 IMAD.MOV.U32 R12, RZ, RZ, R80 ;  /* 0x000000ffff0c0224 */ /* 0x001fe400078e0050 */
[----:B------:R-:W-:Y:S01]  /*cd10*/  @P0 IMAD.MOV.U32 R13, RZ, RZ, R88 ;  /* 0x000000ffff0d0224 */ /* 0x000fe200078e0058 */
[----:B------:R-:W-:Y:S04]  /*cd20*/  STL [R1+0x50c], R80 ;  /* 0x00050c5001007387 */ /* 0x000fe80000100800 */
[----:B------:R0:W-:Y:S04]  /*cd30*/  STL [R1+0x4e8], R81 ;  /* 0x0004e85101007387 */ /* 0x0001e80000100800 */
[----:B------:R-:W-:Y:S04]  /*cd40*/  STL [R1+0x52c], R15 ;  /* 0x00052c0f01007387 */ /* 0x000fe80000100800 */
[----:B------:R-:W-:Y:S04]  /*cd50*/  STL [R1+0x508], R88 ;  /* 0x0005085801007387 */ /* 0x000fe80000100800 */
[----:B0-----:R-:W4:Y:S01]  /*cd60*/  LDL.LU R81, [R1+0xfa8] ;  /* 0x000fa80001517983 */ /* 0x001f220000300800 */
[----:B--2---:R-:W-:-:S06]  /*cd70*/  PRMT R83, RZ, 0x7610, R83 ;  /* 0x00007610ff537816 */ /* 0x004fcc0000000053 */
[----:B------:R0:W2:Y:S02]  /*cd80*/  @P0 LDG.E.U16 R83, desc[UR24][R12.64] ;  /* 0x000000180c530981 */ /* 0x0000a4000c1e1500 */
[----:B0-----:R-:W-:Y:S02]  /*cd90*/  @P0 IMAD.MOV.U32 R12, RZ, RZ, R15 ;  /* 0x000000ffff0c0224 */ /* 0x001fe400078e000f */
[----:B------:R-:W-:-:S05]  /*cda0*/  @P0 IMAD.MOV.U32 R13, RZ, RZ, R93 ;  /* 0x000000ffff0d0224 */ /* 0x000fca00078e005d */
[----:B------:R-:W2:Y:S01]  /*cdb0*/  @P0 LDG.E.U16 R14, desc[UR24][R12.64] ;  /* 0x000000180c0e0981 */ /* 0x000ea2000c1e1500 */
[----:B------:R-:W-:Y:S02]  /*cdc0*/  ISETP.GT.U32.AND P1, PT, R5, R89, PT ;  /* 0x000000590500720c */ /* 0x000fe40003f24070 */
[----:B------:R-:W-:-:S05]  /*cdd0*/  SEL R7, R38, R2, !P6 ;  /* 0x0000000226077207 */ /* 0x000fca0007000000 */
[----:B------:R-:W-:-:S06]  /*cde0*/  IMAD R7, R7, UR13, RZ ;  /* 0x0000000d07077c24 */ /* 0x000fcc000f8e02ff */
[----:B------:R-:W-:Y:S01]  /*cdf0*/  @!P1 IMAD.IADD R89, R89, 0x1, -R5 ;  /* 0x0000000159599824 */ /* 0x000fe200078e0a05 */
[----:B---3--:R0:W-:Y:S04]  /*ce00*/  STL [R1+0x784], R0 ;  /* 0x0007840001007387 */ /* 0x0081e80000100800 */
[----:B0-----:R-:W3:Y:S04]  /*ce10*/  LDL.LU R0, [R1+0xfa4] ;  /* 0x000fa40001007983 */ /* 0x001ee80000300800 */
[----:B------:R-:W-:Y:S04]  /*ce20*/  STL [R1+0x528], R93 ;  /* 0x0005285d01007387 */ /* 0x000fe80000100800 */
[----:B------:R-:W3:Y:S04]  /*ce30*/  LDL.LU R88, [R1+0xfa0] ;  /* 0x000fa00001587983 */ /* 0x000ee80000300800 */
[----:B------:R-:W3:Y:S01]  /*ce40*/  LDL.LU R80, [R1+0xf9c] ;  /* 0x000f9c0001507983 */ /* 0x000ee20000300800 */
[----:B----4-:R-:W-:-:S03]  /*ce50*/  PRMT R81, RZ, 0x7610, R81 ;  /* 0x00007610ff517816 */ /* 0x010fc60000000051 */
[----:B--2---:R0:W-:Y:S04]  /*ce60*/  STL [R1+0x780], R83 ;  /* 0x0007805301007387 */ /* 0x0041e80000100800 */
[----:B0-----:R-:W2:Y:S04]  /*ce70*/  LDL.LU R83, [R1+0xf98] ;  /* 0x000f980001537983 */ /* 0x001ea80000300800 */
[----:B------:R-:W4:Y:S04]  /*ce80*/  LDL R93, [R1] ;  /* 0x00000000015d7983 */ /* 0x000f280000100800 */
[----:B------:R0:W-:Y:S02]  /*ce90*/  STL [R1+0x77c], R14 ;  /* 0x00077c0e01007387 */ /* 0x0001e40000100800 */
[----:B0-----:R-:W-:-:S04]  /*cea0*/  LEA R14, P1, R7, R4, 0x1 ;  /* 0x00000004070e7211 */ /* 0x001fc800078208ff */
[----:B------:R-:W-:-:S05]  /*ceb0*/  LEA.HI.X.SX32 R15, R7, R3, 0x1, P1 ;  /* 0x00000003070f7211 */ /* 0x000fca00008f0eff */
[----:B------:R0:W4:Y:S01]  /*cec0*/  @P0 LDG.E.U16 R81, desc[UR24][R14.64] ;  /* 0x000000180e510981 */ /* 0x000122000c1e1500 */
[C---:B------:R-:W-:Y:S01]  /*ced0*/  ISETP.GT.U32.AND P4, PT, R5.reuse, R51, PT ;  /* 0x000000330500720c */ /* 0x040fe20003f84070 */
[----:B------:R-:W-:Y:S01]  /*cee0*/  @!P3 IMAD.MOV R8, RZ, RZ, -R8 ;  /* 0x000000ffff08b224 */ /* 0x000fe200078e0a08 */
[----:B------:R-:W-:Y:S02]  /*cef0*/  ISETP.GT.U32.AND P3, PT, R5, R46, PT ;  /* 0x0000002e0500720c */ /* 0x000fe40003f64070 */
[----:B------:R-:W-:-:S09]  /*cf00*/  SEL R92, R38, R92, !P6 ;  /* 0x0000005c265c7207 */ /* 0x000fd20007000000 */
[--C-:B------:R-:W-:Y:S01]  /*cf10*/  @!P4 IMAD.IADD R51, R51, 0x1, -R5.reuse ;  /* 0x000000013333c824 */ /* 0x100fe200078e0a05 */
[----:B------:R-:W-:Y:S01]  /*cf20*/  ISETP.GE.AND P4, PT, R86, RZ, PT ;  /* 0x000000ff5600720c */ /* 0x000fe20003f86270 */
[----:B------:R-:W-:Y:S01]  /*cf30*/  @!P3 IMAD.IADD R46, R46, 0x1, -R5 ;  /* 0x000000012e2eb824 */ /* 0x000fe200078e0a05 */
[----:B------:R-:W-:Y:S01]  /*cf40*/  ISETP.GE.AND P3, PT, R42, RZ, PT ;  /* 0x000000ff2a00720c */ /* 0x000fe20003f66270 */
[----:B------:R-:W-:Y:S01]  /*cf50*/  IMAD.MOV.U32 R12, RZ, RZ, R78 ;  /* 0x000000ffff0c7224 */ /* 0x000fe200078e004e */
[----:B------:R-:W-:Y:S01]  /*cf60*/  SEL R91, R38, R91, !P6 ;  /* 0x0000005b265b7207 */ /* 0x000fe20007000000 */
[----:B------:R-:W-:Y:S02]  /*cf70*/  IMAD R92, R92, UR13, RZ ;  /* 0x0000000d5c5c7c24 */ /* 0x000fe4000f8e02ff */
[----:B------:R-:W-:Y:S02]  /*cf80*/  IMAD.MOV.U32 R2, RZ, RZ, R82 ;  /* 0x000000ffff027224 */ /* 0x000fe400078e0052 */
[----:B------:R-:W-:-:S04]  /*cf90*/  IMAD R91, R91, UR13, RZ ;  /* 0x0000000d5b5b7c24 */ /* 0x000fc8000f8e02ff */
[----:B------:R-:W-:Y:S01]  /*cfa0*/  @!P4 IMAD.MOV R12, RZ, RZ, -R12 ;  /* 0x000000ffff0cc224 */ /* 0x000fe200078e0a0c */
[CC--:B------:R-:W-:Y:S01]  /*cfb0*/  LEA R82, P4, R92.reuse, R4.reuse, 0x1 ;  /* 0x000000045c527211 */ /* 0x0c0fe200078808ff */
[----:B------:R-:W-:Y:S01]  /*cfc0*/  @!P3 IMAD.MOV R2, RZ, RZ, -R2 ;  /* 0x000000ffff02b224 */ /* 0x000fe200078e0a02 */
[----:B------:R0:W-:Y:S02]  /*cfd0*/  STL [R1+0x54c], R14 ;  /* 0x00054c0e01007387 */ /* 0x0001e40000100800 */
[-C--:B------:R-:W-:Y:S02]  /*cfe0*/  LEA.HI.X.SX32 R42, R92, R3.reuse, 0x1, P4 ;  /* 0x000000035c2a7211 */ /* 0x080fe400020f0eff */
[C---:B------:R-:W-:Y:S01]  /*cff0*/  LEA R86, P3, R91.reuse, R4, 0x1 ;  /* 0x000000045b567211 */ /* 0x040fe200078608ff */
[----:B------:R-:W4:Y:S04]  /*d000*/  LDL R7, [R1+0xc40] ;  /* 0x000c400001077983 */ /* 0x000f280000100800 */
[----:B------:R-:W-:Y:S01]  /*d010*/  STL [R1+0x56c], R82 ;  /* 0x00056c5201007387 */ /* 0x000fe20000100800 */
[----:B0-----:R-:W-:Y:S01]  /*d020*/  @P0 IMAD.MOV.U32 R14, RZ, RZ, R82 ;  /* 0x000000ffff0e0224 */ /* 0x001fe200078e0052 */
[----:B------:R-:W-:-:S02]  /*d030*/  LEA.HI.X.SX32 R78, R91, R3, 0x1, P3 ;  /* 0x000000035b4e7211 */ /* 0x000fc400018f0eff */
[----:B------:R0:W-:Y:S01]  /*d040*/  STL [R1+0x548], R15 ;  /* 0x0005480f01007387 */ /* 0x0001e20000100800 */
[----:B---3--:R-:W-:Y:S01]  /*d050*/  PRMT R80, RZ, 0x7610, R80 ;  /* 0x00007610ff507816 */ /* 0x008fe20000000050 */
[----:B0-----:R-:W-:-:S05]  /*d060*/  @P0 IMAD.MOV.U32 R15, RZ, RZ, R42 ;  /* 0x000000ffff0f0224 */ /* 0x001fca00078e002a */
[----:B------:R0:W3:Y:S02]  /*d070*/  @P0 LDG.E.U16 R80, desc[UR24][R14.64] ;  /* 0x000000180e500981 */ /* 0x0000e4000c1e1500 */
[----:B0-----:R-:W-:Y:S02]  /*d080*/  @P0 IMAD.MOV.U32 R14, RZ, RZ, R86 ;  /* 0x000000ffff0e0224 */ /* 0x001fe400078e0056 */
[----:B------:R-:W-:Y:S01]  /*d090*/  @P0 IMAD.MOV.U32 R15, RZ, RZ, R78 ;  /* 0x000000ffff0f0224 */ /* 0x000fe200078e004e */
[----:B------:R-:W-:Y:S04]  /*d0a0*/  STL [R1+0x58c], R86 ;  /* 0x00058c5601007387 */ /* 0x000fe80000100800 */
[----:B------:R-:W-:Y:S04]  /*d0b0*/  STL [R1+0x568], R42 ;  /* 0x0005682a01007387 */ /* 0x000fe80000100800 */
[----:B------:R-:W-:Y:S01]  /*d0c0*/  STL [R1+0x588], R78 ;  /* 0x0005884e01007387 */ /* 0x000fe20000100800 */
[----:B--2---:R-:W-:-:S06]  /*d0d0*/  PRMT R83, RZ, 0x7610, R83 ;  /* 0x00007610ff537816 */ /* 0x004fcc0000000053 */
[----:B------:R-:W2:Y:S04]  /*d0e0*/  @P0 LDG.E.U16 R83, desc[UR24][R14.64] ;  /* 0x000000180e530981 */ /* 0x000ea8000c1e1500 */
[----:B----4-:R0:W-:Y:S04]  /*d0f0*/  STL [R1+0x778], R81 ;  /* 0x0007785101007387 */ /* 0x0101e80000100800 */
[----:B0-----:R-:W4:Y:S01]  /*d100*/  LDL.LU R81, [R1+0xf94] ;  /* 0x000f940001517983 */ /* 0x001f220000300800 */
[----:B------:R-:W-:Y:S02]  /*d110*/  ISETP.GT.U32.AND P1, PT, R5, R46, PT ;  /* 0x0000002e0500720c */ /* 0x000fe40003f24070 */
[----:B------:R-:W-:Y:S01]  /*d120*/  SEL R11, R38, R11, !P6 ;  /* 0x0000000b260b7207 */ /* 0x000fe20007000000 */
[----:B------:R-:W4:Y:S04]  /*d130*/  LDL.LU R42, [R1+0xf90] ;  /* 0x000f9000012a7983 */ /* 0x000f280000300800 */
[----:B------:R-:W4:Y:S01]  /*d140*/  LDL.LU R82, [R1+0xf8c] ;  /* 0x000f8c0001527983 */ /* 0x000f220000300800 */
[----:B------:R-:W-:-:S05]  /*d150*/  IMAD R11, R11, UR13, RZ ;  /* 0x0000000d0b0b7c24 */ /* 0x000fca000f8e02ff */
[----:B------:R-:W-:Y:S01]  /*d160*/  @!P1 IMAD.IADD R46, R46, 0x1, -R5 ;  /* 0x000000012e2e9824 */ /* 0x000fe200078e0a05 */
[----:B---3--:R0:W-:Y:S04]  /*d170*/  STL [R1+0x764], R80 ;  /* 0x0007645001007387 */ /* 0x0081e80000100800 */
[----:B0-----:R-:W3:Y:S04]  /*d180*/  LDL.LU R80, [R1+0xf88] ;  /* 0x000f880001507983 */ /* 0x001ee80000300800 */
[----:B------:R-:W3:Y:S04]  /*d190*/  LDL.LU R78, [R1+0xf84] ;  /* 0x000f8400014e7983 */ /* 0x000ee80000300800 */
[----:B--2---:R0:W-:Y:S02]  /*d1a0*/  STL [R1+0x760], R83 ;  /* 0x0007605301007387 */ /* 0x0041e40000100800 */
[----:B0-----:R-:W-:-:S04]  /*d1b0*/  LEA R83, P1, R11, R4, 0x1 ;  /* 0x000000040b537211 */ /* 0x001fc800078208ff */
[----:B------:R-:W-:Y:S02]  /*d1c0*/  LEA.HI.X.SX32 R86, R11, R3, 0x1, P1 ;  /* 0x000000030b567211 */ /* 0x000fe400008f0eff */
[----:B------:R-:W-:Y:S02]  /*d1d0*/  ISETP.GE.AND P1, PT, R7, RZ, PT ;  /* 0x000000ff0700720c */ /* 0x000fe40003f26270 */
[C---:B------:R-:W-:Y:S01]  /*d1e0*/  SEL R11, R38.reuse, R9, !P6 ;  /* 0x00000009260b7207 */ /* 0x040fe20007000000 */
[----:B------:R-:W-:Y:S01]  /*d1f0*/  @P0 IMAD.MOV.U32 R9, RZ, RZ, R86 ;  /* 0x000000ffff090224 */ /* 0x000fe200078e0056 */
[----:B------:R-:W-:Y:S01]  /*d200*/  SEL R7, R38, R8, !P6 ;  /* 0x0000000826077207 */ /* 0x000fe20007000000 */
[----:B------:R-:W-:Y:S01]  /*d210*/  @P0 IMAD.MOV.U32 R8, RZ, RZ, R83 ;  /* 0x000000ffff080224 */ /* 0x000fe200078e0053 */
[----:B----4-:R-:W-:-:S06]  /*d220*/  PRMT R81, RZ, 0x7610, R81 ;  /* 0x00007610ff517816 */ /* 0x010fcc0000000051 */
[----:B------:R0:W2:Y:S01]  /*d230*/  @P0 LDG.E.U16 R81, desc[UR24][R8.64] ;  /* 0x0000001808510981 */ /* 0x0000a2000c1e1500 */
[----:B------:R-:W-:Y:S01]  /*d240*/  ISETP.GT.U32.AND P4, PT, R5, R51, PT ;  /* 0x000000330500720c */ /* 0x000fe20003f84070 */
[----:B------:R-:W-:-:S12]  /*d250*/  IMAD R11, R11, UR13, RZ ;  /* 0x0000000d0b0b7c24 */ /* 0x000fd8000f8e02ff */
[--C-:B------:R-:W-:Y:S01]  /*d260*/  @!P4 IMAD.IADD R51, R51, 0x1, -R5.reuse ;  /* 0x000000013333c824 */ /* 0x100fe200078e0a05 */
[----:B------:R-:W-:Y:S01]  /*d270*/  ISETP.GT.U32.AND P4, PT, R5, R93, PT ;  /* 0x0000005d0500720c */ /* 0x000fe20003f84070 */
[----:B------:R-:W-:Y:S04]  /*d280*/  STL [R1+0x5ac], R83 ;  /* 0x0005ac5301007387 */ /* 0x000fe80000100800 */
[----:B------:R1:W-:Y:S08]  /*d290*/  STL [R1+0x5a8], R86 ;  /* 0x0005a85601007387 */ /* 0x0003f00000100800 */
[----:B------:R-:W-:Y:S01]  /*d2a0*/  @!P4 IMAD.IADD R93, R93, 0x1, -R5 ;  /* 0x000000015d5dc824 */ /* 0x000fe200078e0a05 */
[----:B0-----:R-:W-:-:S04]  /*d2b0*/  LEA R9, P4, R11, R4, 0x1 ;  /* 0x000000040b097211 */ /* 0x001fc800078808ff */
[----:B-1----:R-:W-:Y:S01]  /*d2c0*/  LEA.HI.X.SX32 R86, R11, R3, 0x1, P4 ;  /* 0x000000030b567211 */ /* 0x002fe200020f0eff */
[----:B--2---:R0:W-:Y:S04]  /*d2d0*/  STL [R1+0x75c], R81 ;  /* 0x00075c5101007387 */ /* 0x0041e80000100800 */
[----:B------:R-:W2:Y:S04]  /*d2e0*/  LDL R83, [R1+0xd30] ;  /* 0x000d300001537983 */ /* 0x000ea80000100800 */
[----:B0-----:R-:W4:Y:S04]  /*d2f0*/  LDL R81, [R1+0xc68] ;  /* 0x000c680001517983 */ /* 0x001f280000100800 */
[----:B------:R0:W-:Y:S04]  /*d300*/  STL [R1+0x5cc], R9 ;  /* 0x0005cc0901007387 */ /* 0x0001e80000100800 */
[----:B------:R-:W2:Y:S01]  /*d310*/  LDL R11, [R1+0xbe8] ;  /* 0x000be800010b7983 */ /* 0x000ea20000100800 */
[----:B------:R-:W-:Y:S01]  /*d320*/  ISETP.GT.U32.AND P3, PT, R5, R89, PT ;  /* 0x000000590500720c */ /* 0x000fe20003f64070 */
[----:B------:R-:W-:-:S12]  /*d330*/  IMAD R8, R7, UR13, RZ ;  /* 0x0000000d07087c24 */ /* 0x000fd8000f8e02ff */
[----:B------:R-:W-:Y:S01]  /*d340*/  @!P3 IMAD.IADD R89, R89, 0x1, -R5 ;  /* 0x000000015959b824 */ /* 0x000fe200078e0a05 */
[----:B---3--:R-:W-:Y:S01]  /*d350*/  ISETP.GT.U32.AND P3, PT, R5, R78, PT ;  /* 0x0000004e0500720c */ /* 0x008fe20003f64070 */
[----:B------:R-:W-:Y:S01]  /*d360*/  IMAD.MOV.U32 R7, RZ, RZ, R79 ;  /* 0x000000ffff077224 */ /* 0x000fe200078e004f */
[----:B------:R-:W-:-:S03]  /*d370*/  PRMT R82, RZ, 0x7610, R82 ;  /* 0x00007610ff527816 */ /* 0x000fc60000000052 */
[----:B------:R-:W-:-:S08]  /*d380*/  @!P1 IMAD.MOV R7, RZ, RZ, -R7 ;  /* 0x000000ffff079224 */ /* 0x000fd000078e0a07 */
[----:B------:R-:W-:Y:S01]  /*d390*/  @!P3 IMAD.IADD R78, R78, 0x1, -R5 ;  /* 0x000000014e4eb824 */ /* 0x000fe200078e0a05 */
[C---:B------:R-:W-:Y:S02]  /*d3a0*/  LEA R79, P3, R8.reuse, R4, 0x1 ;  /* 0x00000004084f7211 */ /* 0x040fe400078608ff */
[----:B--2---:R-:W-:Y:S02]  /*d3b0*/  ISETP.GE.AND P1, PT, R11, RZ, PT ;  /* 0x000000ff0b00720c */ /* 0x004fe40003f26270 */
[----:B------:R-:W-:Y:S01]  /*d3c0*/  LEA.HI.X.SX32 R11, R8, R3, 0x1, P3 ;  /* 0x00000003080b7211 */ /* 0x000fe200018f0eff */
[----:B------:R-:W-:Y:S02]  /*d3d0*/  @P0 IMAD.MOV.U32 R8, RZ, RZ, R9 ;  /* 0x000000ffff080224 */ /* 0x000fe400078e0009 */
[----:B0-----:R-:W-:-:S05]  /*d3e0*/  @P0 IMAD.MOV.U32 R9, RZ, RZ, R86 ;  /* 0x000000ffff090224 */ /* 0x001fca00078e0056 */
[----:B------:R0:W2:Y:S01]  /*d3f0*/  @P0 LDG.E.U16 R82, desc[UR24][R8.64] ;  /* 0x0000001808520981 */ /* 0x0000a2000c1e1500 */
[----:B------:R-:W-:Y:S01]  /*d400*/  PRMT R80, RZ, 0x7610, R80 ;  /* 0x00007610ff507816 */ /* 0x000fe20000000050 */
[----:B0-----:R-:W-:Y:S02]  /*d410*/  @P0 IMAD.MOV.U32 R8, RZ, RZ, R79 ;  /* 0x000000ffff080224 */ /* 0x001fe400078e004f */
[----:B------:R-:W-:-:S05]  /*d420*/  @P0 IMAD.MOV.U32 R9, RZ, RZ, R11 ;  /* 0x000000ffff090224 */ /* 0x000fca00078e000b */
[----:B------:R0:W3:Y:S04]  /*d430*/  @P0 LDG.E.U16 R80, desc[UR24][R8.64] ;  /* 0x0000001808500981 */ /* 0x0000e8000c1e1500 */
[----:B------:R-:W-:Y:S04]  /*d440*/  STL [R1+0x5ec], R79 ;  /* 0x0005ec4f01007387 */ /* 0x000fe80000100800 */
[----:B------:R1:W-:Y:S04]  /*d450*/  STL [R1+0x5c8], R86 ;  /* 0x0005c85601007387 */ /* 0x0003e80000100800 */
[----:B-1----:R-:W3:Y:S04]  /*d460*/  LDL.LU R86, [R1+0xf80] ;  /* 0x000f800001567983 */ /* 0x002ee80000300800 */
[----:B--2---:R1:W-:Y:S04]  /*d470*/  STL [R1+0x758], R82 ;  /* 0x0007585201007387 */ /* 0x0043e80000100800 */
[----:B-1----:R-:W2:Y:S04]  /*d480*/  LDL.LU R82, [R1+0xf7c] ;  /* 0x000f7c0001527983 */ /* 0x002ea80000300800 */
[----:B------:R1:W-:Y:S04]  /*d490*/  STL [R1+0x5e8], R11 ;  /* 0x0005e80b01007387 */ /* 0x0003e80000100800 */
[----:B------:R-:W2:Y:S01]  /*d4a0*/  LDL.LU R79, [R1+0xf78] ;  /* 0x000f7800014f7983 */ /* 0x000ea20000300800 */
[----:B------:R-:W-:-:S02]  /*d4b0*/  ISETP.GT.U32.AND P4, PT, R5, R93, PT ;  /* 0x0000005d0500720c */ /* 0x000fc40003f84070 */
[C---:B------:R-:W-:Y:S02]  /*d4c0*/  SEL R10, R38.reuse, R10, !P6 ;  /* 0x0000000a260a7207 */ /* 0x040fe40007000000 */
[----:B------:R-:W-:Y:S02]  /*d4d0*/  ISETP.GT.U32.AND P3, PT, R5, R78, PT ;  /* 0x0000004e0500720c */ /* 0x000fe40003f64070 */
[----:B------:R-:W-:Y:S01]  /*d4e0*/  SEL R2, R38, R2, !P6 ;  /* 0x0000000226027207 */ /* 0x000fe20007000000 */
[----:B------:R-:W-:-:S04]  /*d4f0*/  IMAD R10, R10, UR13, RZ ;  /* 0x0000000d0a0a7c24 */ /* 0x000fc8000f8e02ff */
[----:B------:R-:W-:Y:S02]  /*d500*/  IMAD R2, R2, UR13, RZ ;  /* 0x0000000d02027c24 */ /* 0x000fe4000f8e02ff */
[--C-:B------:R-:W-:Y:S01]  /*d510*/  @!P4 IMAD.IADD R93, R93, 0x1, -R5.reuse ;  /* 0x000000015d5dc824 */ /* 0x100fe200078e0a05 */
[-C--:B-1----:R-:W-:Y:S01]  /*d520*/  LEA R11, P4, R10, R4.reuse, 0x1 ;  /* 0x000000040a0b7211 */ /* 0x082fe200078808ff */
[----:B0-----:R-:W-:Y:S01]  /*d530*/  IMAD.MOV.U32 R8, RZ, RZ, R84 ;  /* 0x000000ffff087224 */ /* 0x001fe200078e0054 */
[----:B---3--:R0:W-:Y:S01]  /*d540*/  STL [R1+0x744], R80 ;  /* 0x0007445001007387 */ /* 0x0081e20000100800 */
[----:B------:R-:W-:Y:S01]  /*d550*/  @!P3 IMAD.IADD R78, R78, 0x1, -R5 ;  /* 0x000000014e4eb824 */ /* 0x000fe200078e0a05 */
[----:B------:R-:W-:Y:S02]  /*d560*/  LEA.HI.X.SX32 R10, R10, R3, 0x1, P4 ;  /* 0x000000030a0a7211 */ /* 0x000fe400020f0eff */
[----:B------:R-:W-:Y:S02]  /*d570*/  LEA R84, P3, R2, R4, 0x1 ;  /* 0x0000000402547211 */ /* 0x000fe400078608ff */
[----:B----4-:R-:W-:Y:S01]  /*d580*/  ISETP.GE.AND P4, PT, R81, RZ, PT ;  /* 0x000000ff5100720c */ /* 0x010fe20003f86270 */
[----:B0-----:R-:W3:Y:S04]  /*d590*/  LDL.LU R80, [R1+0xf74] ;  /* 0x000f740001507983 */ /* 0x001ee80000300800 */
[----:B------:R0:W-:Y:S04]  /*d5a0*/  STL [R1+0x60c], R11 ;  /* 0x00060c0b01007387 */ /* 0x0001e80000100800 */
[----:B------:R-:W4:Y:S04]  /*d5b0*/  LDL.LU R81, [R1+0xf70] ;  /* 0x000f700001517983 */ /* 0x000f280000300800 */
[----:B------:R-:W-:Y:S01]  /*d5c0*/  STL [R1+0x62c], R84 ;  /* 0x00062c5401007387 */ /* 0x000fe20000100800 */
[----:B0-----:R-:W-:-:S03]  /*d5d0*/  @P0 LOP3.LUT R11, R11, R10, RZ, 0x3c, !PT ;  /* 0x0000000a0b0b0212 */ /* 0x001fc600078e3cff */
[----:B------:R0:W-:Y:S01]  /*d5e0*/  STL [R1+0x608], R10 ;  /* 0x0006080a01007387 */ /* 0x0001e20000100800 */
[----:B------:R-:W-:Y:S02]  /*d5f0*/  LEA.HI.X.SX32 R2, R2, R3, 0x1, P3 ;  /* 0x0000000302027211 */ /* 0x000fe400018f0eff */
[----:B0-----:R-:W-:-:S04]  /*d600*/  @P0 LOP3.LUT R10, R11, R10, RZ, 0x3c, !PT ;  /* 0x0000000a0b0a0212 */ /* 0x001fc800078e3cff */
[----:B------:R-:W-:Y:S02]  /*d610*/  @P0 LOP3.LUT R11, R11, R10, RZ, 0x3c, !PT ;  /* 0x0000000a0b0b0212 */ /* 0x000fe400078e3cff */
[----:B------:R-:W-:Y:S01]  /*d620*/  PRMT R9, RZ, 0x7610, R9 ;  /* 0x00007610ff097816 */ /* 0x000fe20000000009 */
[----:B------:R-:W-:Y:S01]  /*d630*/  @!P1 IMAD.MOV R8, RZ, RZ, -R8 ;  /* 0x000000ffff089224 */ /* 0x000fe200078e0a08 */
[----:B------:R-:W-:-:S05]  /*d640*/  SEL R12, R38, R12, !P6 ;  /* 0x0000000c260c7207 */ /* 0x000fca0007000000 */
[----:B------:R-:W-:Y:S01]  /*d650*/  IMAD R12, R12, UR13, RZ ;  /* 0x0000000d0c0c7c24 */ /* 0x000fe2000f8e02ff */
[----:B------:R-:W-:Y:S02]  /*d660*/  PRMT R86, RZ, 0x7610, R86 ;  /* 0x00007610ff567816 */ /* 0x000fe40000000056 */
[----:B--2---:R-:W-:-:S06]  /*d670*/  PRMT R82, RZ, 0x7610, R82 ;  /* 0x00007610ff527816 */ /* 0x004fcc0000000052 */
[----:B------:R0:W2:Y:S01]  /*d680*/  @P0 LDG.E.U16 R82, desc[UR24][R10.64] ;  /* 0x000000180a520981 */ /* 0x0000a2000c1e1500 */
[----:B------:R-:W-:Y:S01]  /*d690*/  ISETP.GT.U32.AND P1, PT, R5, R79, PT ;  /* 0x0000004f0500720c */ /* 0x000fe20003f24070 */
[----:B0-----:R-:W-:Y:S02]  /*d6a0*/  @P0 IMAD.MOV.U32 R10, RZ, RZ, R84 ;  /* 0x000000ffff0a0224 */ /* 0x001fe400078e0054 */
[----:B------:R-:W-:-:S05]  /*d6b0*/  @P0 IMAD.MOV.U32 R11, RZ, RZ, R2 ;  /* 0x000000ffff0b0224 */ /* 0x000fca00078e0002 */
[----:B------:R0:W3:Y:S05]  /*d6c0*/  @P0 LDG.E.U16 R9, desc[UR24][R10.64] ;  /* 0x000000180a090981 */ /* 0x0000ea000c1e1500 */
[----:B------:R-:W-:Y:S01]  /*d6d0*/  @!P1 IMAD.IADD R79, R79, 0x1, -R5 ;  /* 0x000000014f4f9824 */ /* 0x000fe200078e0a05 */
[----:B0-----:R-:W-:-:S04]  /*d6e0*/  LEA R10, P1, R12, R4, 0x1 ;  /* 0x000000040c0a7211 */ /* 0x001fc800078208ff */
[----:B------:R-:W-:-:S05]  /*d6f0*/  LEA.HI.X.SX32 R11, R12, R3, 0x1, P1 ;  /* 0x000000030c0b7211 */ /* 0x000fca00008f0eff */
[----:B------:R0:W4:Y:S01]  /*d700*/  @P0 LDG.E.U16 R86, desc[UR24][R10.64] ;  /* 0x000000180a560981 */ /* 0x000122000c1e1500 */
[----:B------:R-:W-:Y:S02]  /*d710*/  SEL R7, R38, R7, !P6 ;  /* 0x0000000726077207 */ /* 0x000fe40007000000 */
[----:B------:R-:W-:Y:S02]  /*d720*/  ISETP.GE.AND P3, PT, R83, RZ, PT ;  /* 0x000000ff5300720c */ /* 0x000fe40003f66270 */
[----:B------:R-:W4:Y:S01]  /*d730*/  LDL.LU R83, [R1+0xf6c] ;  /* 0x000f6c0001537983 */ /* 0x000f220000300800 */
[----:B------:R-:W-:Y:S01]  /*d740*/  IMAD R7, R7, UR13, RZ ;  /* 0x0000000d07077c24 */ /* 0x000fe2000f8e02ff */
[----:B------:R-:W-:Y:S02]  /*d750*/  PRMT R88, RZ, 0x7610, R88 ;  /* 0x00007610ff587816 */ /* 0x000fe40000000058 */
[----:B--2---:R1:W-:Y:S04]  /*d760*/  STL [R1+0x740], R82 ;  /* 0x0007405201007387 */ /* 0x0043e80000100800 */
[----:B-1----:R-:W2:Y:S04]  /*d770*/  LDL.LU R82, [R1+0xf68] ;  /* 0x000f680001527983 */ /* 0x002ea80000300800 */
[----:B------:R1:W-:Y:S04]  /*d780*/  STL [R1+0x628], R2 ;  /* 0x0006280201007387 */ /* 0x0003e80000100800 */
[----:B------:R-:W2:Y:S04]  /*d790*/  LDL.LU R84, [R1+0xf64] ;  /* 0x000f640001547983 */ /* 0x000ea80000300800 */
[----:B---3--:R3:W-:Y:S01]  /*d7a0*/  STL [R1+0x73c], R9 ;  /* 0x00073c0901007387 */ /* 0x0087e20000100800 */
[----:B-1----:R-:W-:-:S02]  /*d7b0*/  IMAD.MOV.U32 R2, RZ, RZ, R85 ;  /* 0x000000ffff027224 */ /* 0x002fc400078e0055 */
[----:B---3--:R-:W-:Y:S01]  /*d7c0*/  IMAD.MOV.U32 R9, RZ, RZ, R87 ;  /* 0x000000ffff097224 */ /* 0x008fe200078e0057 */
[C---:B------:R-:W-:Y:S01]  /*d7d0*/  LEA R87, P1, R7.reuse, R4, 0x1 ;  /* 0x0000000407577211 */ /* 0x040fe200078208ff */
[----:B------:R0:W-:Y:S03]  /*d7e0*/  STL [R1+0x64c], R10 ;  /* 0x00064c0a01007387 */ /* 0x0001e60000100800 */
[----:B------:R-:W-:Y:S01]  /*d7f0*/  LEA.HI.X.SX32 R85, R7, R3, 0x1, P1 ;  /* 0x0000000307557211 */ /* 0x000fe200008f0eff */
[----:B------:R1:W-:Y:S04]  /*d800*/  STL [R1+0x648], R11 ;  /* 0x0006480b01007387 */ /* 0x0003e80000100800 */
[----:B------:R-:W-:Y:S01]  /*d810*/  STL [R1+0x66c], R87 ;  /* 0x00066c5701007387 */ /* 0x000fe20000100800 */
[----:B0-----:R-:W-:-:S03]  /*d820*/  @P0 IMAD.MOV.U32 R10, RZ, RZ, R87 ;  /* 0x000000ffff0a0224 */ /* 0x001fc600078e0057 */
[----:B------:R-:W3:Y:S01]  /*d830*/  LDL R7, [R1+0xce8] ;  /* 0x000ce80001077983 */ /* 0x000ee20000100800 */
[----:B-1----:R-:W-:-:S05]  /*d840*/  @P0 IMAD.MOV.U32 R11, RZ, RZ, R85 ;  /* 0x000000ffff0b0224 */ /* 0x002fca00078e0055 */
[----:B------:R-:W2:Y:S04]  /*d850*/  @P0 LDG.E.U16 R88, desc[UR24][R10.64] ;  /* 0x000000180a580981 */ /* 0x000ea8000c1e1500 */
[----:B------:R-:W-:Y:S04]  /*d860*/  STL [R1+0x668], R85 ;  /* 0x0006685501007387 */ /* 0x000fe80000100800 */
[----:B----4-:R0:W-:Y:S04]  /*d870*/  STL [R1+0x738], R86 ;  /* 0x0007385601007387 */ /* 0x0101e80000100800 */
[----:B0-----:R-:W4:Y:S04]  /*d880*/  LDL.LU R86, [R1+0xf60] ;  /* 0x000f600001567983 */ /* 0x001f280000300800 */
[----:B------:R-:W4:Y:S04]  /*d890*/  LDL.LU R85, [R1+0xf5c] ;  /* 0x000f5c0001557983 */ /* 0x000f280000300800 */
[----:B------:R-:W4:Y:S04]  /*d8a0*/  LDL.LU R87, [R1+0xf58] ;  /* 0x000f580001577983 */ /* 0x000f280000300800 */
[----:B------:R-:W4:Y:S04]  /*d8b0*/  LDL R10, [R1+0xc74] ;  /* 0x000c7400010a7983 */ /* 0x000f280000100800 */
[----:B------:R-:W4:Y:S01]  /*d8c0*/  LDL R11, [R1+0xbe0] ;  /* 0x000be000010b7983 */ /* 0x000f220000100800 */
[----:B------:R-:W-:Y:S01]  /*d8d0*/  @!P4 IMAD.MOV R9, RZ, RZ, -R9 ;  /* 0x000000ffff09c224 */ /* 0x000fe200078e0a09 */
[----:B------:R-:W-:-:S02]  /*d8e0*/  ISETP.GT.U32.AND P4, PT, R5, R79, PT ;  /* 0x0000004f0500720c */ /* 0x000fc40003f84070 */
[----:B------:R-:W-:Y:S02]  /*d8f0*/  SEL R8, R38, R8, !P6 ;  /* 0x0000000826087207 */ /* 0x000fe40007000000 */
[----:B------:R-:W-:-:S09]  /*d900*/  PRMT R76, RZ, 0x7610, R76 ;  /* 0x00007610ff4c7816 */ /* 0x000fd2000000004c */
[----:B------:R-:W-:Y:S02]  /*d910*/  @!P4 IMAD.IADD R79, R79, 0x1, -R5 ;  /* 0x000000014f4fc824 */ /* 0x000fe400078e0a05 */
[----:B------:R-:W-:Y:S01]  /*d920*/  @!P3 IMAD.MOV R2, RZ, RZ, -R2 ;  /* 0x000000ffff02b224 */ /* 0x000fe200078e0a02 */
[----:B---3--:R-:W-:Y:S01]  /*d930*/  ISETP.GE.AND P1, PT, R7, RZ, PT ;  /* 0x000000ff0700720c */ /* 0x008fe20003f26270 */
[----:B------:R-:W-:Y:S02]  /*d940*/  IMAD R7, R8, UR13, RZ ;  /* 0x0000000d08077c24 */ /* 0x000fe4000f8e02ff */
[----:B------:R-:W-:Y:S01]  /*d950*/  IMAD.MOV.U32 R8, RZ, RZ, R52 ;  /* 0x000000ffff087224 */ /* 0x000fe200078e0034 */
[----:B--2---:R0:W-:Y:S04]  /*d960*/  STL [R1+0x724], R88 ;  /* 0x0007245801007387 */ /* 0x0041e80000100800 */
[----:B------:R-:W2:Y:S01]  /*d970*/  LDL.LU R52, [R1+0xf54] ;  /* 0x000f540001347983 */ /* 0x000ea20000300800 */
[----:B0-----:R-:W-:-:S04]  /*d980*/  LEA R88, P4, R7, R4, 0x1 ;  /* 0x0000000407587211 */ /* 0x001fc800078808ff */
[----:B------:R-:W-:Y:S01]  /*d990*/  @!P1 IMAD.MOV R8, RZ, RZ, -R8 ;  /* 0x000000ffff089224 */ /* 0x000fe200078e0a08 */
[----:B------:R-:W-:Y:S01]  /*d9a0*/  LEA.HI.X.SX32 R7, R7, R3, 0x1, P4 ;  /* 0x0000000307077211 */ /* 0x000fe200020f0eff */
[----:B------:R0:W-:Y:S04]  /*d9b0*/  STL [R1+0x68c], R88 ;  /* 0x00068c5801007387 */ /* 0x0001e80000100800 */
[----:B------:R1:W-:Y:S01]  /*d9c0*/  STL [R1+0x688], R7 ;  /* 0x0006880701007387 */ /* 0x0003e20000100800 */
[----:B----4-:R-:W-:Y:S01]  /*d9d0*/  ISETP.GE.AND P1, PT, R10, RZ, PT ;  /* 0x000000ff0a00720c */ /* 0x010fe20003f26270 */
[----:B------:R-:W-:Y:S02]  /*d9e0*/  @P0 IMAD.MOV.U32 R10, RZ, RZ, R88 ;  /* 0x000000ffff0a0224 */ /* 0x000fe400078e0058 */
[----:B0-----:R-:W3:Y:S01]  /*d9f0*/  LDL R88, [R1+0xb98] ;  /* 0x000b980001587983 */ /* 0x001ee20000100800 */
[----:B------:R-:W-:Y:S01]  /*da00*/  ISETP.GE.AND P4, PT, R11, RZ, PT ;  /* 0x000000ff0b00720c */ /* 0x000fe20003f86270 */
[----:B------:R-:W-:-:S05]  /*da10*/  @P0 IMAD.MOV.U32 R11, RZ, RZ, R7 ;  /* 0x000000ffff0b0224 */ /* 0x000fca00078e0007 */
[----:B------:R0:W4:Y:S01]  /*da20*/  @P0 LDG.E.U16 R76, desc[UR24][R10.64] ;  /* 0x000000180a4c0981 */ /* 0x000122000c1e1500 */
[----:B-1----:R-:W-:Y:S01]  /*da30*/  IMAD.MOV.U32 R7, RZ, RZ, R46 ;  /* 0x000000ffff077224 */ /* 0x002fe200078e002e */
[----:B0-----:R-:W-:-:S03]  /*da40*/  SEL R10, R38, R9, !P6 ;  /* 0x00000009260a7207 */ /* 0x001fc60007000000 */
[----:B------:R-:W-:Y:S02]  /*da50*/  @!P1 IMAD.MOV R7, RZ, RZ, -R7 ;  /* 0x000000ffff079224 */ /* 0x000fe400078e0a07 */
[----:B------:R-:W-:Y:S01]  /*da60*/  IMAD R10, R10, UR13, RZ ;  /* 0x0000000d0a0a7c24 */ /* 0x000fe2000f8e02ff */
[----:B------:R-:W-:Y:S01]  /*da70*/  SEL R9, R38, R2, !P6 ;  /* 0x0000000226097207 */ /* 0x000fe20007000000 */
[----:B------:R-:W-:-:S03]  /*da80*/  IMAD.MOV.U32 R2, RZ, RZ, R51 ;  /* 0x000000ffff027224 */ /* 0x000fc600078e0033 */
[----:B------:R-:W-:-:S04]  /*da90*/  LEA R46, P1, R10, R4, 0x1 ;  /* 0x000000040a2e7211 */ /* 0x000fc800078208ff */
[----:B------:R-:W-:Y:S01]  /*daa0*/  LEA.HI.X.SX32 R51, R10, R3, 0x1, P1 ;  /* 0x000000030a337211 */ /* 0x000fe200008f0eff */
[----:B------:R-:W-:Y:S01]  /*dab0*/  STL [R1+0x6ac], R46 ;  /* 0x0006ac2e01007387 */ /* 0x000fe20000100800 */
[----:B------:R-:W-:-:S03]  /*dac0*/  SEL R10, R38, R8, !P6 ;  /* 0x00000008260a7207 */ /* 0x000fc60007000000 */
[----:B------:R-:W2:Y:S01]  /*dad0*/  LDL R8, [R1+0xc0c] ;  /* 0x000c0c0001087983 */ /* 0x000ea20000100800 */
[----:B------:R-:W-:Y:S01]  /*dae0*/  ISETP.GT.U32.AND P3, PT, R5, R80, PT ;  /* 0x000000500500720c */ /* 0x000fe20003f64070 */
[----:B------:R-:W-:-:S12]  /*daf0*/  IMAD R9, R9, UR13, RZ ;  /* 0x0000000d09097c24 */ /* 0x000fd8000f8e02ff */
[----:B------:R-:W-:Y:S01]  /*db00*/  @!P3 IMAD.IADD R80, R80, 0x1, -R5 ;  /* 0x000000015050b824 */ /* 0x000fe200078e0a05 */
[----:B------:R-:W-:Y:S02]  /*db10*/  ISETP.GT.U32.AND P3, PT, R5, R81, PT ;  /* 0x000000510500720c */ /* 0x000fe40003f64070 */
[----:B------:R-:W-:-:S11]  /*db20*/  PRMT R42, RZ, 0x7610, R42 ;  /* 0x00007610ff2a7816 */ /* 0x000fd6000000002a */
[----:B------:R-:W-:Y:S01]  /*db30*/  @!P3 IMAD.IADD R81, R81, 0x1, -R5 ;  /* 0x000000015151b824 */ /* 0x000fe200078e0a05 */
[----:B------:R-:W-:-:S05]  /*db40*/  LEA R11, P3, R9, R4, 0x1 ;  /* 0x00000004090b7211 */ /* 0x000fca00078608ff */
[----:B------:R-:W-:Y:S04]  /*db50*/  STL [R1+0x6cc], R11 ;  /* 0x0006cc0b01007387 */ /* 0x000fe80000100800 */
[----:B------:R-:W-:Y:S04]  /*db60*/  STL [R1+0x6a8], R51 ;  /* 0x0006a83301007387 */ /* 0x000fe80000100800 */
[----:B----4-:R0:W-:Y:S02]  /*db70*/  STL [R1+0x720], R76 ;  /* 0x0007204c01007387 */ /* 0x0101e40000100800 */
[----:B0-----:R-:W-:Y:S01]  /*db80*/  LEA.HI.X.SX32 R76, R9, R3, 0x1, P3 ;  /* 0x00000003094c7211 */ /* 0x001fe200018f0eff */
[----:B------:R-:W-:-:S02]  /*db90*/  @P0 IMAD.MOV.U32 R9, RZ, RZ, R51 ;  /* 0x000000ffff090224 */ /* 0x000fc400078e0033 */
[----:B------:R-:W-:Y:S01]  /*dba0*/  @!P4 IMAD.MOV R2, RZ, RZ, -R2 ;  /* 0x000000ffff02c224 */ /* 0x000fe200078e0a02 */
[----:B--2---:R-:W-:Y:S01]  /*dbb0*/  ISETP.GE.AND P3, PT, R8, RZ, PT ;  /* 0x000000ff0800720c */ /* 0x004fe20003f66270 */
[----:B------:R-:W-:Y:S01]  /*dbc0*/  @P0 IMAD.MOV.U32 R8, RZ, RZ, R46 ;  /* 0x000000ffff080224 */ /* 0x000fe200078e002e */
[----:B------:R-:W-:Y:S01]  /*dbd0*/  PRMT R71, RZ, 0x7610, R71 ;  /* 0x00007610ff477816 */ /* 0x000fe20000000047 */
[----:B------:R-:W-:Y:S01]  /*dbe0*/  IMAD R10, R10, UR13, RZ ;  /* 0x0000000d0a0a7c24 */ /* 0x000fe2000f8e02ff */
[----:B------:R-:W2:Y:S04]  /*dbf0*/  LDL.LU R51, [R1+0xf50] ;  /* 0x000f500001337983 */ /* 0x000ea80000300800 */
[----:B------:R0:W4:Y:S01]  /*dc00*/  @P0 LDG.E.U16 R42, desc[UR24][R8.64] ;  /* 0x00000018082a0981 */ /* 0x000122000c1e1500 */
[----:B------:R-:W-:-:S03]  /*dc10*/  ISETP.GT.U32.AND P4, PT, R5, R80, PT ;  /* 0x000000500500720c */ /* 0x000fc60003f84070 */
[----:B------:R-:W2:Y:S01]  /*dc20*/  LDL.LU R46, [R1+0xf4c] ;  /* 0x000f4c00012e7983 */ /* 0x000ea20000300800 */
[----:B0-----:R-:W-:Y:S02]  /*dc30*/  @P0 IMAD.MOV.U32 R8, RZ, RZ, R11 ;  /* 0x000000ffff080224 */ /* 0x001fe400078e000b */
[----:B------:R-:W-:-:S07]  /*dc40*/  @P0 IMAD.MOV.U32 R9, RZ, RZ, R76 ;  /* 0x000000ffff090224 */ /* 0x000fce00078e004c */
[----:B------:R-:W-:Y:S01]  /*dc50*/  @!P4 IMAD.IADD R80, R80, 0x1, -R5 ;  /* 0x000000015050c824 */ /* 0x000fe200078e0a05 */
[C---:B------:R-:W-:Y:S01]  /*dc60*/  LEA R11, P4, R10.reuse, R4, 0x1 ;  /* 0x000000040a0b7211 */ /* 0x040fe200078808ff */
[----:B------:R0:W2:Y:S03]  /*dc70*/  @P0 LDG.E.U16 R71, desc[UR24][R8.64] ;  /* 0x0000001808470981 */ /* 0x0000a6000c1e1500 */
[----:B------:R-:W-:Y:S01]  /*dc80*/  LEA.HI.X.SX32 R10, R10, R3, 0x1, P4 ;  /* 0x000000030a0a7211 */ /* 0x000fe200020f0eff */
[----:B0-----:R-:W-:Y:S01]  /*dc90*/  IMAD.MOV.U32 R8, RZ, RZ, R89 ;  /* 0x000000ffff087224 */ /* 0x001fe200078e0059 */
[----:B------:R-:W-:Y:S01]  /*dca0*/  PRMT R68, RZ, 0x7610, R68 ;  /* 0x00007610ff447816 */ /* 0x000fe20000000044 */
[----:B----4-:R0:W-:Y:S04]  /*dcb0*/  STL [R1+0x71c], R42 ;  /* 0x00071c2a01007387 */ /* 0x0101e80000100800 */
[----:B0-----:R-:W4:Y:S04]  /*dcc0*/  LDL.LU R42, [R1+0xf48] ;  /* 0x000f4800012a7983 */ /* 0x001f280000300800 */
[----:B------:R-:W-:Y:S04]  /*dcd0*/  STL [R1+0x6c8], R76 ;  /* 0x0006c84c01007387 */ /* 0x000fe80000100800 */
[----:B------:R-:W2:Y:S04]  /*dce0*/  LDL R89, [R1+0xb8c] ;  /* 0x000b8c0001597983 */ /* 0x000ea80000100800 */
[----:B------:R0:W-:Y:S04]  /*dcf0*/  STL [R1+0x6ec], R11 ;  /* 0x0006ec0b01007387 */ /* 0x0001e80000100800 */
[----:B------:R1:W-:Y:S01]  /*dd00*/  STL [R1+0x6e8], R10 ;  /* 0x0006e80a01007387 */ /* 0x0003e20000100800 */
[----:B0-----:R-:W-:-:S04]  /*dd10*/  @P0 LOP3.LUT R11, R11, R10, RZ, 0x3c, !PT ;  /* 0x0000000a0b0b0212 */ /* 0x001fc800078e3cff */
[----:B-1----:R-:W-:-:S04]  /*dd20*/  @P0 LOP3.LUT R10, R11, R10, RZ, 0x3c, !PT ;  /* 0x0000000a0b0a0212 */ /* 0x002fc800078e3cff */
[----:B------:R-:W-:-:S05]  /*dd30*/  @P0 LOP3.LUT R11, R11, R10, RZ, 0x3c, !PT ;  /* 0x0000000a0b0b0212 */ /* 0x000fca00078e3cff */
[----:B------:R-:W2:Y:S01]  /*dd40*/  @P0 LDG.E.U16 R68, desc[UR24][R10.64] ;  /* 0x000000180a440981 */ /* 0x000ea2000c1e1500 */
[C---:B------:R-:W-:Y:S01]  /*dd50*/  ISETP.GT.U32.AND P1, PT, R5.reuse, R81, PT ;  /* 0x000000510500720c */ /* 0x040fe20003f24070 */
[----:B------:R-:W-:Y:S01]  /*dd60*/  @!P3 IMAD.MOV R8, RZ, RZ, -R8 ;  /* 0x000000ffff08b224 */ /* 0x000fe200078e0a08 */
[----:B---3--:R-:W-:Y:S02]  /*dd70*/  ISETP.GE.AND P3, PT, R88, RZ, PT ;  /* 0x000000ff5800720c */ /* 0x008fe40003f66270 */
[----:B------:R-:W-:Y:S01]  /*dd80*/  ISETP.GT.U32.AND P4, PT, R5, R82, PT ;  /* 0x000000520500720c */ /* 0x000fe20003f84070 */
[----:B------:R-:W3:Y:S01]  /*dd90*/  LDL R88, [R1+0xb88] ;  /* 0x000b880001587983 */ /* 0x000ee20000100800 */
[----:B------:R-:W-:-:S07]  /*dda0*/  SEL R9, R38, R7, !P6 ;  /* 0x0000000726097207 */ /* 0x000fce0007000000 */
[----:B------:R-:W-:Y:S01]  /*ddb0*/  @!P1 IMAD.IADD R81, R81, 0x1, -R5 ;  /* 0x0000000151519824 */ /* 0x000fe200078e0a05 */
[----:B------:R-:W-:Y:S02]  /*ddc0*/  ISETP.GT.U32.AND P1, PT, R5, R83, PT ;  /* 0x000000530500720c */ /* 0x000fe40003f24070 */
[----:B------:R-:W-:Y:S01]  /*ddd0*/  SEL R7, R38, R2, !P6 ;  /* 0x0000000226077207 */ /* 0x000fe20007000000 */
[----:B------:R-:W-:Y:S02]  /*dde0*/  IMAD.MOV.U32 R2, RZ, RZ, R93 ;  /* 0x000000ffff027224 */ /* 0x000fe400078e005d */
[----:B------:R-:W-:Y:S01]  /*ddf0*/  IMAD R9, R9, UR13, RZ ;  /* 0x0000000d09097c24 */ /* 0x000fe2000f8e02ff */
[----:B------:R-:W3:Y:S01]  /*de00*/  LDL R93, [R1+0xb7c] ;  /* 0x000b7c00015d7983 */ /* 0x000ee20000100800 */
[----:B------:R-:W-:Y:S02]  /*de10*/  IMAD R7, R7, UR13, RZ ;  /* 0x0000000d07077c24 */ /* 0x000fe4000f8e02ff */
[----:B------:R-:W-:-:S04]  /*de20*/  @!P3 IMAD.MOV R2, RZ, RZ, -R2 ;  /* 0x000000ffff02b224 */ /* 0x000fc800078e0a02 */
[--C-:B------:R-:W-:Y:S02]  /*de30*/  @!P1 IMAD.IADD R83, R83, 0x1, -R5.reuse ;  /* 0x0000000153539824 */ /* 0x100fe400078e0a05 */
[----:B------:R-:W-:Y:S01]  /*de40*/  @!P4 IMAD.IADD R82, R82, 0x1, -R5 ;  /* 0x000000015252c824 */ /* 0x000fe200078e0a05 */
[----:B------:R-:W-:Y:S02]  /*de50*/  LEA R76, P1, R9, R4, 0x1 ;  /* 0x00000004094c7211 */ /* 0x000fe400078208ff */
[----:B------:R-:W-:Y:S02]  /*de60*/  ISETP.GT.U32.AND P4, PT, R5, R83, PT ;  /* 0x000000530500720c */ /* 0x000fe40003f84070 */
[----:B------:R-:W-:Y:S02]  /*de70*/  PRMT R74, RZ, 0x7610, R74 ;  /* 0x00007610ff4a7816 */ /* 0x000fe4000000004a */
[----:B------:R-:W-:Y:S02]  /*de80*/  LEA.HI.X.SX32 R9, R9, R3, 0x1, P1 ;  /* 0x0000000309097211 */ /* 0x000fe400008f0eff */
[----:B------:R-:W-:-:S07]  /*de90*/  PRMT R65, RZ, 0x7610, R65 ;  /* 0x00007610ff417816 */ /* 0x000fce0000000041 */
[----:B------:R-:W-:Y:S01]  /*dea0*/  @!P4 IMAD.IADD R83, R83, 0x1, -R5 ;  /* 0x000000015353c824 */ /* 0x000fe200078e0a05 */
[----:B------:R-:W-:Y:S01]  /*deb0*/  PRMT R67, RZ, 0x7610, R67 ;  /* 0x00007610ff437816 */ /* 0x000fe20000000043 */
[----:B--2---:R0:W-:Y:S04]  /*dec0*/  STL [R1+0x704], R68 ;  /* 0x0007044401007387 */ /* 0x0041e80000100800 */
[----:B------:R1:W-:Y:S01]  /*ded0*/  STL [R1+0x718], R71 ;  /* 0x0007184701007387 */ /* 0x0003e20000100800 */
[----:B0-----:R-:W-:-:S04]  /*dee0*/  LEA R68, P3, R7, R4, 0x1 ;  /* 0x0000000407447211 */ /* 0x001fc800078608ff */
[----:B-1----:R-:W-:Y:S02]  /*def0*/  LEA.HI.X.SX32 R71, R7, R3, 0x1, P3 ;  /* 0x0000000307477211 */ /* 0x002fe400018f0eff */
[----:B------:R-:W-:Y:S01]  /*df00*/  SEL R7, R38, R8, !P6 ;  /* 0x0000000826077207 */ /* 0x000fe20007000000 */
[----:B------:R-:W-:Y:S01]  /*df10*/  @P0 IMAD.MOV.U32 R8, RZ, RZ, R76 ;  /* 0x000000ffff080224 */ /* 0x000fe200078e004c */
[----:B------:R-:W-:Y:S03]  /*df20*/  STL [R1+0x70c], R76 ;  /* 0x00070c4c01007387 */ /* 0x000fe60000100800 */
[----:B------:R-:W-:Y:S01]  /*df30*/  IMAD R7, R7, UR4, RZ ;  /* 0x0000000407077c24 */ /* 0x000fe2000f8e02ff */
[----:B------:R0:W2:Y:S01]  /*df40*/  @P0 LDG.E.U16 R74, desc[UR24][R8.64] ;  /* 0x00000018084a0981 */ /* 0x0000a2000c1e1500 */
[----:B------:R-:W-:Y:S01]  /*df50*/  ISETP.GE.AND P3, PT, R89, RZ, PT ;  /* 0x000000ff5900720c */ /* 0x000fe20003f66270 */
[----:B------:R-:W1:Y:S02]  /*df60*/  LDCU UR4, c[0x0][0x3b0] ;  /* 0x00007600ff0477ac */ /* 0x000e640008000800 */
[----:B------:R3:W-:Y:S04]  /*df70*/  STL [R1+0x72c], R68 ;  /* 0x00072c4401007387 */ /* 0x0007e80000100800 */
[----:B------:R4:W-:Y:S01]  /*df80*/  STL [R1+0x708], R9 ;  /* 0x0007080901007387 */ /* 0x0009e20000100800 */
[----:B0-----:R-:W-:Y:S01]  /*df90*/  @P0 IMAD.MOV.U32 R8, RZ, RZ, R68 ;  /* 0x000000ffff080224 */ /* 0x001fe200078e0044 */
[----:B---3--:R-:W-:-:S02]  /*dfa0*/  LEA R68, P4, R7, R4, 0x1 ;  /* 0x0000000407447211 */ /* 0x008fc400078808ff */
[----:B------:R0:W-:Y:S01]  /*dfb0*/  STL [R1+0x728], R71 ;  /* 0x0007284701007387 */ /* 0x0001e20000100800 */
[----:B----4-:R-:W-:Y:S01]  /*dfc0*/  @P0 IMAD.MOV.U32 R9, RZ, RZ, R71 ;  /* 0x000000ffff090224 */ /* 0x010fe200078e0047 */
[----:B------:R-:W-:Y:S02]  /*dfd0*/  SEL R2, R38, R2, !P6 ;  /* 0x0000000226027207 */ /* 0x000fe40007000000 */
[----:B------:R-:W3:Y:S04]  /*dfe0*/  LDL R89, [R1+0xb74] ;  /* 0x000b740001597983 */ /* 0x000ee80000100800 */
[----:B------:R4:W2:Y:S01]  /*dff0*/  @P0 LDG.E.U16 R65, desc[UR24][R8.64] ;  /* 0x0000001808410981 */ /* 0x0008a2000c1e1500 */
[----:B0-----:R-:W-:Y:S01]  /*e000*/  LEA.HI.X.SX32 R71, R7, R3, 0x1, P4 ;  /* 0x0000000307477211 */ /* 0x001fe200020f0eff */
[----:B----4-:R-:W-:-:S04]  /*e010*/  @P0 IMAD.MOV.U32 R8, RZ, RZ, R68 ;  /* 0x000000ffff080224 */ /* 0x010fc800078e0044 */
[----:B------:R-:W-:-:S05]  /*e020*/  @P0 IMAD.MOV.U32 R9, RZ, RZ, R71 ;  /* 0x000000ffff090224 */ /* 0x000fca00078e0047 */
[----:B------:R-:W4:Y:S01]  /*e030*/  @P0 LDG.E.U16 R67, desc[UR24][R8.64] ;  /* 0x0000001808430981 */ /* 0x000f22000c1e1500 */
[----:B------:R-:W-:-:S03]  /*e040*/  IMAD R2, R2, UR5, RZ ;  /* 0x0000000502027c24 */ /* 0x000fc6000f8e02ff */
[----:B------:R-:W-:Y:S01]  /*e050*/  STL [R1+0x74c], R68 ;  /* 0x00074c4401007387 */ /* 0x000fe20000100800 */
[----:B------:R-:W-:Y:S01]  /*e060*/  @!P3 IMAD.MOV R78, RZ, RZ, -R78 ;  /* 0x000000ffff4eb224 */ /* 0x000fe200078e0a4e */
[----:B------:R-:W-:Y:S01]  /*e070*/  PRMT R33, RZ, 0x7610, R33 ;  /* 0x00007610ff217816 */ /* 0x000fe20000000021 */
[----:B------:R-:W0:Y:S01]  /*e080*/  LDCU UR5, c[0x0][0x3b0] ;  /* 0x00007600ff0577ac */ /* 0x000e220008000800 */
[----:B------:R-:W-:Y:S04]  /*e090*/  STL [R1+0x748], R71 ;  /* 0x0007484701007387 */ /* 0x000fe80000100800 */
[----:B--2---:R2:W-:Y:S02]  /*e0a0*/  STL [R1+0x6fc], R65 ;  /* 0x0006fc4101007387 */ /* 0x0045e40000100800 */
[----:B--2---:R-:W-:-:S05]  /*e0b0*/  LEA R65, P3, R2, R4, 0x1 ;  /* 0x0000000402417211 */ /* 0x004fca00078608ff */
[----:B------:R-:W-:Y:S04]  /*e0c0*/  STL [R1+0x76c], R65 ;  /* 0x00076c4101007387 */ /* 0x000fe80000100800 */
[----:B----4-:R2:W-:Y:S01]  /*e0d0*/  STL [R1+0x6f8], R67 ;  /* 0x0006f84301007387 */ /* 0x0105e20000100800 */
[----:B------:R-:W-:Y:S01]  /*e0e0*/  @P0 IMAD.MOV.U32 R8, RZ, RZ, R65 ;  /* 0x000000ffff080224 */ /* 0x000fe200078e0041 */
[----:B--2---:R-:W-:-:S05]  /*e0f0*/  LEA.HI.X.SX32 R67, R2, R3, 0x1, P3 ;  /* 0x0000000302437211 */ /* 0x004fca00018f0eff */
[----:B------:R-:W-:-:S05]  /*e100*/  @P0 IMAD.MOV.U32 R9, RZ, RZ, R67 ;  /* 0x000000ffff090224 */ /* 0x000fca00078e0043 */
[----:B------:R-:W2:Y:S01]  /*e110*/  @P0 LDG.E.U16 R33, desc[UR24][R8.64] ;  /* 0x0000001808210981 */ /* 0x000ea2000c1e1500 */
[C---:B------:R-:W-:Y:S02]  /*e120*/  ISETP.GT.U32.AND P1, PT, R5.reuse, R82, PT ;  /* 0x000000520500720c */ /* 0x040fe40003f24070 */
[----:B------:R-:W-:Y:S02]  /*e130*/  ISETP.GT.U32.AND P4, PT, R5, R84, PT ;  /* 0x000000540500720c */ /* 0x000fe40003f84070 */
[----:B------:R-:W-:Y:S01]  /*e140*/  SEL R78, R38, R78, !P6 ;  /* 0x0000004e264e7207 */ /* 0x000fe20007000000 */
[----:B------:R-:W-:Y:S01]  /*e150*/  STL [R1+0x700], R74 ;  /* 0x0007004a01007387 */ /* 0x000fe20000100800 */
[----:B------:R-:W-:-:S03]  /*e160*/  ISETP.GE.AND P3, PT, R93, RZ, PT ;  /* 0x000000ff5d00720c */ /* 0x000fc60003f66270 */
[----:B-1----:R-:W-:Y:S01]  /*e170*/  IMAD R78, R78, UR4, RZ ;  /* 0x000000044e4e7c24 */ /* 0x002fe2000f8e02ff */
[----:B------:R-:W-:Y:S01]  /*e180*/  STL [R1+0x768], R67 ;  /* 0x0007684301007387 */ /* 0x000fe20000100800 */
[----:B------:R-:W-:Y:S01]  /*e190*/  PRMT R19, RZ, 0x7610, R19 ;  /* 0x00007610ff137816 */ /* 0x000fe20000000013 */
[----:B------:R-:W1:Y:S01]  /*e1a0*/  LDCU UR4, c[0x0][0x3b0] ;  /* 0x00007600ff0477ac */ /* 0x000e620008000800 */
[--C-:B------:R-:W-:Y:S01]  /*e1b0*/  @!P1 IMAD.IADD R82, R82, 0x1, -R5.reuse ;  /* 0x0000000152529824 */ /* 0x100fe200078e0a05 */
[----:B------:R-:W-:Y:S01]  /*e1c0*/  ISETP.GE.AND P1, PT, R88, RZ, PT ;  /* 0x000000ff5800720c */ /* 0x000fe20003f26270 */
[----:B------:R-:W4:Y:S01]  /*e1d0*/  LDL R93, [R1+0xb64] ;  /* 0x000b6400015d7983 */ /* 0x000f220000100800 */
[----:B------:R-:W-:-:S03]  /*e1e0*/  @!P4 IMAD.IADD R84, R84, 0x1, -R5 ;  /* 0x000000015454c824 */ /* 0x000fc600078e0a05 */
[----:B------:R-:W3:Y:S04]  /*e1f0*/  LDL R88, [R1+0xb6c] ;  /* 0x000b6c0001587983 */ /* 0x000ee80000100800 */
[----:B--2---:R2:W-:Y:S02]  /*e200*/  STL [R1+0x6e4], R33 ;  /* 0x0006e42101007387 */ /* 0x0045e40000100800 */
[----:B--2---:R-:W-:-:S04]  /*e210*/  LEA R33, P4, R78, R4, 0x1 ;  /* 0x000000044e217211 */ /* 0x004fc800078808ff */
[----:B------:R-:W-:Y:S01]  /*e220*/  LEA.HI.X.SX32 R65, R78, R3, 0x1, P4 ;  /* 0x000000034e417211 */ /* 0x000fe200020f0eff */
[----:B------:R-:W-:-:S04]  /*e230*/  @P0 IMAD.MOV.U32 R8, RZ, RZ, R33 ;  /* 0x000000ffff080224 */ /* 0x000fc800078e0021 */
[----:B------:R-:W-:-:S05]  /*e240*/  @P0 IMAD.MOV.U32 R9, RZ, RZ, R65 ;  /* 0x000000ffff090224 */ /* 0x000fca00078e0041 */
[----:B------:R2:W4:Y:S01]  /*e250*/  @P0 LDG.E.U16 R19, desc[UR24][R8.64] ;  /* 0x0000001808130981 */ /* 0x000522000c1e1500 */
[----:B------:R-:W-:Y:S01]  /*e260*/  @!P3 IMAD.MOV R80, RZ, RZ, -R80 ;  /* 0x000000ffff50b224 */ /* 0x000fe200078e0a50 */
[----:B---3--:R-:W-:Y:S01]  /*e270*/  ISETP.GE.AND P3, PT, R89, RZ, PT ;  /* 0x000000ff5900720c */ /* 0x008fe20003f66270 */
[----:B------:R-:W-:Y:S01]  /*e280*/  @!P1 IMAD.MOV R79, RZ, RZ, -R79 ;  /* 0x000000ffff4f9224 */ /* 0x000fe200078e0a4f */
[----:B------:R-:W-:Y:S02]  /*e290*/  ISETP.GT.U32.AND P1, PT, R5, R84, PT ;  /* 0x000000540500720c */ /* 0x000fe40003f24070 */
[C---:B------:R-:W-:Y:S02]  /*e2a0*/  SEL R80, R38.reuse, R80, !P6 ;  /* 0x0000005026507207 */ /* 0x040fe40007000000 */
[----:B------:R-:W-:Y:S01]  /*e2b0*/  SEL R79, R38, R79, !P6 ;  /* 0x0000004f264f7207 */ /* 0x000fe20007000000 */
[----:B------:R-:W-:Y:S02]  /*e2c0*/  STL [R1+0x78c], R33 ;  /* 0x00078c2101007387 */ /* 0x000fe40000100800 */
[----:B-1----:R-:W-:Y:S01]  /*e2d0*/  IMAD R80, R80, UR4, RZ ;  /* 0x0000000450507c24 */ /* 0x002fe2000f8e02ff */
[----:B------:R-:W-:Y:S01]  /*e2e0*/  PRMT R62, RZ, 0x7610, R62 ;  /* 0x00007610ff3e7816 */ /* 0x000fe2000000003e */
[----:B------:R1:W-:Y:S01]  /*e2f0*/  STL [R1+0x788], R65 ;  /* 0x0007884101007387 */ /* 0x0003e20000100800 */
[----:B0-----:R-:W-:Y:S01]  /*e300*/  IMAD R79, R79, UR5, RZ ;  /* 0x000000054f4f7c24 */ /* 0x001fe2000f8e02ff */
[----:B------:R-:W-:Y:S01]  /*e310*/  PRMT R0, RZ, 0x7610, R0 ;  /* 0x00007610ff007816 */ /* 0x000fe20000000000 */
[----:B------:R-:W-:Y:S01]  /*e320*/  @!P3 IMAD.MOV R81, RZ, RZ, -R81 ;  /* 0x000000ffff51b224 */ /* 0x000fe200078e0a51 */
[----:B------:R-:W3:Y:S01]  /*e330*/  LDL R89, [R1+0xb5c] ;  /* 0x000b5c0001597983 */ /* 0x000ee20000100800 */
[----:B------:R-:W-:Y:S01]  /*e340*/  @!P1 IMAD.IADD R84, R84, 0x1, -R5 ;  /* 0x0000000154549824 */ /* 0x000fe200078e0a05 */
[----:B------:R-:W-:Y:S01]  /*e350*/  PRMT R11, RZ, 0x7610, R11 ;  /* 0x00007610ff0b7816 */ /* 0x000fe2000000000b */
[----:B------:R-:W0:Y:S01]  /*e360*/  LDCU UR4, c[0x0][0x3b0] ;  /* 0x00007600ff0477ac */ /* 0x000e220008000800 */
[----:B-1----:R-:W-:Y:S01]  /*e370*/  LEA R65, P1, R79, R4, 0x1 ;  /* 0x000000044f417211 */ /* 0x002fe200078208ff */
[----:B------:R-:W1:Y:S01]  /*e380*/  LDCU UR5, c[0x0][0x3b0] ;  /* 0x00007600ff0577ac */ /* 0x000e620008000800 */
[----:B------:R-:W-:-:S02]  /*e390*/  SEL R81, R38, R81, !P6 ;  /* 0x0000005126517207 */ /* 0x000fc40007000000 */
[-C--:B------:R-:W-:Y:S01]  /*e3a0*/  LEA.HI.X.SX32 R67, R79, R3.reuse, 0x1, P1 ;  /* 0x000000034f437211 */ /* 0x080fe200008f0eff */
[----:B--2---:R-:W-:Y:S02]  /*e3b0*/  @P0 IMAD.MOV.U32 R8, RZ, RZ, R65 ;  /* 0x000000ffff080224 */ /* 0x004fe400078e0041 */
[----:B------:R-:W-:Y:S01]  /*e3c0*/  IMAD R81, R81, UR16, RZ ;  /* 0x0000001051517c24 */ /* 0x000fe2000f8e02ff */
[----:B----4-:R2:W-:Y:S01]  /*e3d0*/  STL [R1+0x6e0], R19 ;  /* 0x0006e01301007387 */ /* 0x0105e20000100800 */
[----:B------:R-:W-:Y:S01]  /*e3e0*/  @P0 IMAD.MOV.U32 R9, RZ, RZ, R67 ;  /* 0x000000ffff090224 */ /* 0x000fe200078e0043 */
[----:B------:R-:W-:Y:S01]  /*e3f0*/  ISETP.GT.U32.AND P4, PT, R5, R86, PT ;  /* 0x000000560500720c */ /* 0x000fe20003f84070 */
[----:B------:R-:W4:Y:S01]  /*e400*/  LDCU UR16, c[0x0][0x3b0] ;  /* 0x00007600ff1077ac */ /* 0x000f220008000800 */
[C---:B--2---:R-:W-:Y:S01]  /*e410*/  LEA R19, P3, R80.reuse, R4, 0x1 ;  /* 0x0000000450137211 */ /* 0x044fe200078608ff */
[----:B------:R-:W-:Y:S03]  /*e420*/  STL [R1+0x7ac], R65 ;  /* 0x0007ac4101007387 */ /* 0x000fe60000100800 */
[----:B------:R-:W-:Y:S01]  /*e430*/  LEA.HI.X.SX32 R33, R80, R3, 0x1, P3 ;  /* 0x0000000350217211 */ /* 0x000fe200018f0eff */
[----:B------:R2:W4:Y:S01]  /*e440*/  @P0 LDG.E.U16 R62, desc[UR24][R8.64] ;  /* 0x00000018083e0981 */ /* 0x000522000c1e1500 */
[----:B------:R-:W-:-:S03]  /*e450*/  ISETP.GE.AND P3, PT, R93, RZ, PT ;  /* 0x000000ff5d00720c */ /* 0x000fc60003f66270 */
[----:B------:R0:W-:Y:S01]  /*e460*/  STL [R1+0x7cc], R19 ;  /* 0x0007cc1301007387 */ /* 0x0001e20000100800 */
[----:B--2---:R-:W-:-:S03]  /*e470*/  @P0 IMAD.MOV.U32 R8, RZ, RZ, R19 ;  /* 0x000000ffff080224 */ /* 0x004fc600078e0013 */
[----:B------:R-:W-:Y:S06]  /*e480*/  STL [R1+0x7a8], R67 ;  /* 0x0007a84301007387 */ /* 0x000fec0000100800 */
[----:B------:R-:W-:Y:S01]  /*e490*/  @!P3 IMAD.MOV R82, RZ, RZ, -R82 ;  /* 0x000000ffff52b224 */ /* 0x000fe200078e0a52 */
[C---:B0-----:R-:W-:Y:S01]  /*e4a0*/  LEA R19, P3, R81.reuse, R4, 0x1 ;  /* 0x0000000451137211 */ /* 0x041fe200078608ff */
[----:B------:R0:W-:Y:S01]  /*e4b0*/  STL [R1+0x7c8], R33 ;  /* 0x0007c82101007387 */ /* 0x0001e20000100800 */
[----:B------:R-:W-:Y:S01]  /*e4c0*/  @P0 IMAD.MOV.U32 R9, RZ, RZ, R33 ;  /* 0x000000ffff090224 */ /* 0x000fe200078e0021 */
[----:B------:R-:W-:Y:S01]  /*e4d0*/  ISETP.GE.AND P1, PT, R88, RZ, PT ;  /* 0x000000ff5800720c */ /* 0x000fe20003f26270 */
[----:B------:R-:W-:Y:S01]  /*e4e0*/  @!P4 IMAD.IADD R86, R86, 0x1, -R5 ;  /* 0x000000015656c824 */ /* 0x000fe200078e0a05 */
[----:B------:R-:W2:Y:S04]  /*e4f0*/  LDL R88, [R1+0xb54] ;  /* 0x000b540001587983 */ /* 0x000ea80000100800 */
[----:B------:R1:W2:Y:S01]  /*e500*/  @P0 LDG.E.U16 R0, desc[UR24][R8.64] ;  /* 0x0000001808000981 */ /* 0x0002a2000c1e1500 */
[----:B0-----:R-:W-:-:S03]  /*e510*/  LEA.HI.X.SX32 R33, R81, R3, 0x1, P3 ;  /* 0x0000000351217211 */ /* 0x001fc600018f0eff */
[----:B------:R-:W4:Y:S01]  /*e520*/  LDL R93, [R1+0xb4c] ;  /* 0x000b4c00015d7983 */ /* 0x000f220000100800 */
[----:B-1----:R-:W-:Y:S02]  /*e530*/  @P0 IMAD.MOV.U32 R8, RZ, RZ, R19 ;  /* 0x000000ffff080224 */ /* 0x002fe400078e0013 */
[----:B------:R-:W-:-:S05]  /*e540*/  @P0 IMAD.MOV.U32 R9, RZ, RZ, R33 ;  /* 0x000000ffff090224 */ /* 0x000fca00078e0021 */
[----:B------:R-:W4:Y:S01]  /*e550*/  @P0 LDG.E.U16 R11, desc[UR24][R8.64] ;  /* 0x00000018080b0981 */ /* 0x000f22000c1e1500 */
[----:B------:R-:W-:Y:S01]  /*e560*/  @!P1 IMAD.MOV R83, RZ, RZ, -R83 ;  /* 0x000000ffff539224 */ /* 0x000fe200078e0a53 */
[----:B------:R-:W-:-:S04]  /*e570*/  ISETP.GT.U32.AND P1, PT, R5, R86, PT ;  /* 0x000000560500720c */ /* 0x000fc80003f24070 */
[----:B------:R-:W-:Y:S01]  /*e580*/  SEL R83, R38, R83, !P6 ;  /* 0x0000005326537207 */ /* 0x000fe20007000000 */
[----:B------:R-:W-:Y:S01]  /*e590*/  STL [R1+0x7ec], R19 ;  /* 0x0007ec1301007387 */ /* 0x000fe20000100800 */
[----:B---3--:R-:W-:-:S03]  /*e5a0*/  ISETP.GE.AND P3, PT, R89, RZ, PT ;  /* 0x000000ff5900720c */ /* 0x008fc60003f66270 */
[----:B------:R-:W-:Y:S01]  /*e5b0*/  IMAD R83, R83, UR4, RZ ;  /* 0x0000000453537c24 */ /* 0x000fe2000f8e02ff */
[----:B------:R-:W-:Y:S01]  /*e5c0*/  PRMT R10, RZ, 0x7610, R10 ;  /* 0x00007610ff0a7816 */ /* 0x000fe2000000000a */
[----:B------:R-:W0:Y:S02]  /*e5d0*/  LDCU UR4, c[0x0][0x3b0] ;  /* 0x00007600ff0477ac */ /* 0x000e240008000800 */
[----:B------:R-:W-:Y:S01]  /*e5e0*/  @!P1 IMAD.IADD R86, R86, 0x1, -R5 ;  /* 0x0000000156569824 */ /* 0x000fe200078e0a05 */
[----:B--2---:R1:W-:Y:S04]  /*e5f0*/  STL [R1+0x6d8], R0 ;  /* 0x0006d80001007387 */ /* 0x0043e80000100800 */
[----:B-1----:R-:W2:Y:S04]  /*e600*/  LDL.LU R0, [R1+0x21c] ;  /* 0x00021c0001007983 */ /* 0x002ea80000300800 */
[----:B------:R-:W-:Y:S04]  /*e610*/  STL [R1+0x7e8], R33 ;  /* 0x0007e82101007387 */ /* 0x000fe80000100800 */
[----:B------:R-:W3:Y:S04]  /*e620*/  LDL R89, [R1+0xd0c] ;  /* 0x000d0c0001597983 */ /* 0x000ee80000100800 */
[----:B----4-:R-:W-:Y:S04]  /*e630*/  STL [R1+0x6dc], R62 ;  /* 0x0006dc3e01007387 */ /* 0x010fe80000100800 */
[----:B------:R1:W-:Y:S02]  /*e640*/  STL [R1+0x6c4], R11 ;  /* 0x0006c40b01007387 */ /* 0x0003e40000100800 */
[----:B-1----:R-:W-:-:S04]  /*e650*/  LEA R11, P1, R83, R4, 0x1 ;  /* 0x00000004530b7211 */ /* 0x002fc800078208ff */
[----:B------:R-:W-:Y:S01]  /*e660*/  LEA.HI.X.SX32 R19, R83, R3, 0x1, P1 ;  /* 0x0000000353137211 */ /* 0x000fe200008f0eff */
[----:B------:R-:W-:-:S04]  /*e670*/  @P0 IMAD.MOV.U32 R8, RZ, RZ, R11 ;  /* 0x000000ffff080224 */ /* 0x000fc800078e000b */
[----:B------:R-:W-:-:S05]  /*e680*/  @P0 IMAD.MOV.U32 R9, RZ, RZ, R19 ;  /* 0x000000ffff090224 */ /* 0x000fca00078e0013 */
[----:B------:R1:W4:Y:S01]  /*e690*/  @P0 LDG.E.U16 R10, desc[UR24][R8.64] ;  /* 0x00000018080a0981 */ /* 0x000322000c1e1500 */
[----:B------:R-:W-:-:S13]  /*e6a0*/  ISETP.GT.U32.AND P4, PT, R5, R85, PT ;  /* 0x000000550500720c */ /* 0x000fda0003f84070 */
[----:B------:R-:W-:-:S05]  /*e6b0*/  @!P4 IMAD.IADD R85, R85, 0x1, -R5 ;  /* 0x000000015555c824 */ /* 0x000fca00078e0a05 */
[----:B------:R-:W-:Y:S01]  /*e6c0*/  ISETP.GT.U32.AND P4, PT, R5, R85, PT ;  /* 0x000000550500720c */ /* 0x000fe20003f84070 */
[----:B------:R-:W-:Y:S01]  /*e6d0*/  @!P3 IMAD.MOV R84, RZ, RZ, -R84 ;  /* 0x000000ffff54b224 */ /* 0x000fe200078e0a54 */
[----:B------:R-:W-:Y:S02]  /*e6e0*/  ISETP.GE.AND P3, PT, R88, RZ, PT ;  /* 0x000000ff5800720c */ /* 0x000fe40003f66270 */
[C---:B------:R-:W-:Y:S02]  /*e6f0*/  SEL R82, R38.reuse, R82, !P6 ;  /* 0x0000005226527207 */ /* 0x040fe40007000000 */
[----:B------:R-:W-:-:S07]  /*e700*/  SEL R84, R38, R84, !P6 ;  /* 0x0000005426547207 */ /* 0x000fce0007000000 */
[----:B------:R-:W-:Y:S01]  /*e710*/  @!P4 IMAD.IADD R85, R85, 0x1, -R5 ;  /* 0x000000015555c824 */ /* 0x000fe200078e0a05 */
[----:B------:R-:W-:Y:S01]  /*e720*/  ISETP.GE.AND P4, PT, R93, RZ, PT ;  /* 0x000000ff5d00720c */ /* 0x000fe20003f86270 */
[----:B------:R-:W-:Y:S01]  /*e730*/  IMAD R82, R82, UR5, RZ ;  /* 0x0000000552527c24 */ /* 0x000fe2000f8e02ff */
[----:B------:R-:W-:Y:S01]  /*e740*/  STL [R1+0x80c], R11 ;  /* 0x00080c0b01007387 */ /* 0x000fe20000100800 */
[----:B------:R-:W-:Y:S01]  /*e750*/  IMAD R84, R84, UR16, RZ ;  /* 0x0000001054547c24 */ /* 0x000fe2000f8e02ff */
[----:B------:R-:W-:Y:S01]  /*e760*/  PRMT R15, RZ, 0x7610, R15 ;  /* 0x00007610ff0f7816 */ /* 0x000fe2000000000f */
[----:B------:R-:W-:Y:S01]  /*e770*/  @!P3 IMAD.MOV R86, RZ, RZ, -R86 ;  /* 0x000000ffff56b224 */ /* 0x000fe200078e0a56 */
[----:B------:R0:W-:Y:S01]  /*e780*/  STL [R1+0x808], R19 ;  /* 0x0008081301007387 */ /* 0x0001e20000100800 */
[----:B------:R-:W-:Y:S01]  /*e790*/  PRMT R7, RZ, 0x7610, R7 ;  /* 0x00007610ff077816 */ /* 0x000fe20000000007 */
[----:B------:R-:W2:Y:S02]  /*e7a0*/  LDCU UR5, c[0x0][0x3b0] ;  /* 0x00007600ff0577ac */ /* 0x000ea40008000800 */
[----:B------:R-:W2:Y:S01]  /*e7b0*/  LDL R74, [R1+0xb44] ;  /* 0x000b4400014a7983 */ /* 0x000ea20000100800 */
[----:B------:R-:W-:Y:S01]  /*e7c0*/  PRMT R13, RZ, 0x7610, R13 ;  /* 0x00007610ff0d7816 */ /* 0x000fe2000000000d */
[----:B------:R-:W2:Y:S02]  /*e7d0*/  LDCU UR16, c[0x0][0x3b0] ;  /* 0x00007600ff1077ac */ /* 0x000ea40008000800 */
[----:B------:R-:W2:Y:S01]  /*e7e0*/  LDL.LU R88, [R1+0x200] ;  /* 0x0002000001587983 */ /* 0x000ea20000300800 */
[----:B0-----:R-:W-:Y:S01]  /*e7f0*/  LEA R19, P3, R82, R4, 0x1 ;  /* 0x0000000452137211 */ /* 0x001fe200078608ff */
[----:B------:R-:W-:-:S02]  /*e800*/  @!P4 IMAD.MOV R85, RZ, RZ, -R85 ;  /* 0x000000ffff55c224 */ /* 0x000fc400078e0a55 */
[----:B------:R-:W2:Y:S01]  /*e810*/  LDL.LU R76, [R1+0x204] ;  /* 0x00020400014c7983 */ /* 0x000ea20000300800 */
[----:B------:R-:W-:Y:S01]  /*e820*/  LEA.HI.X.SX32 R33, R82, R3, 0x1, P3 ;  /* 0x0000000352217211 */ /* 0x000fe200018f0eff */
[----:B-1----:R-:W-:-:S04]  /*e830*/  @P0 IMAD.MOV.U32 R8, RZ, RZ, R19 ;  /* 0x000000ffff080224 */ /* 0x002fc800078e0013 */
[----:B------:R-:W-:-:S05]  /*e840*/  @P0 IMAD.MOV.U32 R9, RZ, RZ, R33 ;  /* 0x000000ffff090224 */ /* 0x000fca00078e0021 */
[----:B------:R-:W2:Y:S01]  /*e850*/  @P0 LDG.E.U16 R15, desc[UR24][R8.64] ;  /* 0x00000018080f0981 */ /* 0x000ea2000c1e1500 */
[----:B---3--:R-:W-:-:S03]  /*e860*/  ISETP.GE.AND P3, PT, R89, RZ, PT ;  /* 0x000000ff5900720c */ /* 0x008fc60003f66270 */
[----:B----4-:R0:W-:Y:S04]  /*e870*/  STL [R1+0x6c0], R10 ;  /* 0x0006c00a01007387 */ /* 0x0101e80000100800 */
[----:B------:R-:W-:Y:S01]  /*e880*/  STL [R1+0x82c], R19 ;  /* 0x00082c1301007387 */ /* 0x000fe20000100800 */
[----:B0-----:R-:W-:-:S04]  /*e890*/  LEA R10, P4, R84, R4, 0x1 ;  /* 0x00000004540a7211 */ /* 0x001fc800078808ff */
[----:B------:R-:W-:Y:S01]  /*e8a0*/  LEA.HI.X.SX32 R11, R84, R3, 0x1, P4 ;  /* 0x00000003540b7211 */ /* 0x000fe200020f0eff */
[----:B------:R-:W-:Y:S04]  /*e8b0*/  STL [R1+0x84c], R10 ;  /* 0x00084c0a01007387 */ /* 0x000fe80000100800 */
[----:B------:R-:W3:Y:S04]  /*e8c0*/  LDL R93, [R1+0xcc4] ;  /* 0x000cc400015d7983 */ /* 0x000ee80000100800 */
[----:B------:R-:W-:Y:S04]  /*e8d0*/  STL [R1+0x828], R33 ;  /* 0x0008282101007387 */ /* 0x000fe80000100800 */
[----:B------:R-:W-:Y:S04]  /*e8e0*/  STL [R1+0x848], R11 ;  /* 0x0008480b01007387 */ /* 0x000fe80000100800 */
[----:B------:R-:W4:Y:S04]  /*e8f0*/  LDL R89, [R1+0xc84] ;  /* 0x000c840001597983 */ /* 0x000f280000100800 */
[----:B------:R-:W3:Y:S04]  /*e900*/  LDL.LU R8, [R1+0xe8] ;  /* 0x0000e80001087983 */ /* 0x000ee80000300800 */
[----:B------:R0:W4:Y:S01]  /*e910*/  @P0 LDG.E.U16 R7, desc[UR24][R10.64] ;  /* 0x000000180a070981 */ /* 0x000122000c1e1500 */
[----:B------:R-:W-:-:S02]  /*e920*/  SEL R86, R38, R86, !P6 ;  /* 0x0000005626567207 */ /* 0x000fc40007000000 */
[----:B------:R-:W-:-:S03]  /*e930*/  SEL R85, R38, R85, !P6 ;  /* 0x0000005526557207 */ /* 0x000fc60007000000 */
[----:B------:R-:W-:Y:S01]  /*e940*/  IMAD R86, R86, UR4, RZ ;  /* 0x0000000456567c24 */ /* 0x000fe2000f8e02ff */
[----:B------:R-:W-:Y:S01]  /*e950*/  PRMT R2, RZ, 0x7610, R2 ;  /* 0x00007610ff027816 */ /* 0x000fe20000000002 */
[----:B------:R-:W-:Y:S01]  /*e960*/  IMAD R85, R85, UR17, RZ ;  /* 0x0000001155557c24 */ /* 0x000fe2000f8e02ff */
[----:B------:R-:W-:Y:S01]  /*e970*/  ISETP.GT.U32.AND P1, PT, R5, R87, PT ;  /* 0x000000570500720c */ /* 0x000fe20003f24070 */
[----:B------:R-:W1:Y:S01]  /*e980*/  LDCU UR4, c[0x0][0x3b0] ;  /* 0x00007600ff0477ac */ /* 0x000e620008000800 */
[----:B------:R-:W-:Y:S02]  /*e990*/  PRMT R56, RZ, 0x7610, R56 ;  /* 0x00007610ff387816 */ /* 0x000fe40000000038 */
[----:B------:R-:W-:Y:S01]  /*e9a0*/  PRMT R17, RZ, 0x7610, R17 ;  /* 0x00007610ff117816 */ /* 0x000fe20000000011 */
[----:B------:R-:W0:Y:S01]  /*e9b0*/  LDCU UR17, c[0x0][0x3b0] ;  /* 0x00007600ff1177ac */ /* 0x000e220008000800 */
[----:B--2---:R2:W-:Y:S01]  /*e9c0*/  STL [R1+0x6bc], R15 ;  /* 0x0006bc0f01007387 */ /* 0x0045e20000100800 */
[----:B---3--:R-:W-:Y:S01]  /*e9d0*/  @!P3 IMAD.MOV R8, RZ, RZ, -R8 ;  /* 0x000000ffff08b224 */ /* 0x008fe200078e0a08 */
[----:B--2---:R-:W-:-:S04]  /*e9e0*/  LEA R15, P3, R86, R4, 0x1 ;  /* 0x00000004560f7211 */ /* 0x004fc800078608ff */
[----:B0-----:R-:W-:Y:S01]  /*e9f0*/  LEA.HI.X.SX32 R10, R86, R3, 0x1, P3 ;  /* 0x00000003560a7211 */ /* 0x001fe200018f0eff */
[----:B------:R-:W-:Y:S04]  /*ea00*/  STL [R1+0x864], R15 ;  /* 0x0008640f01007387 */ /* 0x000fe80000100800 */
[----:B----4-:R0:W-:Y:S01]  /*ea10*/  STL [R1+0x6b8], R7 ;  /* 0x0006b80701007387 */ /* 0x0101e20000100800 */
[----:B------:R-:W-:-:S03]  /*ea20*/  @P0 IMAD.MOV.U32 R11, RZ, RZ, R10 ;  /* 0x000000ffff0b0224 */ /* 0x000fc600078e000a */
[----:B------:R2:W-:Y:S01]  /*ea30*/  STL [R1+0x860], R10 ;  /* 0x0008600a01007387 */ /* 0x0005e20000100800 */
[----:B0-----:R-:W-:Y:S01]  /*ea40*/  LEA R7, P3, R85, R4, 0x1 ;  /* 0x0000000455077211 */ /* 0x001fe200078608ff */
[----:B--2---:R-:W-:-:S03]  /*ea50*/  @P0 IMAD.MOV.U32 R10, RZ, RZ, R15 ;  /* 0x000000ffff0a0224 */ /* 0x004fc600078e000f */
[----:B------:R-:W-:Y:S02]  /*ea60*/  LEA.HI.X.SX32 R9, R85, R3, 0x1, P3 ;  /* 0x0000000355097211 */ /* 0x000fe400018f0eff */
[----:B------:R0:W2:Y:S02]  /*ea70*/  @P0 LDG.E.U16 R13, desc[UR24][R10.64] ;  /* 0x000000180a0d0981 */ /* 0x0000a4000c1e1500 */
[----:B0-----:R-:W-:Y:S02]  /*ea80*/  @P0 IMAD.MOV.U32 R10, RZ, RZ, R7 ;  /* 0x000000ffff0a0224 */ /* 0x001fe400078e0007 */
[----:B------:R-:W-:-:S05]  /*ea90*/  @P0 IMAD.MOV.U32 R11, RZ, RZ, R9 ;  /* 0x000000ffff0b0224 */ /* 0x000fca00078e0009 */
[----:B------:R-:W3:Y:S04]  /*eaa0*/  @P0 LDG.E.U16 R2, desc[UR24][R10.64] ;  /* 0x000000180a020981 */ /* 0x000ee8000c1e1500 */
[----:B------:R0:W-:Y:S04]  /*eab0*/  STL [R1+0x87c], R7 ;  /* 0x00087c0701007387 */ /* 0x0001e80000100800 */
[----:B------:R-:W-:Y:S04]  /*eac0*/  STL [R1+0x878], R9 ;  /* 0x0008780901007387 */ /* 0x000fe80000100800 */
[----:B------:R-:W4:Y:S04]  /*ead0*/  LDL R62, [R1+0xd18] ;  /* 0x000d1800013e7983 */ /* 0x000f280000100800 */
[----:B0-----:R-:W2:Y:S04]  /*eae0*/  LDL.LU R7, [R1+0x128] ;  /* 0x0001280001077983 */ /* 0x001ea80000300800 */
[----:B------:R-:W2:Y:S04]  /*eaf0*/  LDL R65, [R1+0xce0] ;  /* 0x000ce00001417983 */ /* 0x000ea80000100800 */
[----:B------:R-:W2:Y:S01]  /*eb00*/  LDL.LU R68, [R1+0x38] ;  /* 0x0000380001447983 */ /* 0x000ea20000300800 */
[----:B------:R-:W-:Y:S01]  /*eb10*/  @!P1 IMAD.IADD R87, R87, 0x1, -R5 ;  /* 0x0000000157579824 */ /* 0x000fe200078e0a05 */
[----:B------:R-:W-:-:S04]  /*eb20*/  ISETP.GT.U32.AND P1, PT, R5, R0, PT ;  /* 0x000000000500720c */ /* 0x000fc80003f24070 */
[----:B------:R-:W-:Y:S01]  /*eb30*/  ISETP.GT.U32.AND P4, PT, R5, R87, PT ;  /* 0x000000570500720c */ /* 0x000fe20003f84070 */
[----:B---3--:R0:W-:Y:S04]  /*eb40*/  STL [R1+0x6a0], R2 ;  /* 0x0006a00201007387 */ /* 0x0081e80000100800 */
[----:B0-----:R-:W3:Y:S04]  /*eb50*/  LDL.LU R2, [R1+0x148] ;  /* 0x0001480001027983 */ /* 0x001ee80000300800 */
[----:B------:R-:W-:Y:S01]  /*eb60*/  @!P1 IMAD.IADD R0, R0, 0x1, -R5 ;  /* 0x0000000100009824 */ /* 0x000fe200078e0a05 */
[----:B------:R-:W-:-:S03]  /*eb70*/  ISETP.GE.AND P1, PT, R74, RZ, PT ;  /* 0x000000ff4a00720c */ /* 0x000fc60003f26270 */
[----:B------:R-:W-:Y:S01]  /*eb80*/  @!P4 IMAD.IADD R87, R87, 0x1, -R5 ;  /* 0x000000015757c824 */ /* 0x000fe200078e0a05 */
[C---:B------:R-:W-:Y:S01]  /*eb90*/  ISETP.GT.U32.AND P3, PT, R5.reuse, R76, PT ;  /* 0x0000004c0500720c */ /* 0x040fe20003f64070 */
[----:B------:R-:W4:Y:S01]  /*eba0*/  LDL.LU R74, [R1+0x1f8] ;  /* 0x0001f800014a7983 */ /* 0x000f220000300800 */
[----:B------:R-:W-:-:S07]  /*ebb0*/  ISETP.GT.U32.AND P4, PT, R5, R88, PT ;  /* 0x000000580500720c */ /* 0x000fce0003f84070 */
[----:B------:R-:W-:Y:S01]  /*ebc0*/  @!P1 IMAD.MOV R87, RZ, RZ, -R87 ;  /* 0x000000ffff579224 */ /* 0x000fe200078e0a57 */
[----:B------:R-:W-:-:S04]  /*ebd0*/  ISETP.GE.AND P1, PT, R89, RZ, PT ;  /* 0x000000ff5900720c */ /* 0x000fc80003f26270 */
[C---:B------:R-:W-:Y:S02]  /*ebe0*/  SEL R87, R38.reuse, R87, !P6 ;  /* 0x0000005726577207 */ /* 0x040fe40007000000 */
[----:B------:R-:W-:-:S03]  /*ebf0*/  SEL R10, R38, R52, !P6 ;  /* 0x00000034260a7207 */ /* 0x000fc60007000000 */
[----:B-1----:R-:W-:Y:S01]  /*ec00*/  IMAD R87, R87, UR4, RZ ;  /* 0x0000000457577c24 */ /* 0x002fe2000f8e02ff */
[----:B------:R-:W-:Y:S01]  /*ec10*/  SEL R9, R38, R51, !P6 ;  /* 0x0000003326097207 */ /* 0x000fe20007000000 */
[----:B------:R-:W-:Y:S01]  /*ec20*/  IMAD R10, R10, UR13, RZ ;  /* 0x0000000d0a0a7c24 */ /* 0x000fe2000f8e02ff */
[----:B------:R-:W-:Y:S01]  /*ec30*/  PRMT R12, RZ, 0x7610, R12 ;  /* 0x00007610ff0c7816 */ /* 0x000fe2000000000c */
[--C-:B------:R-:W-:Y:S01]  /*ec40*/  @!P3 IMAD.IADD R76, R76, 0x1, -R5.reuse ;  /* 0x000000014c4cb824 */ /* 0x100fe200078e0a05 */
[----:B------:R-:W-:Y:S01]  /*ec50*/  LEA R11, P3, R87, R4, 0x1 ;  /* 0x00000004570b7211 */ /* 0x000fe200078608ff */
[----:B------:R-:W-:Y:S01]  /*ec60*/  @!P4 IMAD.IADD R88, R88, 0x1, -R5 ;  /* 0x000000015858c824 */ /* 0x000fe200078e0a05 */
[----:B------:R-:W-:Y:S01]  /*ec70*/  ISETP.GE.AND P4, PT, R93, RZ, PT ;  /* 0x000000ff5d00720c */ /* 0x000fe20003f86270 */
[----:B------:R-:W0:Y:S01]  /*ec80*/  LDCU UR4, c[0x0][0x3b0] ;  /* 0x00007600ff0477ac */ /* 0x000e220008000800 */
[----:B------:R-:W-:Y:S01]  /*ec90*/  LEA.HI.X.SX32 R67, R87, R3, 0x1, P3 ;  /* 0x0000000357437211 */ /* 0x000fe200018f0eff */
[----:B------:R-:W4:Y:S01]  /*eca0*/  LDL.LU R93, [R1+0x1f4] ;  /* 0x0001f400015d7983 */ /* 0x000f220000300800 */
[----:B------:R-:W-:-:S03]  /*ecb0*/  IMAD R9, R9, UR13, RZ ;  /* 0x0000000d09097c24 */ /* 0x000fc6000f8e02ff */
[----:B--2---:R1:W-:Y:S04]  /*ecc0*/  STL [R1+0x6a4], R13 ;  /* 0x0006a40d01007387 */ /* 0x0043e80000100800 */
[----:B------:R2:W-:Y:S01]  /*ecd0*/  STL [R1+0x894], R11 ;  /* 0x0008940b01007387 */ /* 0x0005e20000100800 */
[----:B-1----:R-:W-:-:S04]  /*ece0*/  LEA R13, P3, R9, R4, 0x1 ;  /* 0x00000004090d7211 */ /* 0x002fc800078608ff */
[----:B------:R-:W-:Y:S01]  /*ecf0*/  LEA.HI.X.SX32 R15, R9, R3, 0x1, P3 ;  /* 0x00000003090f7211 */ /* 0x000fe200018f0eff */
[----:B---3--:R-:W-:Y:S01]  /*ed00*/  @!P1 IMAD.MOV R2, RZ, RZ, -R2 ;  /* 0x000000ffff029224 */ /* 0x008fe200078e0a02 */
[----:B------:R-:W-:-:S04]  /*ed10*/  LEA R19, P1, R10, R4, 0x1 ;  /* 0x000000040a137211 */ /* 0x000fc800078208ff */
[----:B------:R-:W-:Y:S01]  /*ed20*/  LEA.HI.X.SX32 R33, R10, R3, 0x1, P1 ;  /* 0x000000030a217211 */ /* 0x000fe200008f0eff */
[----:B------:R-:W-:Y:S02]  /*ed30*/  @P0 IMAD.MOV.U32 R10, RZ, RZ, R11 ;  /* 0x000000ffff0a0224 */ /* 0x000fe400078e000b */
[----:B--2---:R-:W-:-:S05]  /*ed40*/  @P0 IMAD.MOV.U32 R11, RZ, RZ, R67 ;  /* 0x000000ffff0b0224 */ /* 0x004fca00078e0043 */
[----:B------:R1:W2:Y:S02]  /*ed50*/  @P0 LDG.E.U16 R56, desc[UR24][R10.64] ;  /* 0x000000180a380981 */ /* 0x0002a4000c1e1500 */
[----:B-1----:R-:W-:Y:S02]  /*ed60*/  @P0 IMAD.MOV.U32 R10, RZ, RZ, R19 ;  /* 0x000000ffff0a0224 */ /* 0x002fe400078e0013 */
[----:B------:R-:W-:-:S05]  /*ed70*/  @P0 IMAD.MOV.U32 R11, RZ, RZ, R33 ;  /* 0x000000ffff0b0224 */ /* 0x000fca00078e0021 */
[----:B------:R1:W3:Y:S02]  /*ed80*/  @P0 LDG.E.U16 R17, desc[UR24][R10.64] ;  /* 0x000000180a110981 */ /* 0x0002e4000c1e1500 */
[----:B-1----:R-:W-:Y:S02]  /*ed90*/  @P0 IMAD.MOV.U32 R10, RZ, RZ, R13 ;  /* 0x000000ffff0a0224 */ /* 0x002fe400078e000d */
[----:B------:R-:W-:-:S05]  /*eda0*/  @P0 IMAD.MOV.U32 R11, RZ, RZ, R15 ;  /* 0x000000ffff0b0224 */ /* 0x000fca00078e000f */
[----:B------:R-:W2:Y:S01]  /*edb0*/  @P0 LDG.E.U16 R12, desc[UR24][R10.64] ;  /* 0x000000180a0c0981 */ /* 0x000ea2000c1e1500 */
[----:B------:R-:W-:-:S03]  /*edc0*/  ISETP.GT.U32.AND P1, PT, R5, R88, PT ;  /* 0x000000580500720c */ /* 0x000fc60003f24070 */
[----:B------:R-:W-:Y:S04]  /*edd0*/  STL [R1+0x1d8], R19 ;  /* 0x0001d81301007387 */ /* 0x000fe80000100800 */
[----:B------:R-:W-:Y:S04]  /*ede0*/  STL [R1+0x890], R67 ;  /* 0x0008904301007387 */ /* 0x000fe80000100800 */
[----:B------:R-:W-:Y:S04]  /*edf0*/  STL [R1+0x218], R13 ;  /* 0x0002180d01007387 */ /* 0x000fe80000100800 */
[----:B------:R-:W-:Y:S04]  /*ee00*/  STL [R1+0x1d4], R33 ;  /* 0x0001d42101007387 */ /* 0x000fe80000100800 */
[----:B------:R-:W-:Y:S01]  /*ee10*/  STL [R1+0x214], R15 ;  /* 0x0002140f01007387 */ /* 0x000fe20000100800 */
[----:B------:R-:W-:-:S03]  /*ee20*/  @!P1 IMAD.IADD R88, R88, 0x1, -R5 ;  /* 0x0000000158589824 */ /* 0x000fc600078e0a05 */
[----:B------:R-:W4:Y:S01]  /*ee30*/  LDL.LU R89, [R1+0x1ec] ;  /* 0x0001ec0001597983 */ /* 0x000f220000300800 */
[----:B------:R-:W-:-:S03]  /*ee40*/  ISETP.GE.AND P1, PT, R65, RZ, PT ;  /* 0x000000ff4100720c */ /* 0x000fc60003f26270 */
[----:B---3--:R1:W-:Y:S04]  /*ee50*/  STL [R1+0x69c], R17 ;  /* 0x00069c1101007387 */ /* 0x0083e80000100800 */
[----:B-1----:R-:W3:Y:S04]  /*ee60*/  LDL R17, [R1+0xcc0] ;  /* 0x000cc00001117983 */ /* 0x002ee80000100800 */
[----:B------:R-:W3:Y:S04]  /*ee70*/  LDL.LU R11, [R1+0x1c4] ;  /* 0x0001c400010b7983 */ /* 0x000ee80000300800 */
[----:B------:R-:W3:Y:S04]  /*ee80*/  LDL R33, [R1+0xc7c] ;  /* 0x000c7c0001217983 */ /* 0x000ee80000100800 */
[----:B------:R-:W3:Y:S04]  /*ee90*/  LDL.LU R65, [R1+0x64] ;  /* 0x0000640001417983 */ /* 0x000ee80000300800 */
[----:B--2---:R1:W-:Y:S04]  /*eea0*/  STL [R1+0x684], R12 ;  /* 0x0006840c01007387 */ /* 0x0043e80000100800 */
[----:B------:R-:W2:Y:S01]  /*eeb0*/  LDL.LU R10, [R1+0x1dc] ;  /* 0x0001dc00010a7983 */ /* 0x000ea20000300800 */
[----:B------:R-:W-:Y:S01]  /*eec0*/  @!P4 IMAD.MOV R7, RZ, RZ, -R7 ;  /* 0x000000ffff07c224 */ /* 0x000fe200078e0a07 */
[----:B------:R-:W-:-:S02]  /*eed0*/  ISETP.GT.U32.AND P3, PT, R5, R76, PT ;  /* 0x0000004c0500720c */ /* 0x000fc40003f64070 */
[----:B------:R-:W-:Y:S01]  /*eee0*/  ISETP.GT.U32.AND P4, PT, R5, R0, PT ;  /* 0x000000000500720c */ /* 0x000fe20003f84070 */
[----:B------:R-:W3:Y:S01]  /*eef0*/  LDL.LU R67, [R1+0x60] ;  /* 0x0000600001437983 */ /* 0x000ee20000300800 */
[C---:B------:R-:W-:Y:S02]  /*ef00*/  SEL R9, R38.reuse, R68, !P6 ;  /* 0x0000004426097207 */ /* 0x040fe40007000000 */
[C---:B------:R-:W-:Y:S02]  /*ef10*/  SEL R13, R38.reuse, R46, !P6 ;  /* 0x0000002e260d7207 */ /* 0x040fe40007000000 */
[----:B-1----:R-:W-:Y:S01]  /*ef20*/  SEL R12, R38, R42, !P6 ;  /* 0x0000002a260c7207 */ /* 0x002fe20007000000 */
[----:B------:R-:W-:Y:S02]  /*ef30*/  IMAD R9, R9, UR13, RZ ;  /* 0x0000000d09097c24 */ /* 0x000fe4000f8e02ff */
[----:B------:R-:W-:Y:S02]  /*ef40*/  IMAD R13, R13, UR13, RZ ;  /* 0x0000000d0d0d7c24 */ /* 0x000fe4000f8e02ff */
[--C-:B------:R-:W-:Y:S01]  /*ef50*/  @!P3 IMAD.IADD R76, R76, 0x1, -R5.reuse ;  /* 0x000000014c4cb824 */ /* 0x100fe200078e0a05 */
[----:B------:R-:W-:Y:S01]  /*ef60*/  LEA R71, P3, R9, R4, 0x1 ;  /* 0x0000000409477211 */ /* 0x000fe200078608ff */
[----:B------:R-:W-:Y:S01]  /*ef70*/  @!P4 IMAD.IADD R0, R0, 0x1, -R5 ;  /* 0x000000010000c824 */ /* 0x000fe200078e0a05 */
[----:B----4-:R-:W-:Y:S01]  /*ef80*/  ISETP.GE.AND P4, PT, R62, RZ, PT ;  /* 0x000000ff3e00720c */ /* 0x010fe20003f86270 */
[----:B------:R-:W-:Y:S01]  /*ef90*/  IMAD R12, R12, UR13, RZ ;  /* 0x0000000d0c0c7c24 */ /* 0x000fe2000f8e02ff */
[----:B------:R-:W4:Y:S04]  /*efa0*/  LDL.LU R62, [R1+0x5c] ;  /* 0x00005c00013e7983 */ /* 0x000f280000300800 */
[----:B------:R1:W-:Y:S01]  /*efb0*/  STL [R1+0x698], R56 ;  /* 0x0006983801007387 */ /* 0x0003e20000100800 */
[----:B------:R-:W-:-:S02]  /*efc0*/  PRMT R6, RZ, 0x7610, R6 ;  /* 0x00007610ff067816 */ /* 0x000fc40000000006 */
[----:B-1----:R-:W-:Y:S02]  /*efd0*/  LEA.HI.X.SX32 R56, R9, R3, 0x1, P3 ;  /* 0x0000000309387211 */ /* 0x002fe400018f0eff */
[----:B------:R-:W-:-:S04]  /*efe0*/  LEA R15, P3, R12, R4, 0x1 ;  /* 0x000000040c0f7211 */ /* 0x000fc800078608ff */
[----:B------:R-:W-:Y:S01]  /*eff0*/  LEA.HI.X.SX32 R19, R12, R3, 0x1, P3 ;  /* 0x000000030c137211 */ /* 0x000fe200018f0eff */
[----:B------:R-:W-:Y:S02]  /*f000*/  @P0 IMAD.MOV.U32 R12, RZ, RZ, R71 ;  /* 0x000000ffff0c0224 */ /* 0x000fe400078e0047 */
[----:B--2---:R-:W-:Y:S01]  /*f010*/  @!P1 IMAD.MOV R10, RZ, RZ, -R10 ;  /* 0x000000ffff0a9224 */ /* 0x004fe200078e0a0a */
[----:B------:R-:W-:-:S04]  /*f020*/  LEA R68, P1, R13, R4, 0x1 ;  /* 0x000000040d447211 */ /* 0x000fc800078208ff */
[----:B------:R-:W-:Y:S01]  /*f030*/  LEA.HI.X.SX32 R9, R13, R3, 0x1, P1 ;  /* 0x000000030d097211 */ /* 0x000fe200008f0eff */
[----:B------:R-:W-:-:S05]  /*f040*/  @P0 IMAD.MOV.U32 R13, RZ, RZ, R56 ;  /* 0x000000ffff0d0224 */ /* 0x000fca00078e0038 */
[----:B------:R1:W2:Y:S01]  /*f050*/  @P0 LDG.E.U16 R6, desc[UR24][R12.64] ;  /* 0x000000180c060981 */ /* 0x0002a2000c1e1500 */
[----:B------:R-:W-:-:S03]  /*f060*/  PRMT R77, RZ, 0x7610, R77 ;  /* 0x00007610ff4d7816 */ /* 0x000fc6000000004d */
[----:B------:R-:W-:Y:S01]  /*f070*/  STL [R1+0x238], R71 ;  /* 0x0002384701007387 */ /* 0x000fe20000100800 */
[----:B------:R-:W-:Y:S01]  /*f080*/  PRMT R14, RZ, 0x7610, R14 ;  /* 0x00007610ff0e7816 */ /* 0x000fe2000000000e */
[----:B-1----:R-:W-:Y:S02]  /*f090*/  @P0 IMAD.MOV.U32 R12, RZ, RZ, R68 ;  /* 0x000000ffff0c0224 */ /* 0x002fe400078e0044 */
[----:B------:R-:W-:Y:S01]  /*f0a0*/  @P0 IMAD.MOV.U32 R13, RZ, RZ, R9 ;  /* 0x000000ffff0d0224 */ /* 0x000fe200078e0009 */
[----:B------:R-:W-:Y:S04]  /*f0b0*/  STL [R1+0x258], R68 ;  /* 0x0002584401007387 */ /* 0x000fe80000100800 */
[----:B------:R1:W-:Y:S04]  /*f0c0*/  STL [R1+0x234], R56 ;  /* 0x0002343801007387 */ /* 0x0003e80000100800 */
[----:B------:R0:W4:Y:S04]  /*f0d0*/  @P0 LDG.E.U16 R77, desc[UR24][R12.64] ;  /* 0x000000180c4d0981 */ /* 0x000128000c1e1500 */
[----:B------:R-:W-:Y:S04]  /*f0e0*/  STL [R1+0x278], R15 ;  /* 0x0002780f01007387 */ /* 0x000fe80000100800 */
[----:B------:R-:W-:Y:S01]  /*f0f0*/  STL [R1+0x254], R9 ;  /* 0x0002540901007387 */ /* 0x000fe20000100800 */
[----:B0-----:R-:W-:-:S02]  /*f100*/  @P0 IMAD.MOV.U32 R12, RZ, RZ, R15 ;  /* 0x000000ffff0c0224 */ /* 0x001fc400078e000f */
[----:B------:R-:W-:Y:S01]  /*f110*/  @P0 IMAD.MOV.U32 R13, RZ, RZ, R19 ;  /* 0x000000ffff0d0224 */ /* 0x000fe200078e0013 */
[----:B-1----:R-:W4:Y:S04]  /*f120*/  LDL.LU R56, [R1+0xf44] ;  /* 0x000f440001387983 */ /* 0x002f280000300800 */
[----:B------:R-:W4:Y:S04]  /*f130*/  LDL.LU R71, [R1+0xf40] ;  /* 0x000f400001477983 */ /* 0x000f280000300800 */
[----:B------:R0:W4:Y:S04]  /*f140*/  @P0 LDG.E.U16 R14, desc[UR24][R12.64] ;  /* 0x000000180c0e0981 */ /* 0x000128000c1e1500 */
[----:B--2---:R1:W-:Y:S04]  /*f150*/  STL [R1+0x680], R6 ;  /* 0x0006800601007387 */ /* 0x0043e80000100800 */
[----:B-1----:R-:W2:Y:S01]  /*f160*/  LDL.LU R6, [R1+0xf3c] ;  /* 0x000f3c0001067983 */ /* 0x002ea20000300800 */
[----:B------:R-:W-:-:S02]  /*f170*/  ISETP.GT.U32.AND P1, PT, R5, R93, PT ;  /* 0x0000005d0500720c */ /* 0x000fc40003f24070 */
[C---:B------:R-:W-:Y:S01]  /*f180*/  ISETP.GT.U32.AND P3, PT, R5.reuse, R89, PT ;  /* 0x000000590500720c */ /* 0x040fe20003f64070 */
[----:B---3--:R-:W-:Y:S01]  /*f190*/  @!P4 IMAD.MOV R11, RZ, RZ, -R11 ;  /* 0x000000ffff0bc224 */ /* 0x008fe200078e0a0b */
[----:B------:R-:W-:Y:S02]  /*f1a0*/  ISETP.GT.U32.AND P4, PT, R5, R74, PT ;  /* 0x0000004a0500720c */ /* 0x000fe40003f84070 */
[C---:B0-----:R-:W-:Y:S01]  /*f1b0*/  SEL R12, R38.reuse, R65, !P6 ;  /* 0x00000041260c7207 */ /* 0x041fe20007000000 */
[----:B------:R-:W-:Y:S01]  /*f1c0*/  STL [R1+0x274], R19 ;  /* 0x0002741301007387 */ /* 0x000fe20000100800 */
[C---:B------:R-:W-:Y:S02]  /*f1d0*/  SEL R15, R38.reuse, R67, !P6 ;  /* 0x00000043260f7207 */ /* 0x040fe40007000000 */
[----:B----4-:R-:W-:Y:S01]  /*f1e0*/  SEL R13, R38, R62, !P6 ;  /* 0x0000003e260d7207 */ /* 0x010fe20007000000 */
[----:B------:R-:W3:Y:S02]  /*f1f0*/  LDL.LU R68, [R1+0xf38] ;  /* 0x000f380001447983 */ /* 0x000ee40000300800 */
[----:B------:R-:W-:Y:S01]  /*f200*/  @!P1 IMAD.IADD R93, R93, 0x1, -R5 ;  /* 0x000000015d5d9824 */ /* 0x000fe200078e0a05 */
[----:B------:R-:W-:Y:S01]  /*f210*/  ISETP.GE.AND P1, PT, R33, RZ, PT ;  /* 0x000000ff2100720c */ /* 0x000fe20003f26270 */
[----:B------:R0:W-:Y:S01]  /*f220*/  STL [R1+0x67c], R77 ;  /* 0x00067c4d01007387 */ /* 0x0001e20000100800 */
[----:B------:R-:W-:-:S02]  /*f230*/  IMAD R12, R12, UR13, RZ ;  /* 0x0000000d0c0c7c24 */ /* 0x000fc4000f8e02ff */
[----:B------:R-:W-:Y:S02]  /*f240*/  @!P3 IMAD.IADD R89, R89, 0x1, -R5 ;  /* 0x000000015959b824 */ /* 0x000fe400078e0a05 */
[----:B------:R-:W-:Y:S01]  /*f250*/  IMAD R15, R15, UR13, RZ ;  /* 0x0000000d0f0f7c24 */ /* 0x000fe2000f8e02ff */
[----:B0-----:R-:W4:Y:S01]  /*f260*/  LDL.LU R77, [R1+0xf34] ;  /* 0x000f3400014d7983 */ /* 0x001f220000300800 */
[----:B------:R-:W-:-:S03]  /*f270*/  IMAD.MOV.U32 R9, RZ, RZ, R71 ;  /* 0x000000ffff097224 */ /* 0x000fc600078e0047 */
[----:B------:R-:W3:Y:S01]  /*f280*/  LDL R65, [R1+0xc3c] ;  /* 0x000c3c0001417983 */ /* 0x000ee20000100800 */
[----:B------:R-:W-:-:S03]  /*f290*/  IMAD R13, R13, UR13, RZ ;  /* 0x0000000d0d0d7c24 */ /* 0x000fc6000f8e02ff */
[----:B------:R-:W3:Y:S04]  /*f2a0*/  LDL R71, [R1+0xcd8] ;  /* 0x000cd80001477983 */ /* 0x000ee80000100800 */
[----:B------:R0:W-:Y:S01]  /*f2b0*/  STL [R1+0x678], R14 ;  /* 0x0006780e01007387 */ /* 0x0001e20000100800 */
[----:B------:R-:W-:Y:S01]  /*f2c0*/  @!P4 IMAD.IADD R74, R74, 0x1, -R5 ;  /* 0x000000014a4ac824 */ /* 0x000fe200078e0a05 */
[----:B------:R-:W-:Y:S02]  /*f2d0*/  ISETP.GE.AND P4, PT, R17, RZ, PT ;  /* 0x000000ff1100720c */ /* 0x000fe40003f86270 */
[----:B------:R-:W3:Y:S04]  /*f2e0*/  LDL.LU R33, [R1+0x1e8] ;  /* 0x0001e80001217983 */ /* 0x000ee80000300800 */
[----:B------:R-:W3:Y:S01]  /*f2f0*/  LDL.LU R62, [R1+0x1e0] ;  /* 0x0001e000013e7983 */ /* 0x000ee20000300800 */
[----:B0-----:R-:W-:Y:S01]  /*f300*/  IMAD.MOV.U32 R14, RZ, RZ, R90 ;  /* 0x000000ffff0e7224 */ /* 0x001fe200078e005a */
[----:B------:R-:W-:-:S03]  /*f310*/  LEA R90, P3, R12, R4, 0x1 ;  /* 0x000000040c5a7211 */ /* 0x000fc600078608ff */
[----:B------:R-:W-:Y:S01]  /*f320*/  @!P1 IMAD.MOV R14, RZ, RZ, -R14 ;  /* 0x000000ffff0e9224 */ /* 0x000fe200078e0a0e */
[-C--:B------:R-:W-:Y:S02]  /*f330*/  LEA R67, P1, R15, R4.reuse, 0x1 ;  /* 0x000000040f437211 */ /* 0x080fe400078208ff */
[-C--:B------:R-:W-:Y:S02]  /*f340*/  LEA.HI.X.SX32 R12, R12, R3.reuse, 0x1, P3 ;  /* 0x000000030c0c7211 */ /* 0x080fe400018f0eff */
[C---:B------:R-:W-:Y:S01]  /*f350*/  LEA R17, P3, R13.reuse, R4, 0x1 ;  /* 0x000000040d117211 */ /* 0x040fe200078608ff */
[----:B------:R-:W-:Y:S03]  /*f360*/  STL [R1+0x298], R90 ;  /* 0x0002985a01007387 */ /* 0x000fe60000100800 */
[-C--:B------:R-:W-:Y:S01]  /*f370*/  LEA.HI.X.SX32 R19, R13, R3.reuse, 0x1, P3 ;  /* 0x000000030d137211 */ /* 0x080fe200018f0eff */
[----:B------:R-:W-:Y:S01]  /*f380*/  STL [R1+0x2b8], R67 ;  /* 0x0002b84301007387 */ /* 0x000fe20000100800 */
[----:B------:R-:W-:Y:S01]  /*f390*/  @P0 IMAD.MOV.U32 R13, RZ, RZ, R12 ;  /* 0x000000ffff0d0224 */ /* 0x000fe200078e000c */
[----:B------:R-:W-:-:S02]  /*f3a0*/  LEA.HI.X.SX32 R15, R15, R3, 0x1, P1 ;  /* 0x000000030f0f7211 */ /* 0x000fc400008f0eff */
[----:B------:R0:W-:Y:S01]  /*f3b0*/  STL [R1+0x294], R12 ;  /* 0x0002940c01007387 */ /* 0x0001e20000100800 */
[----:B------:R-:W-:Y:S01]  /*f3c0*/  PRMT R21, RZ, 0x7610, R21 ;  /* 0x00007610ff157816 */ /* 0x000fe20000000015 */
[----:B0-----:R-:W-:Y:S01]  /*f3d0*/  @P0 IMAD.MOV.U32 R12, RZ, RZ, R90 ;  /* 0x000000ffff0c0224 */ /* 0x001fe200078e005a */
[----:B------:R-:W-:Y:S01]  /*f3e0*/  PRMT R16, RZ, 0x7610, R16 ;  /* 0x00007610ff107816 */ /* 0x000fe20000000010 */
[----:B------:R-:W-:Y:S04]  /*f3f0*/  STL [R1+0x2d8], R17 ;  /* 0x0002d81101007387 */ /* 0x000fe80000100800 */
[----:B------:R0:W-:Y:S04]  /*f400*/  STL [R1+0x2b4], R15 ;  /* 0x0002b40f01007387 */ /* 0x0001e80000100800 */
[----:B------:R-:W4:Y:S01]  /*f410*/  LDL.LU R90, [R1+0xf30] ;  /* 0x000f3000015a7983 */ /* 0x000f220000300800 */
[----:B--2---:R-:W-:-:S06]  /*f420*/  PRMT R6, RZ, 0x7610, R6 ;  /* 0x00007610ff067816 */ /* 0x004fcc0000000006 */
[----:B------:R1:W2:Y:S02]  /*f430*/  @P0 LDG.E.U16 R6, desc[UR24][R12.64] ;  /* 0x000000180c060981 */ /* 0x0002a4000c1e1500 */
[----:B-1----:R-:W-:Y:S02]  /*f440*/  @P0 IMAD.MOV.U32 R12, RZ, RZ, R67 ;  /* 0x000000ffff0c0224 */ /* 0x002fe400078e0043 */
[----:B------:R-:W-:-:S05]  /*f450*/  @P0 IMAD.MOV.U32 R13, RZ, RZ, R15 ;  /* 0x000000ffff0d0224 */ /* 0x000fca00078e000f */
[----:B------:R1:W2:Y:S02]  /*f460*/  @P0 LDG.E.U16 R21, desc[UR24][R12.64] ;  /* 0x000000180c150981 */ /* 0x0002a4000c1e1500 */
[----:B-1----:R-:W-:Y:S02]  /*f470*/  @P0 IMAD.MOV.U32 R12, RZ, RZ, R17 ;  /* 0x000000ffff0c0224 */ /* 0x002fe400078e0011 */
[----:B------:R-:W-:-:S05]  /*f480*/  @P0 IMAD.MOV.U32 R13, RZ, RZ, R19 ;  /* 0x000000ffff0d0224 */ /* 0x000fca00078e0013 */
[----:B------:R1:W2:Y:S01]  /*f490*/  @P0 LDG.E.U16 R16, desc[UR24][R12.64] ;  /* 0x000000180c100981 */ /* 0x0002a2000c1e1500 */
[----:B------:R-:W-:Y:S01]  /*f4a0*/  @!P4 IMAD.MOV R9, RZ, RZ, -R9 ;  /* 0x000000ffff09c224 */ /* 0x000fe200078e0a09 */
[C---:B------:R-:W-:Y:S02]  /*f4b0*/  ISETP.GT.U32.AND P4, PT, R5.reuse, R74, PT ;  /* 0x0000004a0500720c */ /* 0x040fe40003f84070 */
[C---:B------:R-:W-:Y:S01]  /*f4c0*/  ISETP.GT.U32.AND P1, PT, R5.reuse, R93, PT ;  /* 0x0000005d0500720c */ /* 0x040fe20003f24070 */
[----:B------:R0:W-:Y:S01]  /*f4d0*/  STL [R1+0x2d4], R19 ;  /* 0x0002d41301007387 */ /* 0x0001e20000100800 */
[----:B------:R-:W-:-:S09]  /*f4e0*/  ISETP.GT.U32.AND P3, PT, R5, R89, PT ;  /* 0x000000590500720c */ /* 0x000fd20003f64070 */
[--C-:B------:R-:W-:Y:S01]  /*f4f0*/  @!P4 IMAD.IADD R74, R74, 0x1, -R5.reuse ;  /* 0x000000014a4ac824 */ /* 0x100fe200078e0a05 */
[----:B---3--:R-:W-:Y:S01]  /*f500*/  ISETP.GE.AND P4, PT, R65, RZ, PT ;  /* 0x000000ff4100720c */ /* 0x008fe20003f86270 */
[--C-:B------:R-:W-:Y:S01]  /*f510*/  @!P1 IMAD.IADD R93, R93, 0x1, -R5.reuse ;  /* 0x000000015d5d9824 */ /* 0x100fe200078e0a05 */
[----:B------:R-:W-:Y:S01]  /*f520*/  ISETP.GE.AND P1, PT, R71, RZ, PT ;  /* 0x000000ff4700720c */ /* 0x000fe20003f26270 */
[----:B------:R-:W-:Y:S01]  /*f530*/  @!P3 IMAD.IADD R89, R89, 0x1, -R5 ;  /* 0x000000015959b824 */ /* 0x000fe200078e0a05 */
[----:B0-----:R-:W-:Y:S01]  /*f540*/  SEL R15, R38, R68, !P6 ;  /* 0x00000044260f7207 */ /* 0x001fe20007000000 */
[----:B-1----:R-:W-:Y:S01]  /*f550*/  IMAD.MOV.U32 R13, RZ, RZ, R36 ;  /* 0x000000ffff0d7224 */ /* 0x002fe200078e0024 */
[----:B------:R-:W-:-:S03]  /*f560*/  PRMT R70, RZ, 0x7610, R70 ;  /* 0x00007610ff467816 */ /* 0x000fc60000000046 */
[----:B------:R-:W-:Y:S01]  /*f570*/  IMAD R15, R15, UR13, RZ ;  /* 0x0000000d0f0f7c24 */ /* 0x000fe2000f8e02ff */
[----:B----4-:R-:W-:-:S05]  /*f580*/  SEL R12, R38, R90, !P6 ;  /* 0x0000005a260c7207 */ /* 0x010fca0007000000 */
[----:B------:R-:W-:Y:S02]  /*f590*/  IMAD R17, R12, UR13, RZ ;  /* 0x0000000d0c117c24 */ /* 0x000fe4000f8e02ff */
[----:B------:R-:W-:-:S03]  /*f5a0*/  IMAD.MOV.U32 R12, RZ, RZ, R59 ;  /* 0x000000ffff0c7224 */ /* 0x000fc600078e003b */
[----:B------:R-:W-:Y:S01]  /*f5b0*/  LEA R36, P3, R17, R4, 0x1 ;  /* 0x0000000411247211 */ /* 0x000fe200078608ff */
[----:B------:R-:W-:-:S03]  /*f5c0*/  @!P1 IMAD.MOV R12, RZ, RZ, -R12 ;  /* 0x000000ffff0c9224 */ /* 0x000fc600078e0a0c */
[----:B------:R-:W-:Y:S02]  /*f5d0*/  LEA.HI.X.SX32 R17, R17, R3, 0x1, P3 ;  /* 0x0000000311117211 */ /* 0x000fe400018f0eff */
[----:B------:R-:W-:Y:S02]  /*f5e0*/  LEA R19, P3, R15, R4, 0x1 ;  /* 0x000000040f137211 */ /* 0x000fe400078608ff */
[----:B------:R-:W-:Y:S02]  /*f5f0*/  PRMT R56, RZ, 0x7610, R56 ;  /* 0x00007610ff387816 */ /* 0x000fe40000000038 */
[----:B------:R-:W-:Y:S01]  /*f600*/  PRMT R18, RZ, 0x7610, R18 ;  /* 0x00007610ff127816 */ /* 0x000fe20000000012 */
[----:B--2---:R0:W-:Y:S04]  /*f610*/  STL [R1+0x664], R6 ;  /* 0x0006640601007387 */ /* 0x0041e80000100800 */
[----:B0-----:R-:W2:Y:S04]  /*f620*/  LDL.LU R6, [R1+0x1c8] ;  /* 0x0001c80001067983 */ /* 0x001ea80000300800 */
[----:B------:R-:W3:Y:S04]  /*f630*/  LDL R65, [R1+0xc9c] ;  /* 0x000c9c0001417983 */ /* 0x000ee80000100800 */
[----:B------:R-:W4:Y:S04]  /*f640*/  LDL.LU R90, [R1+0xf2c] ;  /* 0x000f2c00015a7983 */ /* 0x000f280000300800 */
[----:B------:R-:W4:Y:S04]  /*f650*/  LDL R71, [R1+0xc4c] ;  /* 0x000c4c0001477983 */ /* 0x000f280000100800 */
[----:B------:R0:W-:Y:S02]  /*f660*/  STL [R1+0x65c], R16 ;  /* 0x00065c1001007387 */ /* 0x0001e40000100800 */
[----:B0-----:R-:W-:-:S05]  /*f670*/  SEL R16, R38, R77, !P6 ;  /* 0x0000004d26107207 */ /* 0x001fca0007000000 */
[----:B------:R-:W-:-:S05]  /*f680*/  IMAD R16, R16, UR13, RZ ;  /* 0x0000000d10107c24 */ /* 0x000fca000f8e02ff */
[C---:B------:R-:W-:Y:S01]  /*f690*/  LEA R59, P1, R16.reuse, R4, 0x1 ;  /* 0x00000004103b7211 */ /* 0x040fe200078208ff */
[----:B------:R-:W-:Y:S03]  /*f6a0*/  STL [R1+0x2f8], R36 ;  /* 0x0002f82401007387 */ /* 0x000fe60000100800 */
[-C--:B------:R-:W-:Y:S01]  /*f6b0*/  LEA.HI.X.SX32 R67, R16, R3.reuse, 0x1, P1 ;  /* 0x0000000310437211 */ /* 0x080fe200008f0eff */
[----:B------:R-:W-:Y:S01]  /*f6c0*/  @P0 IMAD.MOV.U32 R16, RZ, RZ, R36 ;  /* 0x000000ffff100224 */ /* 0x000fe200078e0024 */
[----:B------:R-:W-:Y:S04]  /*f6d0*/  STL [R1+0x314], R59 ;  /* 0x0003143b01007387 */ /* 0x000fe80000100800 */
[----:B------:R0:W-:Y:S04]  /*f6e0*/  STL [R1+0x660], R21 ;  /* 0x0006601501007387 */ /* 0x0001e80000100800 */
[----:B------:R1:W-:Y:S04]  /*f6f0*/  STL [R1+0x2f4], R17 ;  /* 0x0002f41101007387 */ /* 0x0003e80000100800 */
[----:B------:R1:W4:Y:S01]  /*f700*/  @P0 LDG.E.U16 R70, desc[UR24][R16.64] ;  /* 0x0000001810460981 */ /* 0x000322000c1e1500 */
[----:B0-----:R-:W-:-:S03]  /*f710*/  LEA.HI.X.SX32 R21, R15, R3, 0x1, P3 ;  /* 0x000000030f157211 */ /* 0x001fc600018f0eff */
[----:B------:R0:W-:Y:S01]  /*f720*/  STL [R1+0x334], R19 ;  /* 0x0003341301007387 */ /* 0x0001e20000100800 */
[----:B-1----:R-:W-:Y:S02]  /*f730*/  @P0 IMAD.MOV.U32 R16, RZ, RZ, R59 ;  /* 0x000000ffff100224 */ /* 0x002fe400078e003b */
[----:B------:R-:W-:Y:S01]  /*f740*/  @P0 IMAD.MOV.U32 R17, RZ, RZ, R67 ;  /* 0x000000ffff110224 */ /* 0x000fe200078e0043 */
[----:B------:R-:W-:Y:S04]  /*f750*/  STL [R1+0x310], R67 ;  /* 0x0003104301007387 */ /* 0x000fe80000100800 */
[----:B------:R1:W4:Y:S04]  /*f760*/  @P0 LDG.E.U16 R56, desc[UR24][R16.64] ;  /* 0x0000001810380981 */ /* 0x000328000c1e1500 */
[----:B------:R-:W4:Y:S01]  /*f770*/  LDL.LU R36, [R1+0xf28] ;  /* 0x000f280001247983 */ /* 0x000f220000300800 */
[----:B-1----:R-:W-:-:S02]  /*f780*/  @P0 IMAD.MOV.U32 R16, RZ, RZ, R19 ;  /* 0x000000ffff100224 */ /* 0x002fc400078e0013 */
[----:B------:R-:W-:-:S05]  /*f790*/  @P0 IMAD.MOV.U32 R17, RZ, RZ, R21 ;  /* 0x000000ffff110224 */ /* 0x000fca00078e0015 */
[----:B------:R1:W4:Y:S01]  /*f7a0*/  @P0 LDG.E.U16 R18, desc[UR24][R16.64] ;  /* 0x0000001810120981 */ /* 0x000322000c1e1500 */
[C---:B------:R-:W-:Y:S01]  /*f7b0*/  ISETP.GT.U32.AND P1, PT, R5.reuse, R62, PT ;  /* 0x0000003e0500720c */ /* 0x040fe20003f24070 */
[----:B------:R-:W-:Y:S01]  /*f7c0*/  @!P4 IMAD.MOV R13, RZ, RZ, -R13 ;  /* 0x000000ffff0dc224 */ /* 0x000fe200078e0a0d */
[----:B------:R-:W-:Y:S01]  /*f7d0*/  ISETP.GT.U32.AND P4, PT, R5, R33, PT ;  /* 0x000000210500720c */ /* 0x000fe20003f84070 */
[----:B------:R-:W-:Y:S01]  /*f7e0*/  STL [R1+0x330], R21 ;  /* 0x0003301501007387 */ /* 0x000fe20000100800 */
[----:B0-----:R-:W-:-:S03]  /*f7f0*/  SEL R19, R38, R34, !P6 ;  /* 0x0000002226137207 */ /* 0x001fc60007000000 */
[----:B------:R-:W4:Y:S06]  /*f800*/  LDL R59, [R1+0xc04] ;  /* 0x000c0400013b7983 */ /* 0x000f2c0000100800 */
[--C-:B------:R-:W-:Y:S02]  /*f810*/  @!P1 IMAD.IADD R62, R62, 0x1, -R5.reuse ;  /* 0x000000013e3e9824 */ /* 0x100fe400078e0a05 */
[----:B------:R-:W-:Y:S02]  /*f820*/  @!P4 IMAD.IADD R33, R33, 0x1, -R5 ;  /* 0x000000012121c824 */ /* 0x000fe400078e0a05 */
[----:B-1----:R-:W-:-:S02]  /*f830*/  IMAD.MOV.U32 R17, RZ, RZ, R0 ;  /* 0x000000ffff117224 */ /* 0x002fc400078e0000 */
[----:B------:R-:W-:Y:S02]  /*f840*/  IMAD.MOV.U32 R16, RZ, RZ, R88 ;  /* 0x000000ffff107224 */ /* 0x000fe400078e0058 */
[----:B------:R-:W-:Y:S01]  /*f850*/  IMAD R19, R19, UR13, RZ ;  /* 0x0000000d13137c24 */ /* 0x000fe2000f8e02ff */
[----:B------:R-:W-:Y:S02]  /*f860*/  PRMT R73, RZ, 0x7610, R73 ;  /* 0x00007610ff497816 */ /* 0x000fe40000000049 */
[----:B------:R-:W-:Y:S02]  /*f870*/  PRMT R20, RZ, 0x7610, R20 ;  /* 0x00007610ff147816 */ /* 0x000fe40000000014 */
[----:B--2---:R-:W-:Y:S02]  /*f880*/  ISETP.GT.U32.AND P3, PT, R5, R6, PT ;  /* 0x000000060500720c */ /* 0x004fe40003f64070 */
[----:B---3--:R-:W-:Y:S02]  /*f890*/  ISETP.GE.AND P4, PT, R65, RZ, PT ;  /* 0x000000ff4100720c */ /* 0x008fe40003f86270 */
[----:B----4-:R-:W-:-:S02]  /*f8a0*/  ISETP.GE.AND P1, PT, R71, RZ, PT ;  /* 0x000000ff4700720c */ /* 0x010fc40003f26270 */
[----:B------:R-:W2:Y:S07]  /*f8b0*/  LDL R71, [R1+0xbd0] ;  /* 0x000bd00001477983 */ /* 0x000eae0000100800 */
[----:B------:R-:W-:Y:S01]  /*f8c0*/  @!P3 IMAD.IADD R6, R6, 0x1, -R5 ;  /* 0x000000010606b824 */ /* 0x000fe200078e0a05 */
[----:B------:R-:W-:-:S03]  /*f8d0*/  PRMT R90, RZ, 0x7610, R90 ;  /* 0x00007610ff5a7816 */ /* 0x000fc6000000005a */
[----:B------:R-:W-:Y:S01]  /*f8e0*/  @!P1 IMAD.MOV R16, RZ, RZ, -R16 ;  /* 0x000000ffff109224 */ /* 0x000fe200078e0a10 */
[----:B------:R-:W-:Y:S02]  /*f8f0*/  LEA R88, P1, R19, R4, 0x1 ;  /* 0x0000000413587211 */ /* 0x000fe400078208ff */
[----:B------:R-:W-:-:S05]  /*f900*/  SEL R15, R38, R36, !P6 ;  /* 0x00000024260f7207 */ /* 0x000fca0007000000 */
[----:B------:R-:W-:Y:S01]  /*f910*/  IMAD R15, R15, UR13, RZ ;  /* 0x0000000d0f0f7c24 */ /* 0x000fe2000f8e02ff */
[----:B------:R0:W-:Y:S04]  /*f920*/  STL [R1+0x640], R18 ;  /* 0x0006401201007387 */ /* 0x0001e80000100800 */
[----:B------:R-:W3:Y:S04]  /*f930*/  LDL.LU R0, [R1+0x1a8] ;  /* 0x0001a80001007983 */ /* 0x000ee80000300800 */
[----:B------:R-:W4:Y:S01]  /*f940*/  LDL.LU R65, [R1+0x1a4] ;  /* 0x0001a40001417983 */ /* 0x000f220000300800 */
[----:B0-----:R-:W-:-:S03]  /*f950*/  SEL R18, R38, R31, !P6 ;  /* 0x0000001f26127207 */ /* 0x001fc60007000000 */
[----:B------:R0:W-:Y:S02]  /*f960*/  STL [R1+0x644], R56 ;  /* 0x0006443801007387 */ /* 0x0001e40000100800 */
[----:B------:R-:W-:Y:S02]  /*f970*/  IMAD R18, R18, UR13, RZ ;  /* 0x0000000d12127c24 */ /* 0x000fe4000f8e02ff */
[----:B------:R1:W-:Y:S01]  /*f980*/  STL [R1+0x658], R70 ;  /* 0x0006584601007387 */ /* 0x0003e20000100800 */
[----:B0-----:R-:W-:-:S04]  /*f990*/  LEA R56, P3, R15, R4, 0x1 ;  /* 0x000000040f387211 */ /* 0x001fc800078608ff */
[-C--:B-1----:R-:W-:Y:S02]  /*f9a0*/  LEA.HI.X.SX32 R70, R15, R3.reuse, 0x1, P3 ;  /* 0x000000030f467211 */ /* 0x082fe400018f0eff */
[C---:B------:R-:W-:Y:S02]  /*f9b0*/  LEA R21, P3, R18.reuse, R4, 0x1 ;  /* 0x0000000412157211 */ /* 0x040fe400078608ff */
[-C--:B------:R-:W-:Y:S01]  /*f9c0*/  LEA.HI.X.SX32 R15, R19, R3.reuse, 0x1, P1 ;  /* 0x00000003130f7211 */ /* 0x080fe200008f0eff */
[----:B------:R-:W-:Y:S01]  /*f9d0*/  @P0 IMAD.MOV.U32 R19, RZ, RZ, R70 ;  /* 0x000000ffff130224 */ /* 0x000fe200078e0046 */
[----:B------:R-:W-:Y:S01]  /*f9e0*/  LEA.HI.X.SX32 R67, R18, R3, 0x1, P3 ;  /* 0x0000000312437211 */ /* 0x000fe200018f0eff */
[----:B------:R-:W-:-:S05]  /*f9f0*/  @P0 IMAD.MOV.U32 R18, RZ, RZ, R56 ;  /* 0x000000ffff120224 */ /* 0x000fca00078e0038 */
[----:B------:R0:W3:Y:S02]  /*fa00*/  @P0 LDG.E.U16 R90, desc[UR24][R18.64] ;  /* 0x00000018125a0981 */ /* 0x0000e4000c1e1500 */
[----:B0-----:R-:W-:Y:S02]  /*fa10*/  @P0 IMAD.MOV.U32 R18, RZ, RZ, R88 ;  /* 0x000000ffff120224 */ /* 0x001fe400078e0058 */
[----:B------:R-:W-:-:S05]  /*fa20*/  @P0 IMAD.MOV.U32 R19, RZ, RZ, R15 ;  /* 0x000000ffff130224 */ /* 0x000fca00078e000f */
[----:B------:R0:W4:Y:S02]  /*fa30*/  @P0 LDG.E.U16 R73, desc[UR24][R18.64] ;  /* 0x0000001812490981 */ /* 0x000124000c1e1500 */
[----:B0-----:R-:W-:Y:S02]  /*fa40*/  @P0 IMAD.MOV.U32 R18, RZ, RZ, R21 ;  /* 0x000000ffff120224 */ /* 0x001fe400078e0015 */
[----:B------:R-:W-:-:S05]  /*fa50*/  @P0 IMAD.MOV.U32 R19, RZ, RZ, R67 ;  /* 0x000000ffff130224 */ /* 0x000fca00078e0043 */
[----:B------:R0:W4:Y:S04]  /*fa60*/  @P0 LDG.E.U16 R20, desc[UR24][R18.64] ;  /* 0x0000001812140981 */ /* 0x000128000c1e1500 */
[----:B------:R-:W-:Y:S04]  /*fa70*/  STL [R1+0x34c], R56 ;  /* 0x00034c3801007387 */ /* 0x000fe80000100800 */
[----:B------:R-:W-:Y:S04]  /*fa80*/  STL [R1+0x364], R88 ;  /* 0x0003645801007387 */ /* 0x000fe80000100800 */
[----:B------:R1:W-:Y:S04]  /*fa90*/  STL [R1+0x348], R70 ;  /* 0x0003484601007387 */ /* 0x0003e80000100800 */
[----:B------:R0:W-:Y:S04]  /*faa0*/  STL [R1+0x384], R21 ;  /* 0x0003841501007387 */ /* 0x0001e80000100800 */
[----:B------:R-:W-:Y:S04]  /*fab0*/  STL [R1+0x360], R15 ;  /* 0x0003600f01007387 */ /* 0x000fe80000100800 */
[----:B-1----:R-:W4:Y:S01]  /*fac0*/  LDL.LU R70, [R1+0xf24] ;  /* 0x000f240001467983 */ /* 0x002f220000300800 */
[----:B------:R-:W-:Y:S01]  /*fad0*/  @!P4 IMAD.MOV R17, RZ, RZ, -R17 ;  /* 0x000000ffff11c224 */ /* 0x000fe200078e0a11 */
[----:B------:R-:W-:-:S02]  /*fae0*/  ISETP.GT.U32.AND P1, PT, R5, R62, PT ;  /* 0x0000003e0500720c */ /* 0x000fc40003f24070 */
[C---:B------:R-:W-:Y:S01]  /*faf0*/  ISETP.GT.U32.AND P4, PT, R5.reuse, R33, PT ;  /* 0x000000210500720c */ /* 0x040fe20003f84070 */
[----:B------:R-:W4:Y:S01]  /*fb00*/  LDL.LU R56, [R1+0xf20] ;  /* 0x000f200001387983 */ /* 0x000f220000300800 */
[----:B------:R-:W-:-:S03]  /*fb10*/  ISETP.GT.U32.AND P3, PT, R5, R6, PT ;  /* 0x000000060500720c */ /* 0x000fc60003f64070 */
[----:B------:R1:W-:Y:S01]  /*fb20*/  STL [R1+0x380], R67 ;  /* 0x0003804301007387 */ /* 0x0003e20000100800 */
[----:B0-----:R-:W-:-:S05]  /*fb30*/  SEL R18, R38, R29, !P6 ;  /* 0x0000001d26127207 */ /* 0x001fca0007000000 */
[--C-:B------:R-:W-:Y:S02]  /*fb40*/  @!P1 IMAD.IADD R62, R62, 0x1, -R5.reuse ;  /* 0x000000013e3e9824 */ /* 0x100fe400078e0a05 */
[--C-:B------:R-:W-:Y:S01]  /*fb50*/  @!P4 IMAD.IADD R33, R33, 0x1, -R5.reuse ;  /* 0x000000012121c824 */ /* 0x100fe200078e0a05 */
[----:B------:R-:W-:Y:S01]  /*fb60*/  ISETP.GE.AND P4, PT, R59, RZ, PT ;  /* 0x000000ff3b00720c */ /* 0x000fe20003f86270 */
[----:B------:R-:W-:Y:S02]  /*fb70*/  IMAD R21, R18, UR13, RZ ;  /* 0x0000000d12157c24 */ /* 0x000fe4000f8e02ff */
[----:B------:R-:W-:Y:S02]  /*fb80*/  IMAD.MOV.U32 R18, RZ, RZ, R74 ;  /* 0x000000ffff127224 */ /* 0x000fe400078e004a */
[----:B------:R-:W-:Y:S01]  /*fb90*/  @!P3 IMAD.IADD R6, R6, 0x1, -R5 ;  /* 0x000000010606b824 */ /* 0x000fe200078e0a05 */
[----:B-1----:R-:W-:-:S04]  /*fba0*/  LEA R67, P3, R21, R4, 0x1 ;  /* 0x0000000415437211 */ /* 0x002fc800078608ff */
[----:B------:R-:W-:Y:S02]  /*fbb0*/  LEA.HI.X.SX32 R21, R21, R3, 0x1, P3 ;  /* 0x0000000315157211 */ /* 0x000fe400018f0eff */
[----:B--2---:R-:W-:-:S13]  /*fbc0*/  ISETP.GE.AND P1, PT, R71, RZ, PT ;  /* 0x000000ff4700720c */ /* 0x004fda0003f26270 */
[----:B------:R-:W-:Y:S01]  /*fbd0*/  @!P1 IMAD.MOV R18, RZ, RZ, -R18 ;  /* 0x000000ffff129224 */ /* 0x000fe200078e0a12 */
[----:B---3--:R0:W-:Y:S04]  /*fbe0*/  STL [R1+0x63c], R90 ;  /* 0x00063c5a01007387 */ /* 0x0081e80000100800 */
[----:B0-----:R-:W2:Y:S04]  /*fbf0*/  LDL.LU R90, [R1+0x188] ;  /* 0x00018800015a7983 */ /* 0x001ea80000300800 */
[----:B------:R-:W3:Y:S04]  /*fc00*/  LDL.LU R88, [R1+0xf1c] ;  /* 0x000f1c0001587983 */ /* 0x000ee80000300800 */
[----:B------:R-:W2:Y:S04]  /*fc10*/  LDL R59, [R1+0xc60] ;  /* 0x000c6000013b7983 */ /* 0x000ea80000100800 */
[----:B------:R-:W2:Y:S04]  /*fc20*/  LDL R71, [R1+0xc20] ;  /* 0x000c200001477983 */ /* 0x000ea80000100800 */
[----:B----4-:R0:W-:Y:S02]  /*fc30*/  STL [R1+0x624], R20 ;  /* 0x0006241401007387 */ /* 0x0101e40000100800 */
[----:B0-----:R-:W-:-:S05]  /*fc40*/  SEL R20, R38, R25, !P6 ;  /* 0x0000001926147207 */ /* 0x001fca0007000000 */
[----:B------:R-:W-:Y:S01]  /*fc50*/  IMAD R20, R20, UR13, RZ ;  /* 0x0000000d14147c24 */ /* 0x000fe2000f8e02ff */
[----:B------:R-:W-:Y:S04]  /*fc60*/  STL [R1+0x39c], R67 ;  /* 0x00039c4301007387 */ /* 0x000fe80000100800 */
[----:B------:R-:W-:-:S05]  /*fc70*/  LEA R74, P1, R20, R4, 0x1 ;  /* 0x00000004144a7211 */ /* 0x000fca00078208ff */
[----:B------:R-:W-:Y:S01]  /*fc80*/  STL [R1+0x3b4], R74 ;  /* 0x0003b44a01007387 */ /* 0x000fe20000100800 */
[----:B------:R-:W-:-:S03]  /*fc90*/  PRMT R70, RZ, 0x7610, R70 ;  /* 0x00007610ff467816 */ /* 0x000fc60000000046 */
[----:B------:R0:W-:Y:S02]  /*fca0*/  STL [R1+0x638], R73 ;  /* 0x0006384901007387 */ /* 0x0001e40000100800 */
[----:B0-----:R-:W-:Y:S01]  /*fcb0*/  LEA.HI.X.SX32 R73, R20, R3, 0x1, P1 ;  /* 0x0000000314497211 */ /* 0x001fe200008f0eff */
[----:B------:R-:W-:-:S05]  /*fcc0*/  @P0 IMAD.MOV.U32 R20, RZ, RZ, R67 ;  /* 0x000000ffff140224 */ /* 0x000fca00078e0043 */
[----:B------:R0:W4:Y:S01]  /*fcd0*/  @P0 LDG.E.U16 R70, desc[UR24][R20.64] ;  /* 0x0000001814460981 */ /* 0x000122000c1e1500 */
[----:B------:R-:W-:Y:S01]  /*fce0*/  SEL R19, R38, R23, !P6 ;  /* 0x0000001726137207 */ /* 0x000fe20007000000 */
[----:B------:R-:W-:-:S04]  /*fcf0*/  IMAD.MOV.U32 R15, RZ, RZ, R76 ;  /* 0x000000ffff0f7224 */ /* 0x000fc800078e004c */
[----:B------:R-:W-:Y:S01]  /*fd00*/  IMAD R19, R19, UR13, RZ ;  /* 0x0000000d13137c24 */ /* 0x000fe2000f8e02ff */
[----:B------:R1:W-:Y:S04]  /*fd10*/  STL [R1+0x398], R21 ;  /* 0x0003981501007387 */ /* 0x0003e80000100800 */
[----:B------:R-:W-:Y:S01]  /*fd20*/  LEA R76, P3, R19, R4, 0x1 ;  /* 0x00000004134c7211 */ /* 0x000fe200078608ff */
[----:B0-----:R-:W-:-:S03]  /*fd30*/  @P0 IMAD.MOV.U32 R20, RZ, RZ, R74 ;  /* 0x000000ffff140224 */ /* 0x001fc600078e004a */
[----:B------:R-:W-:Y:S01]  /*fd40*/  LEA.HI.X.SX32 R19, R19, R3, 0x1, P3 ;  /* 0x0000000313137211 */ /* 0x000fe200018f0eff */
[----:B-1----:R-:W-:Y:S01]  /*fd50*/  @P0 IMAD.MOV.U32 R21, RZ, RZ, R73 ;  /* 0x000000ffff150224 */ /* 0x002fe200078e0049 */
[----:B------:R-:W-:Y:S01]  /*fd60*/  PRMT R56, RZ, 0x7610, R56 ;  /* 0x00007610ff387816 */ /* 0x000fe20000000038 */
[----:B------:R-:W-:Y:S04]  /*fd70*/  STL [R1+0x3d4], R76 ;  /* 0x0003d44c01007387 */ /* 0x000fe80000100800 */
[----:B------:R-:W-:Y:S04]  /*fd80*/  STL [R1+0x3b0], R73 ;  /* 0x0003b04901007387 */ /* 0x000fe80000100800 */
[----:B------:R-:W2:Y:S01]  /*fd90*/  LDL.LU R67, [R1+0xf18] ;  /* 0x000f180001437983 */ /* 0x000ea20000300800 */
[----:B---3--:R-:W-:-:S06]  /*fda0*/  PRMT R88, RZ, 0x7610, R88 ;  /* 0x00007610ff587816 */ /* 0x008fcc0000000058 */
[----:B------:R0:W3:Y:S02]  /*fdb0*/  @P0 LDG.E.U16 R88, desc[UR24][R20.64] ;  /* 0x0000001814580981 */ /* 0x0000e4000c1e1500 */
[----:B0-----:R-:W-:Y:S02]  /*fdc0*/  @P0 IMAD.MOV.U32 R20, RZ, RZ, R76 ;  /* 0x000000ffff140224 */ /* 0x001fe400078e004c */
[----:B------:R-:W-:-:S05]  /*fdd0*/  @P0 IMAD.MOV.U32 R21, RZ, RZ, R19 ;  /* 0x000000ffff150224 */ /* 0x000fca00078e0013 */
[----:B------:R0:W3:Y:S04]  /*fde0*/  @P0 LDG.E.U16 R56, desc[UR24][R20.64] ;  /* 0x0000001814380981 */ /* 0x0000e8000c1e1500 */
[----:B----4-:R1:W-:Y:S04]  /*fdf0*/  STL [R1+0x620], R70 ;  /* 0x0006204601007387 */ /* 0x0103e80000100800 */
[----:B-1----:R-:W4:Y:S04]  /*fe00*/  LDL.LU R70, [R1+0xf14] ;  /* 0x000f140001467983 */ /* 0x002f280000300800 */
[----:B------:R1:W-:Y:S04]  /*fe10*/  STL [R1+0x3d0], R19 ;  /* 0x0003d01301007387 */ /* 0x0003e80000100800 */
[----:B------:R-:W4:Y:S04]  /*fe20*/  LDL.LU R73, [R1+0xf10] ;  /* 0x000f100001497983 */ /* 0x000f280000300800 */
[----:B------:R-:W4:Y:S01]  /*fe30*/  LDL.LU R74, [R1+0xf0c] ;  /* 0x000f0c00014a7983 */ /* 0x000f220000300800 */
[----:B------:R-:W-:-:S02]  /*fe40*/  ISETP.GT.U32.AND P1, PT, R5, R65, PT ;  /* 0x000000410500720c */ /* 0x000fc40003f24070 */
[C---:B--2---:R-:W-:Y:S01]  /*fe50*/  ISETP.GT.U32.AND P3, PT, R5.reuse, R90, PT ;  /* 0x0000005a0500720c */ /* 0x044fe20003f64070 */
[----:B------:R-:W-:Y:S01]  /*fe60*/  @!P4 IMAD.MOV R15, RZ, RZ, -R15 ;  /* 0x000000ffff0fc224 */ /* 0x000fe200078e0a0f */
[----:B------:R-:W-:Y:S02]  /*fe70*/  ISETP.GT.U32.AND P4, PT, R5, R0, PT ;  /* 0x000000000500720c */ /* 0x000fe40003f84070 */
[C---:B0-----:R-:W-:Y:S02]  /*fe80*/  SEL R20, R38.reuse, R8, !P6 ;  /* 0x0000000826147207 */ /* 0x041fe40007000000 */
[----:B-1----:R-:W-:-:S05]  /*fe90*/  SEL R19, R38, R7, !P6 ;  /* 0x0000000726137207 */ /* 0x002fca0007000000 */
[--C-:B------:R-:W-:Y:S01]  /*fea0*/  @!P1 IMAD.IADD R65, R65, 0x1, -R5.reuse ;  /* 0x0000000141419824 */ /* 0x100fe200078e0a05 */
[----:B------:R-:W-:Y:S01]  /*feb0*/  ISETP.GE.AND P1, PT, R71, RZ, PT ;  /* 0x000000ff4700720c */ /* 0x000fe20003f26270 */
[----:B------:R-:W-:Y:S01]  /*fec0*/  IMAD R20, R20, UR13, RZ ;  /* 0x0000000d14147c24 */ /* 0x000fe2000f8e02ff */
[----:B------:R-:W-:Y:S01]  /*fed0*/  SEL R7, R38, R2, !P6 ;  /* 0x0000000226077207 */ /* 0x000fe20007000000 */
[----:B------:R-:W-:Y:S02]  /*fee0*/  @!P3 IMAD.IADD R90, R90, 0x1, -R5 ;  /* 0x000000015a5ab824 */ /* 0x000fe400078e0a05 */
[----:B------:R-:W-:Y:S01]  /*fef0*/  IMAD.MOV.U32 R2, RZ, RZ, R89 ;  /* 0x000000ffff027224 */ /* 0x000fe200078e0059 */
[-C--:B------:R-:W-:Y:S01]  /*ff00*/  LEA R21, P3, R20, R4.reuse, 0x1 ;  /* 0x0000000414157211 */ /* 0x080fe200078608ff */
[----:B------:R-:W-:Y:S02]  /*ff10*/  IMAD R19, R19, UR13, RZ ;  /* 0x0000000d13137c24 */ /* 0x000fe4000f8e02ff */
[----:B------:R-:W-:Y:S01]  /*ff20*/  @!P4 IMAD.IADD R0, R0, 0x1, -R5 ;  /* 0x000000010000c824 */ /* 0x000fe200078e0a05 */
[----:B------:R-:W-:Y:S01]  /*ff30*/  ISETP.GE.AND P4, PT, R59, RZ, PT ;  /* 0x000000ff3b00720c */ /* 0x000fe20003f86270 */
[----:B------:R-:W-:Y:S01]  /*ff40*/  IMAD.MOV.U32 R8, RZ, RZ, R93 ;  /* 0x000000ffff087224 */ /* 0x000fe200078e005d */
[----:B------:R-:W-:Y:S01]  /*ff50*/  LEA.HI.X.SX32 R20, R20, R3, 0x1, P3 ;  /* 0x0000000314147211 */ /* 0x000fe200018f0eff */
[----:B------:R-:W-:Y:S01]  /*ff60*/  @!P1 IMAD.MOV R2, RZ, RZ, -R2 ;  /* 0x000000ffff029224 */ /* 0x000fe200078e0a02 */
[----:B------:R-:W-:-:S02]  /*ff70*/  LEA R76, P1, R19, R4, 0x1 ;  /* 0x00000004134c7211 */ /* 0x000fc400078208ff */
[----:B------:R-:W-:Y:S02]  /*ff80*/  PRMT R81, RZ, 0x7610, R81 ;  /* 0x00007610ff517816 */ /* 0x000fe40000000051 */
[----:B------:R-:W-:Y:S01]  /*ff90*/  LEA.HI.X.SX32 R19, R19, R3, 0x1, P1 ;  /* 0x0000000313137211 */ /* 0x000fe200008f0eff */
[----:B---3--:R0:W-:Y:S04]  /*ffa0*/  STL [R1+0x208], R88 ;  /* 0x0002085801007387 */ /* 0x0081e80000100800 */
[----:B0-----:R-:W2:Y:S04]  /*ffb0*/  LDL.LU R88, [R1+0xf08] ;  /* 0x000f080001587983 */ /* 0x001ea80000300800 */
[----:B------:R-:W3:Y:S04]  /*ffc0*/  LDL R59, [R1+0xbe4] ;  /* 0x000be400013b7983 */ /* 0x000ee80000100800 */
[----:B------:R-:W2:Y:S04]  /*ffd0*/  LDL R71, [R1+0xbb4] ;  /* 0x000bb40001477983 */ /* 0x000ea80000100800 */
[----:B------:R-:W2:Y:S04]  /*ffe0*/  LDL.LU R93, [R1+0x184] ;  /* 0x00018400015d7983 */ /* 0x000ea80000300800 */
[----:B------:R-:W2:Y:S04]  /*fff0*/  LDL.LU R89, [R1+0x168] ;  /* 0x0001680001597983 */ /* 0x000ea80000300800 */
[----:B------:R0:W-:Y:S04]  /*10000*/  STL [R1+0x3f4], R21 ;  /* 0x0003f41501007387 */ /* 0x0001e80000100800 */
[----:B------:R-:W-:Y:S04]  /*10010*/  STL [R1+0x204], R56 ;  /* 0x0002043801007387 */ /* 0x000fe80000100800 */
[----:B------:R-:W-:Y:S01]  /*10020*/  STL [R1+0x414], R76 ;  /* 0x0004144c01007387 */ /* 0x000fe20000100800 */
[----:B0-----:R-:W-:-:S03]  /*10030*/  @P0 LOP3.LUT R21, R21, R20, RZ, 0x3c, !PT ;  /* 0x0000001415150212 */ /* 0x001fc600078e3cff */
[----:B------:R0:W-:Y:S02]  /*10040*/  STL [R1+0x3f0], R20 ;  /* 0x0003f01401007387 */ /* 0x0001e40000100800 */
[----:B0-----:R-:W-:-:S04]  /*10050*/  @P0 LOP3.LUT R20, R21, R20, RZ, 0x3c, !PT ;  /* 0x0000001415140212 */ /* 0x001fc800078e3cff */
[----:B------:R-:W-:-:S05]  /*10060*/  @P0 LOP3.LUT R21, R21, R20, RZ, 0x3c, !PT ;  /* 0x0000001415150212 */ /* 0x000fca00078e3cff */
[----:B------:R0:W2:Y:S02]  /*10070*/  @P0 LDG.E.U16 R81, desc[UR24][R20.64] ;  /* 0x0000001814510981 */ /* 0x0000a4000c1e1500 */
[----:B0-----:R-:W-:Y:S02]  /*10080*/  @P0 IMAD.MOV.U32 R20, RZ, RZ, R76 ;  /* 0x000000ffff140224 */ /* 0x001fe400078e004c */
[----:B------:R-:W-:Y:S01]  /*10090*/  @P0 IMAD.MOV.U32 R21, RZ, RZ, R19 ;  /* 0x000000ffff150224 */ /* 0x000fe200078e0013 */
[----:B----4-:R-:W-:-:S06]  /*100a0*/  PRMT R74, RZ, 0x7610, R74 ;  /* 0x00007610ff4a7816 */ /* 0x010fcc000000004a */
[----:B------:R0:W4:Y:S01]  /*100b0*/  @P0 LDG.E.U16 R74, desc[UR24][R20.64] ;  /* 0x00000018144a0981 */ /* 0x000122000c1e1500 */
[----:B------:R-:W-:Y:S01]  /*100c0*/  @!P4 IMAD.MOV R8, RZ, RZ, -R8 ;  /* 0x000000ffff08c224 */ /* 0x000fe200078e0a08 */
[----:B------:R-:W-:Y:S01]  /*100d0*/  ISETP.GT.U32.AND P4, PT, R5, R0, PT ;  /* 0x000000000500720c */ /* 0x000fe20003f84070 */
[----:B------:R-:W-:-:S05]  /*100e0*/  IMAD R7, R7, UR13, RZ ;  /* 0x0000000d07077c24 */ /* 0x000fca000f8e02ff */
[C---:B------:R-:W-:Y:S02]  /*100f0*/  LEA R56, P3, R7.reuse, R4, 0x1 ;  /* 0x0000000407387211 */ /* 0x040fe400078608ff */
[----:B------:R-:W-:Y:S02]  /*10100*/  SEL R11, R38, R11, !P6 ;  /* 0x0000000b260b7207 */ /* 0x000fe40007000000 */
[----:B------:R-:W-:-:S03]  /*10110*/  LEA.HI.X.SX32 R7, R7, R3, 0x1, P3 ;  /* 0x0000000307077211 */ /* 0x000fc600018f0eff */
[----:B------:R-:W-:Y:S01]  /*10120*/  @!P4 IMAD.IADD R0, R0, 0x1, -R5 ;  /* 0x000000010000c824 */ /* 0x000fe200078e0a05 */
[----:B------:R-:W-:Y:S01]  /*10130*/  PRMT R32, RZ, 0x7610, R32 ;  /* 0x00007610ff207816 */ /* 0x000fe20000000020 */
[----:B------:R-:W-:Y:S01]  /*10140*/  STL [R1+0x434], R56 ;  /* 0x0004343801007387 */ /* 0x000fe20000100800 */
[----:B0-----:R-:W-:Y:S02]  /*10150*/  @P0 IMAD.MOV.U32 R20, RZ, RZ, R56 ;  /* 0x000000ffff140224 */ /* 0x001fe400078e0038 */
[----:B------:R-:W-:Y:S01]  /*10160*/  @P0 IMAD.MOV.U32 R21, RZ, RZ, R7 ;  /* 0x000000ffff150224 */ /* 0x000fe200078e0007 */
[----:B------:R0:W-:Y:S01]  /*10170*/  STL [R1+0x410], R19 ;  /* 0x0004101301007387 */ /* 0x0001e20000100800 */
[----:B------:R-:W-:-:S03]  /*10180*/  IMAD R11, R11, UR13, RZ ;  /* 0x0000000d0b0b7c24 */ /* 0x000fc6000f8e02ff */
[----:B------:R-:W-:Y:S04]  /*10190*/  STL [R1+0x430], R7 ;  /* 0x0004300701007387 */ /* 0x000fe80000100800 */
[----:B------:R1:W4:Y:S01]  /*101a0*/  @P0 LDG.E.U16 R32, desc[UR24][R20.64] ;  /* 0x0000001814200981 */ /* 0x000322000c1e1500 */
[----:B0-----:R-:W-:Y:S01]  /*101b0*/  IMAD.MOV.U32 R19, RZ, RZ, R33 ;  /* 0x000000ffff137224 */ /* 0x001fe200078e0021 */
[----:B---3--:R-:W-:Y:S02]  /*101c0*/  ISETP.GE.AND P4, PT, R59, RZ, PT ;  /* 0x000000ff3b00720c */ /* 0x008fe40003f86270 */
[----:B--2---:R-:W-:-:S11]  /*101d0*/  PRMT R88, RZ, 0x7610, R88 ;  /* 0x00007610ff587816 */ /* 0x004fd60000000058 */
[----:B------:R-:W-:Y:S01]  /*101e0*/  @!P4 IMAD.MOV R19, RZ, RZ, -R19 ;  /* 0x000000ffff13c224 */ /* 0x000fe200078e0a13 */
[----:B-1----:R-:W-:-:S04]  /*101f0*/  LEA R20, P4, R11, R4, 0x1 ;  /* 0x000000040b147211 */ /* 0x002fc800078808ff */
[----:B------:R-:W-:-:S05]  /*10200*/  LEA.HI.X.SX32 R21, R11, R3, 0x1, P4 ;  /* 0x000000030b157211 */ /* 0x000fca00020f0eff */
[----:B------:R0:W2:Y:S04]  /*10210*/  @P0 LDG.E.U16 R88, desc[UR24][R20.64] ;  /* 0x0000001814580981 */ /* 0x0000a8000c1e1500 */
[----:B------:R1:W-:Y:S04]  /*10220*/  STL [R1+0x1fc], R81 ;  /* 0x0001fc5101007387 */ /* 0x0003e80000100800 */
[----:B-1----:R-:W3:Y:S04]  /*10230*/  LDL.LU R81, [R1+0x164] ;  /* 0x0001640001517983 */ /* 0x002ee80000300800 */
[----:B------:R-:W3:Y:S04]  /*10240*/  LDL.LU R76, [R1+0xf04] ;  /* 0x000f0400014c7983 */ /* 0x000ee80000300800 */
[----:B----4-:R1:W-:Y:S04]  /*10250*/  STL [R1+0x1f8], R74 ;  /* 0x0001f84a01007387 */ /* 0x0103e80000100800 */
[----:B-1----:R-:W4:Y:S01]  /*10260*/  LDL.LU R74, [R1+0xf00] ;  /* 0x000f0000014a7983 */ /* 0x002f220000300800 */
[----:B------:R-:W-:-:S02]  /*10270*/  ISETP.GT.U32.AND P3, PT, R5, R90, PT ;  /* 0x0000005a0500720c */ /* 0x000fc40003f64070 */
[----:B------:R-:W-:Y:S01]  /*10280*/  ISETP.GT.U32.AND P1, PT, R5, R65, PT ;  /* 0x000000410500720c */ /* 0x000fe20003f24070 */
[----:B------:R-:W3:Y:S01]  /*10290*/  LDL.LU R56, [R1+0xefc] ;  /* 0x000efc0001387983 */ /* 0x000ee20000300800 */
[C---:B------:R-:W-:Y:S02]  /*102a0*/  SEL R7, R38.reuse, R10, !P6 ;  /* 0x0000000a26077207 */ /* 0x040fe40007000000 */
[----:B------:R-:W-:Y:S01]  /*102b0*/  SEL R9, R38, R9, !P6 ;  /* 0x0000000926097207 */ /* 0x000fe20007000000 */
[----:B------:R-:W3:Y:S02]  /*102c0*/  LDL R59, [R1+0xba0] ;  /* 0x000ba000013b7983 */ /* 0x000ee40000100800 */
[----:B------:R-:W-:Y:S02]  /*102d0*/  IMAD R7, R7, UR13, RZ ;  /* 0x0000000d07077c24 */ /* 0x000fe4000f8e02ff */
[----:B------:R-:W-:Y:S02]  /*102e0*/  IMAD.MOV.U32 R10, RZ, RZ, R62 ;  /* 0x000000ffff0a7224 */ /* 0x000fe400078e003e */
[--C-:B------:R-:W-:Y:S01]  /*102f0*/  @!P3 IMAD.IADD R90, R90, 0x1, -R5.reuse ;  /* 0x000000015a5ab824 */ /* 0x100fe200078e0a05 */
[----:B------:R-:W-:Y:S01]  /*10300*/  LEA R62, P3, R7, R4, 0x1 ;  /* 0x00000004073e7211 */ /* 0x000fe200078608ff */
[----:B------:R-:W-:Y:S01]  /*10310*/  @!P1 IMAD.IADD R65, R65, 0x1, -R5 ;  /* 0x0000000141419824 */ /* 0x000fe200078e0a05 */
[----:B------:R-:W-:Y:S01]  /*10320*/  ISETP.GE.AND P1, PT, R71, RZ, PT ;  /* 0x000000ff4700720c */ /* 0x000fe20003f26270 */
[----:B------:R-:W-:Y:S01]  /*10330*/  IMAD R9, R9, UR13, RZ ;  /* 0x0000000d09097c24 */ /* 0x000fe2000f8e02ff */
[----:B------:R-:W3:Y:S01]  /*10340*/  LDL R71, [R1+0xbf0] ;  /* 0x000bf00001477983 */ /* 0x000ee20000100800 */
[----:B------:R-:W-:-:S03]  /*10350*/  LEA.HI.X.SX32 R7, R7, R3, 0x1, P3 ;  /* 0x0000000307077211 */ /* 0x000fc600018f0eff */
[----:B------:R0:W-:Y:S04]  /*10360*/  STL [R1+0x454], R20 ;  /* 0x0004541401007387 */ /* 0x0001e80000100800 */
[----:B------:R1:W-:Y:S04]  /*10370*/  STL [R1+0x1f4], R32 ;  /* 0x0001f42001007387 */ /* 0x0003e80000100800 */
[----:B------:R-:W-:Y:S01]  /*10380*/  STL [R1+0x474], R62 ;  /* 0x0004743e01007387 */ /* 0x000fe20000100800 */
[----:B0-----:R-:W-:-:S03]  /*10390*/  @P0 IMAD.MOV.U32 R20, RZ, RZ, R62 ;  /* 0x000000ffff140224 */ /* 0x001fc600078e003e */
[----:B------:R0:W-:Y:S01]  /*103a0*/  STL [R1+0x450], R21 ;  /* 0x0004501501007387 */ /* 0x0001e20000100800 */
[----:B-1----:R-:W-:-:S04]  /*103b0*/  LEA R32, P4, R9, R4, 0x1 ;  /* 0x0000000409207211 */ /* 0x002fc800078808ff */
[----:B------:R-:W-:Y:S01]  /*103c0*/  LEA.HI.X.SX32 R33, R9, R3, 0x1, P4 ;  /* 0x0000000309217211 */ /* 0x000fe200020f0eff */
[----:B0-----:R-:W-:Y:S01]  /*103d0*/  @P0 IMAD.MOV.U32 R21, RZ, RZ, R7 ;  /* 0x000000ffff150224 */ /* 0x001fe200078e0007 */
[----:B------:R-:W-:Y:S01]  /*103e0*/  PRMT R28, RZ, 0x7610, R28 ;  /* 0x00007610ff1c7816 */ /* 0x000fe2000000001c */
[----:B------:R-:W-:Y:S04]  /*103f0*/  STL [R1+0x494], R32 ;  /* 0x0004942001007387 */ /* 0x000fe80000100800 */
[----:B------:R-:W-:Y:S04]  /*10400*/  STL [R1+0x470], R7 ;  /* 0x0004700701007387 */ /* 0x000fe80000100800 */
[----:B--2---:R0:W-:Y:S04]  /*10410*/  STL [R1+0x1f0], R88 ;  /* 0x0001f05801007387 */ /* 0x0041e80000100800 */
[----:B0-----:R-:W2:Y:S04]  /*10420*/  LDL.LU R88, [R1+0xef8] ;  /* 0x000ef80001587983 */ /* 0x001ea80000300800 */
[----:B------:R-:W-:Y:S04]  /*10430*/  STL [R1+0x490], R33 ;  /* 0x0004902101007387 */ /* 0x000fe80000100800 */
[----:B------:R-:W2:Y:S01]  /*10440*/  LDL.LU R62, [R1+0xef4] ;  /* 0x000ef400013e7983 */ /* 0x000ea20000300800 */
[----:B----4-:R-:W-:-:S06]  /*10450*/  PRMT R74, RZ, 0x7610, R74 ;  /* 0x00007610ff4a7816 */ /* 0x010fcc000000004a */
[----:B------:R0:W4:Y:S02]  /*10460*/  @P0 LDG.E.U16 R74, desc[UR24][R20.64] ;  /* 0x00000018144a0981 */ /* 0x000124000c1e1500 */
[----:B0-----:R-:W-:Y:S02]  /*10470*/  @P0 IMAD.MOV.U32 R20, RZ, RZ, R32 ;  /* 0x000000ffff140224 */ /* 0x001fe400078e0020 */
[----:B------:R-:W-:-:S05]  /*10480*/  @P0 IMAD.MOV.U32 R21, RZ, RZ, R33 ;  /* 0x000000ffff150224 */ /* 0x000fca00078e0021 */
[----:B------:R0:W4:Y:S01]  /*10490*/  @P0 LDG.E.U16 R28, desc[UR24][R20.64] ;  /* 0x00000018141c0981 */ /* 0x000122000c1e1500 */
[----:B------:R-:W-:Y:S01]  /*104a0*/  @!P1 IMAD.MOV R10, RZ, RZ, -R10 ;  /* 0x000000ffff0a9224 */ /* 0x000fe200078e0a0a */
[C---:B------:R-:W-:Y:S02]  /*104b0*/  ISETP.GT.U32.AND P1, PT, R5.reuse, R93, PT ;  /* 0x0000005d0500720c */ /* 0x040fe40003f24070 */
[C---:B------:R-:W-:Y:S02]  /*104c0*/  ISETP.GT.U32.AND P3, PT, R5.reuse, R89, PT ;  /* 0x000000590500720c */ /* 0x040fe40003f64070 */
[----:B---3--:R-:W-:Y:S02]  /*104d0*/  ISETP.GT.U32.AND P4, PT, R5, R81, PT ;  /* 0x000000510500720c */ /* 0x008fe40003f84070 */
[----:B------:R-:W-:-:S07]  /*104e0*/  SEL R14, R38, R14, !P6 ;  /* 0x0000000e260e7207 */ /* 0x000fce0007000000 */
[--C-:B------:R-:W-:Y:S01]  /*104f0*/  @!P1 IMAD.IADD R93, R93, 0x1, -R5.reuse ;  /* 0x000000015d5d9824 */ /* 0x100fe200078e0a05 */
[----:B------:R-:W-:Y:S02]  /*10500*/  ISETP.GE.AND P1, PT, R59, RZ, PT ;  /* 0x000000ff3b00720c */ /* 0x000fe40003f26270 */
[----:B------:R-:W-:Y:S01]  /*10510*/  SEL R13, R38, R13, !P6 ;  /* 0x0000000d260d7207 */ /* 0x000fe20007000000 */
[----:B------:R-:W-:Y:S02]  /*10520*/  IMAD.MOV.U32 R7, RZ, RZ, R6 ;  /* 0x000000ffff077224 */ /* 0x000fe400078e0006 */
[----:B------:R-:W-:Y:S01]  /*10530*/  IMAD R14, R14, UR13, RZ ;  /* 0x0000000d0e0e7c24 */ /* 0x000fe2000f8e02ff */
[----:B------:R-:W-:Y:S01]  /*10540*/  SEL R9, R38, R12, !P6 ;  /* 0x0000000c26097207 */ /* 0x000fe20007000000 */
[----:B------:R-:W-:Y:S02]  /*10550*/  IMAD R13, R13, UR13, RZ ;  /* 0x0000000d0d0d7c24 */ /* 0x000fe4000f8e02ff */
[--C-:B------:R-:W-:Y:S01]  /*10560*/  @!P3 IMAD.IADD R89, R89, 0x1, -R5.reuse ;  /* 0x000000015959b824 */ /* 0x100fe200078e0a05 */
[----:B------:R-:W-:Y:S01]  /*10570*/  ISETP.GE.AND P3, PT, R71, RZ, PT ;  /* 0x000000ff4700720c */ /* 0x000fe20003f66270 */
[----:B------:R-:W-:-:S02]  /*10580*/  @!P4 IMAD.IADD R81, R81, 0x1, -R5 ;  /* 0x000000015151c824 */ /* 0x000fc400078e0a05 */
[----:B------:R-:W-:Y:S01]  /*10590*/  @!P1 IMAD.MOV R7, RZ, RZ, -R7 ;  /* 0x000000ffff079224 */ /* 0x000fe200078e0a07 */
[CC--:B0-----:R-:W-:Y:S01]  /*105a0*/  LEA R20, P1, R14.reuse, R4.reuse, 0x1 ;  /* 0x000000040e147211 */ /* 0x0c1fe200078208ff */
[----:B------:R-:W-:Y:S01]  /*105b0*/  IMAD R9, R9, UR13, RZ ;  /* 0x0000000d09097c24 */ /* 0x000fe2000f8e02ff */
[C---:B------:R-:W-:Y:S01]  /*105c0*/  LEA R71, P4, R13.reuse, R4, 0x1 ;  /* 0x000000040d477211 */ /* 0x040fe200078808ff */
[----:B------:R-:W-:Y:S01]  /*105d0*/  IMAD.MOV.U32 R12, RZ, RZ, R0 ;  /* 0x000000ffff0c7224 */ /* 0x000fe200078e0000 */
[-C--:B------:R-:W-:Y:S02]  /*105e0*/  LEA.HI.X.SX32 R21, R14, R3.reuse, 0x1, P1 ;  /* 0x000000030e157211 */ /* 0x080fe400008f0eff */
[----:B------:R-:W-:Y:S02]  /*105f0*/  LEA.HI.X.SX32 R59, R13, R3, 0x1, P4 ;  /* 0x000000030d3b7211 */ /* 0x000fe400020f0eff */
[----:B------:R-:W-:Y:S02]  /*10600*/  PRMT R11, RZ, 0x7610, R11 ;  /* 0x00007610ff0b7816 */ /* 0x000fe4000000000b */
[----:B--2---:R-:W-:-:S06]  /*10610*/  PRMT R88, RZ, 0x7610, R88 ;  /* 0x00007610ff587816 */ /* 0x004fcc0000000058 */
[----:B------:R0:W2:Y:S01]  /*10620*/  @P0 LDG.E.U16 R88, desc[UR24][R20.64] ;  /* 0x0000001814580981 */ /* 0x0000a2000c1e1500 */
[----:B------:R-:W-:-:S03]  /*10630*/  PRMT R62, RZ, 0x7610, R62 ;  /* 0x00007610ff3e7816 */ /* 0x000fc6000000003e */
[----:B----4-:R1:W-:Y:S04]  /*10640*/  STL [R1+0x1ec], R74 ;  /* 0x0001ec4a01007387 */ /* 0x0103e80000100800 */
[----:B-1----:R-:W3:Y:S04]  /*10650*/  LDL.LU R74, [R1+0xef0] ;  /* 0x000ef000014a7983 */ /* 0x002ee80000300800 */
[----:B------:R-:W4:Y:S04]  /*10660*/  LDL R32, [R1+0xbc0] ;  /* 0x000bc00001207983 */ /* 0x000f280000100800 */
[----:B------:R-:W3:Y:S04]  /*10670*/  LDL R33, [R1+0xc48] ;  /* 0x000c480001217983 */ /* 0x000ee80000100800 */
[----:B------:R-:W3:Y:S04]  /*10680*/  LDL.LU R6, [R1+0x144] ;  /* 0x0001440001067983 */ /* 0x000ee80000300800 */
[----:B------:R-:W3:Y:S04]  /*10690*/  LDL.LU R0, [R1+0x124] ;  /* 0x0001240001007983 */ /* 0x000ee80000300800 */
[----:B------:R0:W-:Y:S04]  /*106a0*/  STL [R1+0x4b4], R20 ;  /* 0x0004b41401007387 */ /* 0x0001e80000100800 */
[----:B------:R1:W-:Y:S04]  /*106b0*/  STL [R1+0x1e8], R28 ;  /* 0x0001e81c01007387 */ /* 0x0003e80000100800 */
[----:B------:R-:W-:Y:S01]  /*106c0*/  STL [R1+0x4d4], R71 ;  /* 0x0004d44701007387 */ /* 0x000fe20000100800 */
[----:B0-----:R-:W-:-:S03]  /*106d0*/  @P0 IMAD.MOV.U32 R20, RZ, RZ, R71 ;  /* 0x000000ffff140224 */ /* 0x001fc600078e0047 */
[----:B------:R0:W-:Y:S01]  /*106e0*/  STL [R1+0x4b0], R21 ;  /* 0x0004b01501007387 */ /* 0x0001e20000100800 */
[----:B-1----:R-:W-:-:S04]  /*106f0*/  LEA R28, P1, R9, R4, 0x1 ;  /* 0x00000004091c7211 */ /* 0x002fc800078208ff */
[----:B------:R-:W-:Y:S01]  /*10700*/  LEA.HI.X.SX32 R14, R9, R3, 0x1, P1 ;  /* 0x00000003090e7211 */ /* 0x000fe200008f0eff */
[----:B0-----:R-:W-:-:S05]  /*10710*/  @P0 IMAD.MOV.U32 R21, RZ, RZ, R59 ;  /* 0x000000ffff150224 */ /* 0x001fca00078e003b */
[----:B------:R0:W3:Y:S02]  /*10720*/  @P0 LDG.E.U16 R62, desc[UR24][R20.64] ;  /* 0x00000018143e0981 */ /* 0x0000e4000c1e1500 */
[----:B0-----:R-:W-:Y:S02]  /*10730*/  @P0 IMAD.MOV.U32 R20, RZ, RZ, R28 ;  /* 0x000000ffff140224 */ /* 0x001fe400078e001c */
[----:B------:R-:W-:-:S05]  /*10740*/  @P0 IMAD.MOV.U32 R21, RZ, RZ, R14 ;  /* 0x000000ffff150224 */ /* 0x000fca00078e000e */
[----:B------:R-:W3:Y:S01]  /*10750*/  @P0 LDG.E.U16 R11, desc[UR24][R20.64] ;  /* 0x00000018140b0981 */ /* 0x000ee2000c1e1500 */
[----:B------:R-:W-:Y:S01]  /*10760*/  @!P3 IMAD.MOV R12, RZ, RZ, -R12 ;  /* 0x000000ffff0cb224 */ /* 0x000fe200078e0a0c */
[C---:B------:R-:W-:Y:S02]  /*10770*/  ISETP.GT.U32.AND P3, PT, R5.reuse, R93, PT ;  /* 0x0000005d0500720c */ /* 0x040fe40003f64070 */
[C---:B------:R-:W-:Y:S02]  /*10780*/  ISETP.GT.U32.AND P4, PT, R5.reuse, R89, PT ;  /* 0x000000590500720c */ /* 0x040fe40003f84070 */
[----:B------:R-:W-:Y:S02]  /*10790*/  ISETP.GT.U32.AND P1, PT, R5, R81, PT ;  /* 0x000000510500720c */ /* 0x000fe40003f24070 */
[C---:B------:R-:W-:Y:S01]  /*107a0*/  SEL R17, R38.reuse, R17, !P6 ;  /* 0x0000001126117207 */ /* 0x040fe20007000000 */
[----:B------:R-:W-:Y:S01]  /*107b0*/  STL [R1+0x4f4], R28 ;  /* 0x0004f41c01007387 */ /* 0x000fe20000100800 */
[----:B------:R-:W-:-:S03]  /*107c0*/  SEL R15, R38, R15, !P6 ;  /* 0x0000000f260f7207 */ /* 0x000fc60007000000 */
[----:B------:R-:W-:Y:S01]  /*107d0*/  STL [R1+0x4d0], R59 ;  /* 0x0004d03b01007387 */ /* 0x000fe20000100800 */
[----:B------:R-:W-:-:S03]  /*107e0*/  IMAD R17, R17, UR13, RZ ;  /* 0x0000000d11117c24 */ /* 0x000fc6000f8e02ff */
[----:B------:R0:W-:Y:S01]  /*107f0*/  STL [R1+0x4f0], R14 ;  /* 0x0004f00e01007387 */ /* 0x0001e20000100800 */
[--C-:B------:R-:W-:Y:S02]  /*10800*/  @!P3 IMAD.IADD R93, R93, 0x1, -R5.reuse ;  /* 0x000000015d5db824 */ /* 0x100fe400078e0a05 */
[--C-:B------:R-:W-:Y:S02]  /*10810*/  @!P4 IMAD.IADD R89, R89, 0x1, -R5.reuse ;  /* 0x000000015959c824 */ /* 0x100fe400078e0a05 */
[----:B------:R-:W-:Y:S02]  /*10820*/  @!P1 IMAD.IADD R81, R81, 0x1, -R5 ;  /* 0x0000000151519824 */ /* 0x000fe400078e0a05 */
[----:B------:R-:W-:Y:S01]  /*10830*/  IMAD R15, R15, UR13, RZ ;  /* 0x0000000d0f0f7c24 */ /* 0x000fe2000f8e02ff */
[----:B0-----:R-:W-:Y:S01]  /*10840*/  LEA R14, P1, R17, R4, 0x1 ;  /* 0x00000004110e7211 */ /* 0x001fe200078208ff */
[----:B--2---:R0:W-:Y:S04]  /*10850*/  STL [R1+0x1e4], R88 ;  /* 0x0001e45801007387 */ /* 0x0041e80000100800 */
[----:B0-----:R-:W2:Y:S04]  /*10860*/  LDL.LU R88, [R1+0x108] ;  /* 0x0001080001587983 */ /* 0x001ea80000300800 */
[----:B------:R-:W2:Y:S04]  /*10870*/  LDL.LU R59, [R1+0xeec] ;  /* 0x000eec00013b7983 */ /* 0x000ea80000300800 */
[----:B------:R-:W2:Y:S01]  /*10880*/  LDL.LU R71, [R1+0xee8] ;  /* 0x000ee80001477983 */ /* 0x000ea20000300800 */
[----:B----4-:R-:W-:-:S02]  /*10890*/  ISETP.GE.AND P3, PT, R32, RZ, PT ;  /* 0x000000ff2000720c */ /* 0x010fc40003f66270 */
[----:B---3--:R-:W-:Y:S02]  /*108a0*/  ISETP.GE.AND P4, PT, R33, RZ, PT ;  /* 0x000000ff2100720c */ /* 0x008fe40003f86270 */
[----:B------:R-:W-:Y:S01]  /*108b0*/  PRMT R74, RZ, 0x7610, R74 ;  /* 0x00007610ff4a7816 */ /* 0x000fe2000000004a */
[----:B------:R0:W-:Y:S04]  /*108c0*/  STL [R1+0x1e0], R62 ;  /* 0x0001e03e01007387 */ /* 0x0001e80000100800 */
[----:B0-----:R-:W3:Y:S04]  /*108d0*/  LDL.LU R62, [R1+0xee4] ;  /* 0x000ee400013e7983 */ /* 0x001ee80000300800 */
[----:B------:R-:W4:Y:S04]  /*108e0*/  LDL R32, [R1+0xbfc] ;  /* 0x000bfc0001207983 */ /* 0x000f280000100800 */
[----:B------:R-:W2:Y:S04]  /*108f0*/  LDL R33, [R1+0xcac] ;  /* 0x000cac0001217983 */ /* 0x000ea80000100800 */
[----:B------:R0:W-:Y:S02]  /*10900*/  STL [R1+0x1c8], R11 ;  /* 0x0001c80b01007387 */ /* 0x0001e40000100800 */
[----:B0-----:R-:W-:Y:S01]  /*10910*/  IMAD.MOV.U32 R11, RZ, RZ, R65 ;  /* 0x000000ffff0b7224 */ /* 0x001fe200078e0041 */
[----:B------:R-:W-:-:S02]  /*10920*/  LEA.HI.X.SX32 R65, R17, R3, 0x1, P1 ;  /* 0x0000000311417211 */ /* 0x000fc400008f0eff */
[----:B------:R-:W-:-:S04]  /*10930*/  LEA R28, P1, R15, R4, 0x1 ;  /* 0x000000040f1c7211 */ /* 0x000fc800078208ff */
[----:B------:R-:W-:Y:S01]  /*10940*/  LEA.HI.X.SX32 R17, R15, R3, 0x1, P1 ;  /* 0x000000030f117211 */ /* 0x000fe200008f0eff */
[----:B------:R-:W-:-:S05]  /*10950*/  @P0 IMAD.MOV.U32 R15, RZ, RZ, R65 ;  /* 0x000000ffff0f0224 */ /* 0x000fca00078e0041 */
[----:B------:R-:W2:Y:S01]  /*10960*/  @P0 LDG.E.U16 R74, desc[UR24][R14.64] ;  /* 0x000000180e4a0981 */ /* 0x000ea2000c1e1500 */
[----:B------:R-:W-:Y:S01]  /*10970*/  SEL R16, R38, R16, !P6 ;  /* 0x0000001026107207 */ /* 0x000fe20007000000 */
[----:B------:R-:W-:-:S04]  /*10980*/  IMAD.MOV.U32 R9, RZ, RZ, R90 ;  /* 0x000000ffff097224 */ /* 0x000fc800078e005a */
[----:B------:R-:W-:Y:S02]  /*10990*/  IMAD R16, R16, UR13, RZ ;  /* 0x0000000d10107c24 */ /* 0x000fe4000f8e02ff */
[----:B------:R-:W-:-:S03]  /*109a0*/  @!P4 IMAD.MOV R9, RZ, RZ, -R9 ;  /* 0x000000ffff09c224 */ /* 0x000fc600078e0a09 */
[C---:B------:R-:W-:Y:S01]  /*109b0*/  LEA R90, P4, R16.reuse, R4, 0x1 ;  /* 0x00000004105a7211 */ /* 0x040fe200078808ff */
[----:B------:R-:W-:Y:S03]  /*109c0*/  STL [R1+0x514], R14 ;  /* 0x0005140e01007387 */ /* 0x000fe60000100800 */
[----:B------:R-:W-:Y:S01]  /*109d0*/  LEA.HI.X.SX32 R16, R16, R3, 0x1, P4 ;  /* 0x0000000310107211 */ /* 0x000fe200020f0eff */
[----:B------:R-:W-:Y:S04]  /*109e0*/  STL [R1+0x534], R90 ;  /* 0x0005345a01007387 */ /* 0x000fe80000100800 */
[----:B------:R0:W-:Y:S04]  /*109f0*/  STL [R1+0x510], R65 ;  /* 0x0005104101007387 */ /* 0x0001e80000100800 */
[----:B------:R-:W-:Y:S04]  /*10a00*/  STL [R1+0x554], R28 ;  /* 0x0005541c01007387 */ /* 0x000fe80000100800 */
[----:B------:R-:W-:Y:S04]  /*10a10*/  STL [R1+0x530], R16 ;  /* 0x0005301001007387 */ /* 0x000fe80000100800 */
[----:B0-----:R-:W3:Y:S04]  /*10a20*/  LDL.LU R65, [R1+0xee0] ;  /* 0x000ee00001417983 */ /* 0x001ee80000300800 */
[----:B--2---:R0:W-:Y:S04]  /*10a30*/  STL [R1+0x1c4], R74 ;  /* 0x0001c44a01007387 */ /* 0x0041e80000100800 */
[----:B0-----:R-:W2:Y:S01]  /*10a40*/  LDL.LU R74, [R1+0xedc] ;  /* 0x000edc00014a7983 */ /* 0x001ea20000300800 */
[----:B------:R-:W-:Y:S01]  /*10a50*/  PRMT R71, RZ, 0x7610, R71 ;  /* 0x00007610ff477816 */ /* 0x000fe20000000047 */
[----:B------:R-:W-:Y:S01]  /*10a60*/  @P0 IMAD.MOV.U32 R14, RZ, RZ, R90 ;  /* 0x000000ffff0e0224 */ /* 0x000fe200078e005a */
[----:B------:R-:W-:Y:S01]  /*10a70*/  ISETP.GT.U32.AND P1, PT, R5, R88, PT ;  /* 0x000000580500720c */ /* 0x000fe20003f24070 */
[----:B------:R-:W-:Y:S01]  /*10a80*/  @P0 IMAD.MOV.U32 R15, RZ, RZ, R16 ;  /* 0x000000ffff0f0224 */ /* 0x000fe200078e0010 */
[----:B------:R-:W-:-:S02]  /*10a90*/  SEL R18, R38, R18, !P6 ;  /* 0x0000001226127207 */ /* 0x000fc40007000000 */
[----:B------:R-:W-:Y:S02]  /*10aa0*/  PRMT R13, RZ, 0x7610, R13 ;  /* 0x00007610ff0d7816 */ /* 0x000fe4000000000d */
[----:B------:R0:W3:Y:S01]  /*10ab0*/  @P0 LDG.E.U16 R71, desc[UR24][R14.64] ;  /* 0x000000180e470981 */ /* 0x0000e2000c1e1500 */
[----:B------:R-:W-:Y:S02]  /*10ac0*/  IMAD R18, R18, UR13, RZ ;  /* 0x0000000d12127c24 */ /* 0x000fe4000f8e02ff */
[----:B0-----:R-:W-:Y:S02]  /*10ad0*/  @P0 IMAD.MOV.U32 R14, RZ, RZ, R28 ;  /* 0x000000ffff0e0224 */ /* 0x001fe400078e001c */
[----:B------:R-:W-:Y:S02]  /*10ae0*/  @P0 IMAD.MOV.U32 R15, RZ, RZ, R17 ;  /* 0x000000ffff0f0224 */ /* 0x000fe400078e0011 */
[----:B------:R-:W-:-:S03]  /*10af0*/  @!P1 IMAD.IADD R88, R88, 0x1, -R5 ;  /* 0x0000000158589824 */ /* 0x000fc600078e0a05 */
[----:B------:R0:W4:Y:S01]  /*10b00*/  @P0 LDG.E.U16 R13, desc[UR24][R14.64] ;  /* 0x000000180e0d0981 */ /* 0x000122000c1e1500 */
[----:B------:R-:W-:-:S03]  /*10b10*/  LEA R16, P1, R18, R4, 0x1 ;  /* 0x0000000412107211 */ /* 0x000fc600078208ff */
[----:B------:R1:W-:Y:S01]  /*10b20*/  STL [R1+0x550], R17 ;  /* 0x0005501101007387 */ /* 0x0003e20000100800 */
[----:B------:R-:W-:-:S03]  /*10b30*/  ISETP.GT.U32.AND P4, PT, R5, R0, PT ;  /* 0x000000000500720c */ /* 0x000fc60003f84070 */
[----:B------:R-:W4:Y:S01]  /*10b40*/  LDL.LU R90, [R1+0xed8] ;  /* 0x000ed800015a7983 */ /* 0x000f220000300800 */
[----:B-1----:R-:W-:Y:S02]  /*10b50*/  LEA.HI.X.SX32 R17, R18, R3, 0x1, P1 ;  /* 0x0000000312117211 */ /* 0x002fe400008f0eff */
[----:B--2---:R-:W-:-:S06]  /*10b60*/  PRMT R74, RZ, 0x7610, R74 ;  /* 0x00007610ff4a7816 */ /* 0x004fcc000000004a */
[----:B------:R-:W2:Y:S01]  /*10b70*/  @P0 LDG.E.U16 R74, desc[UR24][R16.64] ;  /* 0x00000018104a0981 */ /* 0x000ea2000c1e1500 */
[----:B------:R-:W-:Y:S01]  /*10b80*/  @!P3 IMAD.MOV R11, RZ, RZ, -R11 ;  /* 0x000000ffff0bb224 */ /* 0x000fe200078e0a0b */
[----:B------:R-:W-:Y:S01]  /*10b90*/  ISETP.GT.U32.AND P3, PT, R5, R6, PT ;  /* 0x000000060500720c */ /* 0x000fe20003f64070 */
[----:B------:R-:W-:Y:S01]  /*10ba0*/  @!P4 IMAD.IADD R0, R0, 0x1, -R5 ;  /* 0x000000010000c824 */ /* 0x000fe200078e0a05 */
[----:B------:R-:W-:Y:S02]  /*10bb0*/  ISETP.GE.AND P4, PT, R33, RZ, PT ;  /* 0x000000ff2100720c */ /* 0x000fe40003f86270 */
[C---:B------:R-:W-:Y:S02]  /*10bc0*/  SEL R8, R38.reuse, R8, !P6 ;  /* 0x0000000826087207 */ /* 0x040fe40007000000 */
[----:B------:R-:W-:Y:S01]  /*10bd0*/  SEL R2, R38, R2, !P6 ;  /* 0x0000000226027207 */ /* 0x000fe20007000000 */
[----:B---3--:R1:W-:Y:S01]  /*10be0*/  STL [R1+0x1a8], R71 ;  /* 0x0001a84701007387 */ /* 0x0083e20000100800 */
[----:B0-----:R-:W-:-:S02]  /*10bf0*/  IMAD.MOV.U32 R14, RZ, RZ, R89 ;  /* 0x000000ffff0e7224 */ /* 0x001fc400078e0059 */
[----:B------:R-:W-:-:S03]  /*10c00*/  IMAD R8, R8, UR13, RZ ;  /* 0x0000000d08087c24 */ /* 0x000fc6000f8e02ff */
[----:B------:R-:W-:Y:S01]  /*10c10*/  @!P3 IMAD.IADD R6, R6, 0x1, -R5 ;  /* 0x000000010606b824 */ /* 0x000fe200078e0a05 */
[----:B----4-:R-:W-:Y:S01]  /*10c20*/  ISETP.GE.AND P3, PT, R32, RZ, PT ;  /* 0x000000ff2000720c */ /* 0x010fe20003f66270 */
[----:B------:R-:W-:Y:S01]  /*10c30*/  IMAD R2, R2, UR13, RZ ;  /* 0x0000000d02027c24 */ /* 0x000fe2000f8e02ff */
[----:B-1----:R-:W3:Y:S01]  /*10c40*/  LDL.LU R71, [R1+0xed4] ;  /* 0x000ed40001477983 */ /* 0x002ee20000300800 */
[----:B------:R-:W-:-:S03]  /*10c50*/  @!P4 IMAD.MOV R14, RZ, RZ, -R14 ;  /* 0x000000ffff0ec224 */ /* 0x000fc600078e0a0e */
[----:B------:R-:W4:Y:S04]  /*10c60*/  LDL R32, [R1+0xc5c] ;  /* 0x000c5c0001207983 */ /* 0x000f280000100800 */
[----:B------:R-:W3:Y:S04]  /*10c70*/  LDL R33, [R1+0xd04] ;  /* 0x000d040001217983 */ /* 0x000ee80000100800 */
[----:B------:R0:W-:Y:S01]  /*10c80*/  STL [R1+0x148], R13 ;  /* 0x0001480d01007387 */ /* 0x0001e20000100800 */
[----:B------:R-:W-:-:S03]  /*10c90*/  LEA R89, P1, R2, R4, 0x1 ;  /* 0x0000000402597211 */ /* 0x000fc600078208ff */
[----:B------:R-:W3:Y:S01]  /*10ca0*/  LDL.LU R28, [R1+0x104] ;  /* 0x00010400011c7983 */ /* 0x000ee20000300800 */
[----:B0-----:R-:W-:Y:S01]  /*10cb0*/  IMAD.MOV.U32 R13, RZ, RZ, R93 ;  /* 0x000000ffff0d7224 */ /* 0x001fe200078e005d */
[C---:B------:R-:W-:Y:S02]  /*10cc0*/  LEA R93, P4, R8.reuse, R4, 0x1 ;  /* 0x00000004085d7211 */ /* 0x040fe400078808ff */
[----:B------:R-:W-:Y:S02]  /*10cd0*/  STL [R1+0x574], R16 ;  /* 0x0005741001007387 */ /* 0x000fe40000100800 */
[----:B------:R-:W-:Y:S02]  /*10ce0*/  LEA.HI.X.SX32 R8, R8, R3, 0x1, P4 ;  /* 0x0000000308087211 */ /* 0x000fe400020f0eff */
[----:B------:R-:W-:Y:S04]  /*10cf0*/  STL [R1+0x594], R93 ;  /* 0x0005945d01007387 */ /* 0x000fe80000100800 */
[----:B------:R-:W-:Y:S04]  /*10d00*/  STL [R1+0x570], R17 ;  /* 0x0005701101007387 */ /* 0x000fe80000100800 */
[----:B------:R-:W-:Y:S04]  /*10d10*/  STL [R1+0x5b4], R89 ;  /* 0x0005b45901007387 */ /* 0x000fe80000100800 */
[----:B------:R-:W-:Y:S04]  /*10d20*/  STL [R1+0x590], R8 ;  /* 0x0005900801007387 */ /* 0x000fe80000100800 */
[----:B--2---:R0:W-:Y:S04]  /*10d30*/  STL [R1+0x128], R74 ;  /* 0x0001284a01007387 */ /* 0x0041e80000100800 */
[----:B0-----:R-:W2:Y:S01]  /*10d40*/  LDL.LU R74, [R1+0xed0] ;  /* 0x000ed000014a7983 */ /* 0x001ea20000300800 */
[----:B------:R-:W-:Y:S01]  /*10d50*/  PRMT R90, RZ, 0x7610, R90 ;  /* 0x00007610ff5a7816 */ /* 0x000fe2000000005a */
[----:B------:R-:W-:-:S02]  /*10d60*/  @P0 IMAD.MOV.U32 R16, RZ, RZ, R93 ;  /* 0x000000ffff100224 */ /* 0x000fc400078e005d */
[----:B------:R-:W-:-:S05]  /*10d70*/  @P0 IMAD.MOV.U32 R17, RZ, RZ, R8 ;  /* 0x000000ffff110224 */ /* 0x000fca00078e0008 */
[----:B------:R0:W3:Y:S01]  /*10d80*/  @P0 LDG.E.U16 R90, desc[UR24][R16.64] ;  /* 0x00000018105a0981 */ /* 0x0000e2000c1e1500 */
[----:B------:R-:W-:Y:S02]  /*10d90*/  LEA.HI.X.SX32 R2, R2, R3, 0x1, P1 ;  /* 0x0000000302027211 */ /* 0x000fe400008f0eff */
[----:B------:R-:W-:Y:S02]  /*10da0*/  PRMT R82, RZ, 0x7610, R82 ;  /* 0x00007610ff527816 */ /* 0x000fe40000000052 */
[----:B------:R-:W-:Y:S01]  /*10db0*/  ISETP.GT.U32.AND P1, PT, R5, R88, PT ;  /* 0x000000580500720c */ /* 0x000fe20003f24070 */
[----:B------:R1:W-:Y:S01]  /*10dc0*/  STL [R1+0x5b0], R2 ;  /* 0x0005b00201007387 */ /* 0x0003e20000100800 */
[----:B0-----:R-:W-:-:S03]  /*10dd0*/  @P0 IMAD.MOV.U32 R16, RZ, RZ, R89 ;  /* 0x000000ffff100224 */ /* 0x001fc600078e0059 */
[----:B------:R-:W4:Y:S01]  /*10de0*/  LDL.LU R93, [R1+0xecc] ;  /* 0x000ecc00015d7983 */ /* 0x000f220000300800 */
[----:B------:R-:W-:Y:S01]  /*10df0*/  @P0 IMAD.MOV.U32 R17, RZ, RZ, R2 ;  /* 0x000000ffff110224 */ /* 0x000fe200078e0002 */
[----:B------:R-:W-:-:S04]  /*10e00*/  SEL R19, R38, R19, !P6 ;  /* 0x0000001326137207 */ /* 0x000fc80007000000 */
[----:B------:R0:W4:Y:S01]  /*10e10*/  @P0 LDG.E.U16 R82, desc[UR24][R16.64] ;  /* 0x0000001810520981 */ /* 0x000122000c1e1500 */
[----:B------:R-:W-:Y:S02]  /*10e20*/  IMAD R19, R19, UR13, RZ ;  /* 0x0000000d13137c24 */ /* 0x000fe4000f8e02ff */
[----:B------:R-:W-:-:S03]  /*10e30*/  @!P1 IMAD.IADD R88, R88, 0x1, -R5 ;  /* 0x0000000158589824 */ /* 0x000fc600078e0a05 */
[----:B0-----:R-:W-:-:S04]  /*10e40*/  LEA R16, P1, R19, R4, 0x1 ;  /* 0x0000000413107211 */ /* 0x001fc800078208ff */
[----:B------:R-:W-:Y:S02]  /*10e50*/  LEA.HI.X.SX32 R17, R19, R3, 0x1, P1 ;  /* 0x0000000313117211 */ /* 0x000fe400008f0eff */
[----:B------:R-:W-:Y:S01]  /*10e60*/  ISETP.GT.U32.AND P4, PT, R5, R0, PT ;  /* 0x000000000500720c */ /* 0x000fe20003f84070 */
[----:B------:R-:W-:Y:S01]  /*10e70*/  @!P3 IMAD.MOV R13, RZ, RZ, -R13 ;  /* 0x000000ffff0db224 */ /* 0x000fe200078e0a0d */
[----:B--2---:R-:W-:-:S06]  /*10e80*/  PRMT R74, RZ, 0x7610, R74 ;  /* 0x00007610ff4a7816 */ /* 0x004fcc000000004a */
[----:B------:R0:W2:Y:S01]  /*10e90*/  @P0 LDG.E.U16 R74, desc[UR24][R16.64] ;  /* 0x00000018104a0981 */ /* 0x0000a2000c1e1500 */
[----:B------:R-:W-:-:S04]  /*10ea0*/  ISETP.GT.U32.AND P3, PT, R5, R6, PT ;  /* 0x000000060500720c */ /* 0x000fc80003f64070 */
[--C-:B------:R-:W-:Y:S01]  /*10eb0*/  @!P4 IMAD.IADD R0, R0, 0x1, -R5.reuse ;  /* 0x000000010000c824 */ /* 0x100fe200078e0a05 */
[----:B---3--:R-:W-:Y:S01]  /*10ec0*/  ISETP.GE.AND P4, PT, R33, RZ, PT ;  /* 0x000000ff2100720c */ /* 0x008fe20003f86270 */
[----:B------:R3:W-:Y:S01]  /*10ed0*/  STL [R1+0xe8], R90 ;  /* 0x0000e85a01007387 */ /* 0x0007e20000100800 */
[C---:B-1----:R-:W-:Y:S02]  /*10ee0*/  SEL R2, R38.reuse, R10, !P6 ;  /* 0x0000000a26027207 */ /* 0x042fe40007000000 */
[----:B------:R-:W-:Y:S01]  /*10ef0*/  SEL R7, R38, R7, !P6 ;  /* 0x0000000726077207 */ /* 0x000fe20007000000 */
[----:B---3--:R-:W3:Y:S03]  /*10f00*/  LDL.LU R90, [R1+0xec8] ;  /* 0x000ec800015a7983 */ /* 0x008ee60000300800 */
[----:B------:R-:W-:Y:S02]  /*10f10*/  @!P3 IMAD.IADD R6, R6, 0x1, -R5 ;  /* 0x000000010606b824 */ /* 0x000fe400078e0a05 */
[----:B------:R-:W-:Y:S01]  /*10f20*/  IMAD R2, R2, UR13, RZ ;  /* 0x0000000d02027c24 */ /* 0x000fe2000f8e02ff */
[----:B------:R-:W3:Y:S01]  /*10f30*/  LDL.LU R89, [R1+0xec4] ;  /* 0x000ec40001597983 */ /* 0x000ee20000300800 */
[----:B------:R-:W-:-:S02]  /*10f40*/  IMAD.MOV.U32 R10, RZ, RZ, R6 ;  /* 0x000000ffff0a7224 */ /* 0x000fc400078e0006 */
[----:B------:R-:W-:Y:S01]  /*10f50*/  IMAD R7, R7, UR13, RZ ;  /* 0x0000000d07077c24 */ /* 0x000fe2000f8e02ff */
[----:B----4-:R-:W-:Y:S01]  /*10f60*/  ISETP.GE.AND P3, PT, R32, RZ, PT ;  /* 0x000000ff2000720c */ /* 0x010fe20003f66270 */
[----:B------:R-:W-:Y:S01]  /*10f70*/  @!P4 IMAD.MOV R10, RZ, RZ, -R10 ;  /* 0x000000ffff0ac224 */ /* 0x000fe200078e0a0a */
[CC--:B------:R-:W-:Y:S01]  /*10f80*/  LEA R6, P4, R2.reuse, R4.reuse, 0x1 ;  /* 0x0000000402067211 */ /* 0x0c0fe200078808ff */
[----:B------:R-:W-:Y:S01]  /*10f90*/  IMAD.MOV.U32 R8, RZ, RZ, R81 ;  /* 0x000000ffff087224 */ /* 0x000fe200078e0051 */
[----:B------:R-:W-:Y:S01]  /*10fa0*/  LEA R81, P1, R7, R4, 0x1 ;  /* 0x0000000407517211 */ /* 0x000fe200078208ff */
[----:B------:R-:W4:Y:S01]  /*10fb0*/  LDL R32, [R1+0xc98] ;  /* 0x000c980001207983 */ /* 0x000f220000100800 */
[----:B------:R-:W-:-:S03]  /*10fc0*/  LEA.HI.X.SX32 R2, R2, R3, 0x1, P4 ;  /* 0x0000000302027211 */ /* 0x000fc600020f0eff */
[----:B------:R-:W4:Y:S01]  /*10fd0*/  LDL R33, [R1+0xbd4] ;  /* 0x000bd40001217983 */ /* 0x000f220000100800 */
[----:B------:R-:W-:-:S03]  /*10fe0*/  PRMT R93, RZ, 0x7610, R93 ;  /* 0x00007610ff5d7816 */ /* 0x000fc6000000005d */
[----:B------:R0:W-:Y:S04]  /*10ff0*/  STL [R1+0x5d4], R16 ;  /* 0x0005d41001007387 */ /* 0x0001e80000100800 */
[----:B------:R-:W-:Y:S04]  /*11000*/  STL [R1+0x5f4], R6 ;  /* 0x0005f40601007387 */ /* 0x000fe80000100800 */
[----:B------:R1:W-:Y:S01]  /*11010*/  STL [R1+0x5d0], R17 ;  /* 0x0005d01101007387 */ /* 0x0003e20000100800 */
[----:B0-----:R-:W-:-:S03]  /*11020*/  @P0 IMAD.MOV.U32 R16, RZ, RZ, R6 ;  /* 0x000000ffff100224 */ /* 0x001fc600078e0006 */
[----:B------:R-:W-:Y:S04]  /*11030*/  STL [R1+0x614], R81 ;  /* 0x0006145101007387 */ /* 0x000fe80000100800 */
[----:B------:R0:W-:Y:S01]  /*11040*/  STL [R1+0x8c], R82 ;  /* 0x00008c5201007387 */ /* 0x0001e20000100800 */
[----:B-1----:R-:W-:Y:S01]  /*11050*/  @P0 IMAD.MOV.U32 R17, RZ, RZ, R2 ;  /* 0x000000ffff110224 */ /* 0x002fe200078e0002 */
[----:B------:R-:W-:-:S04]  /*11060*/  PRMT R30, RZ, 0x7610, R30 ;  /* 0x00007610ff1e7816 */ /* 0x000fc8000000001e */
[----:B------:R1:W4:Y:S01]  /*11070*/  @P0 LDG.E.U16 R93, desc[UR24][R16.64] ;  /* 0x00000018105d0981 */ /* 0x000322000c1e1500 */
[----:B0-----:R-:W-:Y:S01]  /*11080*/  LEA.HI.X.SX32 R82, R7, R3, 0x1, P1 ;  /* 0x0000000307527211 */ /* 0x001fe200008f0eff */
[----:B-1----:R-:W-:-:S04]  /*11090*/  @P0 IMAD.MOV.U32 R16, RZ, RZ, R81 ;  /* 0x000000ffff100224 */ /* 0x002fc800078e0051 */
[----:B------:R-:W-:-:S05]  /*110a0*/  @P0 IMAD.MOV.U32 R17, RZ, RZ, R82 ;  /* 0x000000ffff110224 */ /* 0x000fca00078e0052 */
[----:B------:R-:W4:Y:S04]  /*110b0*/  @P0 LDG.E.U16 R30, desc[UR24][R16.64] ;  /* 0x00000018101e0981 */ /* 0x000f28000c1e1500 */
[----:B------:R-:W-:Y:S04]  /*110c0*/  STL [R1+0x5f0], R2 ;  /* 0x0005f00201007387 */ /* 0x000fe80000100800 */
[----:B--2---:R0:W-:Y:S04]  /*110d0*/  STL [R1+0x88], R74 ;  /* 0x0000884a01007387 */ /* 0x0041e80000100800 */
[----:B0-----:R-:W2:Y:S04]  /*110e0*/  LDL.LU R74, [R1+0xec0] ;  /* 0x000ec000014a7983 */ /* 0x001ea80000300800 */
[----:B------:R0:W-:Y:S04]  /*110f0*/  STL [R1+0x610], R82 ;  /* 0x0006105201007387 */ /* 0x0001e80000100800 */
[----:B------:R-:W2:Y:S01]  /*11100*/  LDL.LU R6, [R1+0xebc] ;  /* 0x000ebc0001067983 */ /* 0x000ea20000300800 */
[----:B------:R-:W-:Y:S01]  /*11110*/  @!P3 IMAD.MOV R8, RZ, RZ, -R8 ;  /* 0x000000ffff08b224 */ /* 0x000fe200078e0a08 */
[----:B------:R-:W-:-:S02]  /*11120*/  ISETP.GT.U32.AND P3, PT, R5, R28, PT ;  /* 0x0000001c0500720c */ /* 0x000fc40003f64070 */
[C---:B---3--:R-:W-:Y:S02]  /*11130*/  ISETP.GT.U32.AND P4, PT, R5.reuse, R90, PT ;  /* 0x0000005a0500720c */ /* 0x048fe40003f84070 */
[----:B------:R-:W-:Y:S02]  /*11140*/  ISETP.GT.U32.AND P1, PT, R5, R89, PT ;  /* 0x000000590500720c */ /* 0x000fe40003f24070 */
[C---:B------:R-:W-:Y:S02]  /*11150*/  SEL R12, R38.reuse, R12, !P6 ;  /* 0x0000000c260c7207 */ /* 0x040fe40007000000 */
[----:B------:R-:W-:-:S05]  /*11160*/  SEL R11, R38, R11, !P6 ;  /* 0x0000000b260b7207 */ /* 0x000fca0007000000 */
[--C-:B------:R-:W-:Y:S01]  /*11170*/  @!P3 IMAD.IADD R28, R28, 0x1, -R5.reuse ;  /* 0x000000011c1cb824 */ /* 0x100fe200078e0a05 */
[----:B----4-:R-:W-:Y:S01]  /*11180*/  ISETP.GE.AND P3, PT, R32, RZ, PT ;  /* 0x000000ff2000720c */ /* 0x010fe20003f66270 */
[----:B------:R-:W-:Y:S01]  /*11190*/  @!P4 IMAD.IADD R90, R90, 0x1, -R5 ;  /* 0x000000015a5ac824 */ /* 0x000fe200078e0a05 */
[----:B------:R-:W-:Y:S02]  /*111a0*/  ISETP.GE.AND P4, PT, R33, RZ, PT ;  /* 0x000000ff2100720c */ /* 0x000fe40003f86270 */
[----:B------:R-:W-:Y:S01]  /*111b0*/  SEL R7, R38, R9, !P6 ;  /* 0x0000000926077207 */ /* 0x000fe20007000000 */
[----:B------:R-:W-:Y:S02]  /*111c0*/  IMAD R12, R12, UR13, RZ ;  /* 0x0000000d0c0c7c24 */ /* 0x000fe4000f8e02ff */
[----:B------:R-:W-:Y:S02]  /*111d0*/  IMAD.MOV.U32 R2, RZ, RZ, R0 ;  /* 0x000000ffff027224 */ /* 0x000fe400078e0000 */
[----:B------:R-:W-:-:S02]  /*111e0*/  IMAD.MOV.U32 R9, RZ, RZ, R88 ;  /* 0x000000ffff097224 */ /* 0x000fc400078e0058 */
[----:B------:R-:W-:Y:S02]  /*111f0*/  IMAD R11, R11, UR13, RZ ;  /* 0x0000000d0b0b7c24 */ /* 0x000fe4000f8e02ff */
[----:B------:R-:W-:Y:S02]  /*11200*/  IMAD R7, R7, UR13, RZ ;  /* 0x0000000d07077c24 */ /* 0x000fe4000f8e02ff */
[----:B------:R-:W-:Y:S01]  /*11210*/  @!P1 IMAD.IADD R89, R89, 0x1, -R5 ;  /* 0x0000000159599824 */ /* 0x000fe200078e0a05 */
[CC--:B------:R-:W-:Y:S01]  /*11220*/  LEA R88, P1, R12.reuse, R4.reuse, 0x1 ;  /* 0x000000040c587211 */ /* 0x0c0fe200078208ff */
[----:B------:R-:W-:Y:S01]  /*11230*/  @!P3 IMAD.MOV R2, RZ, RZ, -R2 ;  /* 0x000000ffff02b224 */ /* 0x000fe200078e0a02 */
[-C--:B------:R-:W-:Y:S01]  /*11240*/  LEA R33, P3, R7, R4.reuse, 0x1 ;  /* 0x0000000407217211 */ /* 0x080fe200078608ff */
[----:B------:R-:W-:Y:S01]  /*11250*/  @!P4 IMAD.MOV R9, RZ, RZ, -R9 ;  /* 0x000000ffff09c224 */ /* 0x000fe200078e0a09 */
[----:B------:R-:W-:Y:S02]  /*11260*/  LEA R32, P4, R11, R4, 0x1 ;  /* 0x000000040b207211 */ /* 0x000fe400078808ff */
[-C--:B------:R-:W-:Y:S01]  /*11270*/  LEA.HI.X.SX32 R12, R12, R3.reuse, 0x1, P1 ;  /* 0x000000030c0c7211 */ /* 0x080fe200008f0eff */
[----:B------:R1:W-:Y:S01]  /*11280*/  STL [R1+0x84], R93 ;  /* 0x0000845d01007387 */ /* 0x0003e20000100800 */
[----:B0-----:R-:W-:-:S02]  /*11290*/  LEA.HI.X.SX32 R82, R7, R3, 0x1, P3 ;  /* 0x0000000307527211 */ /* 0x001fc400018f0eff */
[----:B------:R-:W-:Y:S01]  /*112a0*/  SEL R7, R38, R13, !P6 ;  /* 0x0000000d26077207 */ /* 0x000fe20007000000 */
[----:B------:R-:W-:Y:S01]  /*112b0*/  @P0 IMAD.MOV.U32 R13, RZ, RZ, R12 ;  /* 0x000000ffff0d0224 */ /* 0x000fe200078e000c */
[----:B-1----:R-:W3:Y:S04]  /*112c0*/  LDL.LU R93, [R1+0xeb8] ;  /* 0x000eb800015d7983 */ /* 0x002ee80000300800 */
[----:B------:R-:W4:Y:S04]  /*112d0*/  LDL.LU R81, [R1+0x28] ;  /* 0x0000280001517983 */ /* 0x000f280000300800 */
[----:B------:R0:W-:Y:S01]  /*112e0*/  STL [R1+0x80], R30 ;  /* 0x0000801e01007387 */ /* 0x0001e20000100800 */
[----:B------:R-:W-:-:S02]  /*112f0*/  PRMT R24, RZ, 0x7610, R24 ;  /* 0x00007610ff187816 */ /* 0x000fc40000000018 */
[----:B------:R-:W-:Y:S01]  /*11300*/  LEA.HI.X.SX32 R0, R11, R3, 0x1, P4 ;  /* 0x000000030b007211 */ /* 0x000fe200020f0eff */
[----:B0-----:R-:W3:Y:S04]  /*11310*/  LDL.LU R30, [R1+0x1c] ;  /* 0x00001c00011e7983 */ /* 0x001ee80000300800 */
[----:B------:R-:W-:Y:S04]  /*11320*/  STL [R1+0x634], R88 ;  /* 0x0006345801007387 */ /* 0x000fe80000100800 */
[----:B------:R-:W-:Y:S04]  /*11330*/  STL [R1+0x654], R32 ;  /* 0x0006542001007387 */ /* 0x000fe80000100800 */
[----:B------:R0:W-:Y:S02]  /*11340*/  STL [R1+0x630], R12 ;  /* 0x0006300c01007387 */ /* 0x0001e40000100800 */
[----:B0-----:R-:W-:-:S05]  /*11350*/  @P0 IMAD.MOV.U32 R12, RZ, RZ, R88 ;  /* 0x000000ffff0c0224 */ /* 0x001fca00078e0058 */
[----:B------:R0:W3:Y:S02]  /*11360*/  @P0 LDG.E.U16 R24, desc[UR24][R12.64] ;  /* 0x000000180c180981 */ /* 0x0000e4000c1e1500 */
[----:B0-----:R-:W-:Y:S02]  /*11370*/  @P0 IMAD.MOV.U32 R12, RZ, RZ, R32 ;  /* 0x000000ffff0c0224 */ /* 0x001fe400078e0020 */
[----:B------:R-:W-:Y:S01]  /*11380*/  @P0 IMAD.MOV.U32 R13, RZ, RZ, R0 ;  /* 0x000000ffff0d0224 */ /* 0x000fe200078e0000 */
[----:B--2---:R-:W-:-:S06]  /*11390*/  PRMT R6, RZ, 0x7610, R6 ;  /* 0x00007610ff067816 */ /* 0x004fcc0000000006 */
[----:B------:R0:W2:Y:S01]  /*113a0*/  @P0 LDG.E.U16 R6, desc[UR24][R12.64] ;  /* 0x000000180c060981 */ /* 0x0000a2000c1e1500 */
[----:B------:R-:W-:-:S03]  /*113b0*/  PRMT R31, RZ, 0x7610, R31 ;  /* 0x00007610ff1f7816 */ /* 0x000fc6000000001f */
[----:B------:R-:W-:Y:S01]  /*113c0*/  STL [R1+0x674], R33 ;  /* 0x0006742101007387 */ /* 0x000fe20000100800 */
[----:B0-----:R-:W-:Y:S02]  /*113d0*/  @P0 IMAD.MOV.U32 R12, RZ, RZ, R33 ;  /* 0x000000ffff0c0224 */ /* 0x001fe400078e0021 */
[----:B------:R-:W-:Y:S01]  /*113e0*/  @P0 IMAD.MOV.U32 R13, RZ, RZ, R82 ;  /* 0x000000ffff0d0224 */ /* 0x000fe200078e0052 */
[----:B------:R-:W-:Y:S04]  /*113f0*/  STL [R1+0x650], R0 ;  /* 0x0006500001007387 */ /* 0x000fe80000100800 */
[----:B------:R-:W4:Y:S04]  /*11400*/  @P0 LDG.E.U16 R31, desc[UR24][R12.64] ;  /* 0x000000180c1f0981 */ /* 0x000f28000c1e1500 */
[----:B------:R-:W4:Y:S04]  /*11410*/  LDL.LU R88, [R1+0xeb4] ;  /* 0x000eb40001587983 */ /* 0x000f280000300800 */
[----:B------:R-:W-:Y:S04]  /*11420*/  STL [R1+0x670], R82 ;  /* 0x0006705201007387 */ /* 0x000fe80000100800 */
[----:B---3--:R0:W-:Y:S04]  /*11430*/  STL [R1+0x7c], R24 ;  /* 0x00007c1801007387 */ /* 0x0081e80000100800 */
[----:B0-----:R-:W3:Y:S04]  /*11440*/  LDL.LU R24, [R1+0x2c] ;  /* 0x00002c0001187983 */ /* 0x001ee80000300800 */
[----:B------:R-:W3:Y:S04]  /*11450*/  LDL.LU R0, [R1+0xeb0] ;  /* 0x000eb00001007983 */ /* 0x000ee80000300800 */
[----:B------:R-:W3:Y:S04]  /*11460*/  LDL R32, [R1+0xb90] ;  /* 0x000b900001207983 */ /* 0x000ee80000100800 */
[----:B--2---:R0:W-:Y:S04]  /*11470*/  STL [R1+0x78], R6 ;  /* 0x0000780601007387 */ /* 0x0041e80000100800 */
[----:B0-----:R-:W2:Y:S04]  /*11480*/  LDL.LU R6, [R1+0xeac] ;  /* 0x000eac0001067983 */ /* 0x001ea80000300800 */
[----:B------:R-:W2:Y:S01]  /*11490*/  LDL R13, [R1+0xb94] ;  /* 0x000b9400010d7983 */ /* 0x000ea20000100800 */
[----:B------:R-:W-:Y:S01]  /*114a0*/  ISETP.GT.U32.AND P1, PT, R5, R28, PT ;  /* 0x0000001c0500720c */ /* 0x000fe20003f24070 */
[----:B------:R-:W-:-:S02]  /*114b0*/  IMAD R7, R7, UR13, RZ ;  /* 0x0000000d07077c24 */ /* 0x000fc4000f8e02ff */
[----:B------:R-:W3:Y:S04]  /*114c0*/  LDL R33, [R1+0xb84] ;  /* 0x000b840001217983 */ /* 0x000ee80000100800 */
[----:B----4-:R0:W-:Y:S06]  /*114d0*/  STL [R1+0x74], R31 ;  /* 0x0000741f01007387 */ /* 0x0101ec0000100800 */
[----:B------:R-:W-:Y:S01]  /*114e0*/  @!P1 IMAD.IADD R28, R28, 0x1, -R5 ;  /* 0x000000011c1c9824 */ /* 0x000fe200078e0a05 */
[----:B0-----:R-:W-:-:S04]  /*114f0*/  LEA R31, P1, R7, R4, 0x1 ;  /* 0x00000004071f7211 */ /* 0x001fc800078208ff */
[----:B------:R-:W-:Y:S01]  /*11500*/  LEA.HI.X.SX32 R82, R7, R3, 0x1, P1 ;  /* 0x0000000307527211 */ /* 0x000fe200008f0eff */
[----:B------:R-:W-:Y:S01]  /*11510*/  @P0 IMAD.MOV.U32 R12, RZ, RZ, R31 ;  /* 0x000000ffff0c0224 */ /* 0x000fe200078e001f */
[----:B------:R-:W-:Y:S02]  /*11520*/  PRMT R11, RZ, 0x7610, R11 ;  /* 0x00007610ff0b7816 */ /* 0x000fe4000000000b */
[----:B--2---:R-:W-:Y:S01]  /*11530*/  ISETP.GE.AND P1, PT, R13, RZ, PT ;  /* 0x000000ff0d00720c */ /* 0x004fe20003f26270 */
[----:B------:R-:W-:-:S05]  /*11540*/  @P0 IMAD.MOV.U32 R13, RZ, RZ, R82 ;  /* 0x000000ffff0d0224 */ /* 0x000fca00078e0052 */
[----:B------:R0:W2:Y:S01]  /*11550*/  @P0 LDG.E.U16 R11, desc[UR24][R12.64] ;  /* 0x000000180c0b0981 */ /* 0x0000a2000c1e1500 */
[C---:B------:R-:W-:Y:S02]  /*11560*/  ISETP.GT.U32.AND P4, PT, R5.reuse, R90, PT ;  /* 0x0000005a0500720c */ /* 0x040fe40003f84070 */
[----:B------:R-:W-:Y:S02]  /*11570*/  ISETP.GT.U32.AND P3, PT, R5, R89, PT ;  /* 0x000000590500720c */ /* 0x000fe40003f64070 */
[----:B------:R-:W-:-:S09]  /*11580*/  SEL R14, R38, R14, !P6 ;  /* 0x0000000e260e7207 */ /* 0x000fd20007000000 */
[--C-:B------:R-:W-:Y:S01]  /*11590*/  @!P4 IMAD.IADD R90, R90, 0x1, -R5.reuse ;  /* 0x000000015a5ac824 */ /* 0x100fe200078e0a05 */
[----:B------:R-:W-:Y:S01]  /*115a0*/  ISETP.GT.U32.AND P4, PT, R5, R81, PT ;  /* 0x000000510500720c */ /* 0x000fe20003f84070 */
[--C-:B------:R-:W-:Y:S01]  /*115b0*/  @!P3 IMAD.IADD R89, R89, 0x1, -R5.reuse ;  /* 0x000000015959b824 */ /* 0x100fe200078e0a05 */
[----:B------:R-:W-:Y:S02]  /*115c0*/  ISETP.GT.U32.AND P3, PT, R5, R30, PT ;  /* 0x0000001e0500720c */ /* 0x000fe40003f64070 */
[----:B------:R-:W-:Y:S01]  /*115d0*/  SEL R8, R38, R8, !P6 ;  /* 0x0000000826087207 */ /* 0x000fe20007000000 */
[----:B------:R-:W-:Y:S01]  /*115e0*/  IMAD R14, R14, UR13, RZ ;  /* 0x0000000d0e0e7c24 */ /* 0x000fe2000f8e02ff */
[----:B------:R1:W-:Y:S03]  /*115f0*/  STL [R1+0x694], R31 ;  /* 0x0006941f01007387 */ /* 0x0003e60000100800 */
[----:B------:R-:W-:Y:S01]  /*11600*/  IMAD R8, R8, UR13, RZ ;  /* 0x0000000d08087c24 */ /* 0x000fe2000f8e02ff */
[----:B------:R-:W-:Y:S03]  /*11610*/  STL [R1+0x690], R82 ;  /* 0x0006905201007387 */ /* 0x000fe60000100800 */
[--C-:B------:R-:W-:Y:S01]  /*11620*/  @!P4 IMAD.IADD R81, R81, 0x1, -R5.reuse ;  /* 0x000000015151c824 */ /* 0x100fe200078e0a05 */
[----:B-1----:R-:W-:Y:S01]  /*11630*/  LEA R31, P4, R14, R4, 0x1 ;  /* 0x000000040e1f7211 */ /* 0x002fe200078808ff */
[----:B------:R-:W-:-:S03]  /*11640*/  @!P3 IMAD.IADD R30, R30, 0x1, -R5 ;  /* 0x000000011e1eb824 */ /* 0x000fc600078e0a05 */
[----:B0-----:R-:W-:Y:S01]  /*11650*/  LEA.HI.X.SX32 R12, R14, R3, 0x1, P4 ;  /* 0x000000030e0c7211 */ /* 0x001fe200020f0eff */
[----:B------:R-:W-:Y:S01]  /*11660*/  IMAD.MOV.U32 R7, RZ, RZ, R28 ;  /* 0x000000ffff077224 */ /* 0x000fe200078e001c */
[----:B------:R-:W-:-:S03]  /*11670*/  PRMT R26, RZ, 0x7610, R26 ;  /* 0x00007610ff1a7816 */ /* 0x000fc6000000001a */
[----:B------:R-:W-:Y:S01]  /*11680*/  @P0 IMAD.MOV.U32 R13, RZ, RZ, R12 ;  /* 0x000000ffff0d0224 */ /* 0x000fe200078e000c */
[----:B------:R-:W-:Y:S01]  /*11690*/  PRMT R29, RZ, 0x7610, R29 ;  /* 0x00007610ff1d7816 */ /* 0x000fe2000000001d */
[----:B--2---:R0:W-:Y:S04]  /*116a0*/  STL [R1+0x68], R11 ;  /* 0x0000680b01007387 */ /* 0x0041e80000100800 */
[----:B------:R-:W-:Y:S01]  /*116b0*/  STL [R1+0x6b4], R31 ;  /* 0x0006b41f01007387 */ /* 0x000fe20000100800 */
[----:B0-----:R-:W-:-:S05]  /*116c0*/  LEA R11, P3, R8, R4, 0x1 ;  /* 0x00000004080b7211 */ /* 0x001fca00078608ff */
[----:B------:R-:W-:Y:S01]  /*116d0*/  STL [R1+0x6d4], R11 ;  /* 0x0006d40b01007387 */ /* 0x000fe20000100800 */
[----:B------:R-:W-:-:S03]  /*116e0*/  LEA.HI.X.SX32 R28, R8, R3, 0x1, P3 ;  /* 0x00000003081c7211 */ /* 0x000fc600018f0eff */
[----:B------:R0:W-:Y:S01]  /*116f0*/  STL [R1+0x6b0], R12 ;  /* 0x0006b00c01007387 */ /* 0x0001e20000100800 */
[----:B------:R-:W-:Y:S01]  /*11700*/  SEL R8, R38, R10, !P6 ;  /* 0x0000000a26087207 */ /* 0x000fe20007000000 */
[----:B------:R-:W-:Y:S02]  /*11710*/  @P0 IMAD.MOV.U32 R10, RZ, RZ, R11 ;  /* 0x000000ffff0a0224 */ /* 0x000fe400078e000b */
[----:B0-----:R-:W-:Y:S02]  /*11720*/  @P0 IMAD.MOV.U32 R12, RZ, RZ, R31 ;  /* 0x000000ffff0c0224 */ /* 0x001fe400078e001f */
[----:B------:R-:W-:-:S03]  /*11730*/  @P0 IMAD.MOV.U32 R11, RZ, RZ, R28 ;  /* 0x000000ffff0b0224 */ /* 0x000fc600078e001c */
[----:B------:R-:W2:Y:S04]  /*11740*/  @P0 LDG.E.U16 R26, desc[UR24][R12.64] ;  /* 0x000000180c1a0981 */ /* 0x000ea8000c1e1500 */
[----:B------:R-:W4:Y:S01]  /*11750*/  @P0 LDG.E.U16 R29, desc[UR24][R10.64] ;  /* 0x000000180a1d0981 */ /* 0x000f22000c1e1500 */
[----:B------:R-:W-:Y:S01]  /*11760*/  @!P1 IMAD.MOV R7, RZ, RZ, -R7 ;  /* 0x000000ffff079224 */ /* 0x000fe200078e0a07 */
[----:B---3--:R-:W-:Y:S02]  /*11770*/  ISETP.GE.AND P1, PT, R32, RZ, PT ;  /* 0x000000ff2000720c */ /* 0x008fe40003f26270 */
[----:B------:R-:W-:Y:S02]  /*11780*/  ISETP.GT.U32.AND P4, PT, R5, R24, PT ;  /* 0x000000180500720c */ /* 0x000fe40003f84070 */
[----:B------:R-:W-:Y:S01]  /*11790*/  SEL R2, R38, R2, !P6 ;  /* 0x0000000226027207 */ /* 0x000fe20007000000 */
[----:B------:R-:W-:Y:S01]  /*117a0*/  IMAD R8, R8, UR13, RZ ;  /* 0x0000000d08087c24 */ /* 0x000fe2000f8e02ff */
[----:B------:R-:W-:-:S03]  /*117b0*/  ISETP.GE.AND P3, PT, R33, RZ, PT ;  /* 0x000000ff2100720c */ /* 0x000fc60003f66270 */
[----:B------:R-:W-:-:S04]  /*117c0*/  IMAD R2, R2, UR13, RZ ;  /* 0x0000000d02027c24 */ /* 0x000fc8000f8e02ff */
[----:B------:R-:W-:Y:S01]  /*117d0*/  @!P1 IMAD.MOV R90, RZ, RZ, -R90 ;  /* 0x000000ffff5a9224 */ /* 0x000fe200078e0a5a */
[----:B------:R-:W-:Y:S01]  /*117e0*/  LEA R32, P1, R8, R4, 0x1 ;  /* 0x0000000408207211 */ /* 0x000fe200078208ff */
[----:B------:R-:W-:-:S03]  /*117f0*/  @!P4 IMAD.IADD R24, R24, 0x1, -R5 ;  /* 0x000000011818c824 */ /* 0x000fc600078e0a05 */
[----:B------:R-:W-:Y:S01]  /*11800*/  LEA.HI.X.SX32 R82, R8, R3, 0x1, P1 ;  /* 0x0000000308527211 */ /* 0x000fe200008f0eff */
[----:B------:R-:W-:Y:S01]  /*11810*/  @P0 IMAD.MOV.U32 R8, RZ, RZ, R32 ;  /* 0x000000ffff080224 */ /* 0x000fe200078e0020 */
[----:B------:R-:W-:Y:S02]  /*11820*/  PRMT R27, RZ, 0x7610, R27 ;  /* 0x00007610ff1b7816 */ /* 0x000fe4000000001b */
[----:B------:R-:W-:Y:S01]  /*11830*/  PRMT R25, RZ, 0x7610, R25 ;  /* 0x00007610ff197816 */ /* 0x000fe20000000019 */
[----:B--2---:R0:W-:Y:S04]  /*11840*/  STL [R1+0x64], R26 ;  /* 0x0000641a01007387 */ /* 0x0041e80000100800 */
[----:B0-----:R-:W2:Y:S04]  /*11850*/  LDL.LU R26, [R1+0x18] ;  /* 0x00001800011a7983 */ /* 0x001ea80000300800 */
[----:B------:R0:W-:Y:S04]  /*11860*/  STL [R1+0x6d0], R28 ;  /* 0x0006d01c01007387 */ /* 0x0001e80000100800 */
[----:B0-----:R-:W3:Y:S04]  /*11870*/  LDL.LU R28, [R1+0xc] ;  /* 0x00000c00011c7983 */ /* 0x001ee80000300800 */
[----:B------:R-:W2:Y:S04]  /*11880*/  LDL R33, [R1+0xb80] ;  /* 0x000b800001217983 */ /* 0x000ea80000100800 */
[----:B----4-:R0:W-:Y:S02]  /*11890*/  STL [R1+0x60], R29 ;  /* 0x0000601d01007387 */ /* 0x0101e40000100800 */
[----:B0-----:R-:W-:-:S04]  /*118a0*/  LEA R29, P4, R2, R4, 0x1 ;  /* 0x00000004021d7211 */ /* 0x001fc800078808ff */
[----:B------:R-:W-:Y:S02]  /*118b0*/  LEA.HI.X.SX32 R31, R2, R3, 0x1, P4 ;  /* 0x00000003021f7211 */ /* 0x000fe400020f0eff */
[----:B------:R-:W-:Y:S01]  /*118c0*/  SEL R2, R38, R9, !P6 ;  /* 0x0000000926027207 */ /* 0x000fe20007000000 */
[----:B------:R-:W-:-:S05]  /*118d0*/  @P0 IMAD.MOV.U32 R9, RZ, RZ, R82 ;  /* 0x000000ffff090224 */ /* 0x000fca00078e0052 */
[----:B------:R0:W4:Y:S02]  /*118e0*/  @P0 LDG.E.U16 R27, desc[UR24][R8.64] ;  /* 0x00000018081b0981 */ /* 0x000124000c1e1500 */
[----:B0-----:R-:W-:Y:S02]  /*118f0*/  @P0 IMAD.MOV.U32 R8, RZ, RZ, R29 ;  /* 0x000000ffff080224 */ /* 0x001fe400078e001d */
[----:B------:R-:W-:-:S05]  /*11900*/  @P0 IMAD.MOV.U32 R9, RZ, RZ, R31 ;  /* 0x000000ffff090224 */ /* 0x000fca00078e001f */
[----:B------:R-:W2:Y:S01]  /*11910*/  @P0 LDG.E.U16 R25, desc[UR24][R8.64] ;  /* 0x0000001808190981 */ /* 0x000ea2000c1e1500 */
[----:B------:R-:W-:Y:S01]  /*11920*/  ISETP.GT.U32.AND P1, PT, R5, R30, PT ;  /* 0x0000001e0500720c */ /* 0x000fe20003f24070 */
[----:B------:R-:W-:Y:S02]  /*11930*/  IMAD R2, R2, UR13, RZ ;  /* 0x0000000d02027c24 */ /* 0x000fe4000f8e02ff */
[----:B------:R-:W-:Y:S04]  /*11940*/  STL [R1+0x6f4], R32 ;  /* 0x0006f42001007387 */ /* 0x000fe80000100800 */
[----:B------:R-:W-:Y:S04]  /*11950*/  STL [R1+0x714], R29 ;  /* 0x0007141d01007387 */ /* 0x000fe80000100800 */
[----:B------:R-:W-:Y:S04]  /*11960*/  STL [R1+0x6f0], R82 ;  /* 0x0006f05201007387 */ /* 0x000fe80000100800 */
[----:B------:R-:W-:Y:S01]  /*11970*/  STL [R1+0x710], R31 ;  /* 0x0007101f01007387 */ /* 0x000fe20000100800 */
[----:B------:R-:W-:Y:S01]  /*11980*/  @!P1 IMAD.IADD R30, R30, 0x1, -R5 ;  /* 0x000000011e1e9824 */ /* 0x000fe200078e0a05 */
[----:B------:R-:W-:-:S02]  /*11990*/  PRMT R11, RZ, 0x7610, R11 ;  /* 0x00007610ff0b7816 */ /* 0x000fc4000000000b */
[----:B----4-:R0:W-:Y:S04]  /*119a0*/  STL [R1+0x5c], R27 ;  /* 0x00005c1b01007387 */ /* 0x0101e80000100800 */
[----:B0-----:R-:W4:Y:S04]  /*119b0*/  LDL R27, [R1+0xb78] ;  /* 0x000b7800011b7983 */ /* 0x001f280000100800 */
[----:B--2---:R0:W-:Y:S02]  /*119c0*/  STL [R1+0x58], R25 ;  /* 0x0000581901007387 */ /* 0x0041e40000100800 */
[----:B0-----:R-:W-:-:S04]  /*119d0*/  LEA R25, P1, R2, R4, 0x1 ;  /* 0x0000000402197211 */ /* 0x001fc800078208ff */
[----:B------:R-:W-:Y:S01]  /*119e0*/  LEA.HI.X.SX32 R29, R2, R3, 0x1, P1 ;  /* 0x00000003021d7211 */ /* 0x000fe200008f0eff */
[----:B------:R-:W-:-:S04]  /*119f0*/  @P0 IMAD.MOV.U32 R8, RZ, RZ, R25 ;  /* 0x000000ffff080224 */ /* 0x000fc800078e0019 */
[----:B------:R-:W-:-:S05]  /*11a00*/  @P0 IMAD.MOV.U32 R9, RZ, RZ, R29 ;  /* 0x000000ffff090224 */ /* 0x000fca00078e001d */
[----:B------:R-:W2:Y:S01]  /*11a10*/  @P0 LDG.E.U16 R11, desc[UR24][R8.64] ;  /* 0x00000018080b0981 */ /* 0x000ea2000c1e1500 */
[----:B------:R-:W-:Y:S01]  /*11a20*/  @!P3 IMAD.MOV R89, RZ, RZ, -R89 ;  /* 0x000000ffff59b224 */ /* 0x000fe200078e0a59 */
[----:B------:R-:W-:Y:S02]  /*11a30*/  ISETP.GT.U32.AND P3, PT, R5, R81, PT ;  /* 0x000000510500720c */ /* 0x000fe40003f64070 */
[----:B------:R-:W-:-:S11]  /*11a40*/  SEL R7, R38, R7, !P6 ;  /* 0x0000000726077207 */ /* 0x000fd60007000000 */
[--C-:B------:R-:W-:Y:S01]  /*11a50*/  @!P3 IMAD.IADD R81, R81, 0x1, -R5.reuse ;  /* 0x000000015151b824 */ /* 0x100fe200078e0a05 */
[----:B------:R-:W-:Y:S01]  /*11a60*/  ISETP.GT.U32.AND P3, PT, R5, R26, PT ;  /* 0x0000001a0500720c */ /* 0x000fe20003f64070 */
[----:B------:R-:W-:Y:S01]  /*11a70*/  IMAD R2, R7, UR4, RZ ;  /* 0x0000000407027c24 */ /* 0x000fe2000f8e02ff */
[----:B------:R-:W-:Y:S01]  /*11a80*/  STL [R1+0x734], R25 ;  /* 0x0007341901007387 */ /* 0x000fe20000100800 */
[----:B------:R-:W-:Y:S01]  /*11a90*/  ISETP.GE.AND P1, PT, R33, RZ, PT ;  /* 0x000000ff2100720c */ /* 0x000fe20003f26270 */
[----:B------:R-:W0:Y:S02]  /*11aa0*/  LDCU UR4, c[0x0][0x3b0] ;  /* 0x00007600ff0477ac */ /* 0x000e240008000800 */
[----:B------:R-:W-:Y:S04]  /*11ab0*/  STL [R1+0x730], R29 ;  /* 0x0007301d01007387 */ /* 0x000fe80000100800 */
[----:B------:R-:W3:Y:S03]  /*11ac0*/  LDL R32, [R1+0xb70] ;  /* 0x000b700001207983 */ /* 0x000ee60000100800 */
[----:B------:R-:W-:Y:S01]  /*11ad0*/  @!P3 IMAD.IADD R26, R26, 0x1, -R5 ;  /* 0x000000011a1ab824 */ /* 0x000fe200078e0a05 */
[----:B------:R-:W3:Y:S01]  /*11ae0*/  LDL R33, [R1+0xb68] ;  /* 0x000b680001217983 */ /* 0x000ee20000100800 */
[----:B------:R-:W-:-:S03]  /*11af0*/  PRMT R10, RZ, 0x7610, R10 ;  /* 0x00007610ff0a7816 */ /* 0x000fc6000000000a */
[----:B--2---:R1:W-:Y:S02]  /*11b00*/  STL [R1+0x54], R11 ;  /* 0x0000540b01007387 */ /* 0x0043e40000100800 */
[----:B-1----:R-:W-:-:S04]  /*11b10*/  LEA R11, P3, R2, R4, 0x1 ;  /* 0x00000004020b7211 */ /* 0x002fc800078608ff */
[----:B------:R-:W-:Y:S01]  /*11b20*/  LEA.HI.X.SX32 R2, R2, R3, 0x1, P3 ;  /* 0x0000000302027211 */ /* 0x000fe200018f0eff */
[----:B------:R-:W-:-:S04]  /*11b30*/  @P0 IMAD.MOV.U32 R8, RZ, RZ, R11 ;  /* 0x000000ffff080224 */ /* 0x000fc800078e000b */
[----:B------:R-:W-:-:S05]  /*11b40*/  @P0 IMAD.MOV.U32 R9, RZ, RZ, R2 ;  /* 0x000000ffff090224 */ /* 0x000fca00078e0002 */
[----:B------:R1:W2:Y:S01]  /*11b50*/  @P0 LDG.E.U16 R10, desc[UR24][R8.64] ;  /* 0x00000018080a0981 */ /* 0x0002a2000c1e1500 */
[----:B------:R-:W-:-:S13]  /*11b60*/  ISETP.GT.U32.AND P4, PT, R5, R24, PT ;  /* 0x000000180500720c */ /* 0x000fda0003f84070 */
[----:B------:R-:W-:Y:S01]  /*11b70*/  @!P4 IMAD.IADD R24, R24, 0x1, -R5 ;  /* 0x000000011818c824 */ /* 0x000fe200078e0a05 */
[----:B---3--:R-:W-:Y:S01]  /*11b80*/  ISETP.GT.U32.AND P4, PT, R5, R28, PT ;  /* 0x0000001c0500720c */ /* 0x008fe20003f84070 */
[----:B------:R-:W-:Y:S01]  /*11b90*/  IMAD.MOV.U32 R7, RZ, RZ, R81 ;  /* 0x000000ffff077224 */ /* 0x000fe200078e0051 */
[----:B------:R-:W-:-:S03]  /*11ba0*/  SEL R90, R38, R90, !P6 ;  /* 0x0000005a265a7207 */ /* 0x000fc60007000000 */
[----:B------:R-:W-:Y:S01]  /*11bb0*/  @!P1 IMAD.MOV R7, RZ, RZ, -R7 ;  /* 0x000000ffff079224 */ /* 0x000fe200078e0a07 */
[----:B----4-:R-:W-:-:S07]  /*11bc0*/  ISETP.GE.AND P1, PT, R27, RZ, PT ;  /* 0x000000ff1b00720c */ /* 0x010fce0003f26270 */
[----:B------:R-:W-:Y:S01]  /*11bd0*/  @!P4 IMAD.IADD R28, R28, 0x1, -R5 ;  /* 0x000000011c1cc824 */ /* 0x000fe200078e0a05 */
[----:B------:R-:W-:Y:S01]  /*11be0*/  ISETP.GT.U32.AND P4, PT, R5, R26, PT ;  /* 0x0000001a0500720c */ /* 0x000fe20003f84070 */
[----:B------:R-:W-:Y:S01]  /*11bf0*/  IMAD R90, R90, UR5, RZ ;  /* 0x000000055a5a7c24 */ /* 0x000fe2000f8e02ff */
[----:B------:R-:W-:Y:S01]  /*11c00*/  SEL R89, R38, R89, !P6 ;  /* 0x0000005926597207 */ /* 0x000fe20007000000 */
[----:B------:R-:W-:Y:S01]  /*11c10*/  STL [R1+0x754], R11 ;  /* 0x0007540b01007387 */ /* 0x000fe20000100800 */
[----:B------:R-:W-:Y:S01]  /*11c20*/  PRMT R12, RZ, 0x7610, R12 ;  /* 0x00007610ff0c7816 */ /* 0x000fe2000000000c */
[----:B------:R-:W3:Y:S02]  /*11c30*/  LDCU UR5, c[0x0][0x3b0] ;  /* 0x00007600ff0577ac */ /* 0x000ee40008000800 */
[----:B------:R4:W-:Y:S01]  /*11c40*/  STL [R1+0x750], R2 ;  /* 0x0007500201007387 */ /* 0x0009e20000100800 */
[----:B0-----:R-:W-:Y:S01]  /*11c50*/  IMAD R89, R89, UR4, RZ ;  /* 0x0000000459597c24 */ /* 0x001fe2000f8e02ff */
[----:B------:R-:W-:Y:S01]  /*11c60*/  PRMT R23, RZ, 0x7610, R23 ;  /* 0x00007610ff177816 */ /* 0x000fe20000000017 */
[----:B------:R-:W0:Y:S01]  /*11c70*/  LDCU UR4, c[0x0][0x3b0] ;  /* 0x00007600ff0477ac */ /* 0x000e220008000800 */
[----:B------:R-:W3:Y:S02]  /*11c80*/  LDL R27, [R1+0xb60] ;  /* 0x000b6000011b7983 */ /* 0x000ee40000100800 */
[----:B------:R-:W-:Y:S01]  /*11c90*/  @!P4 IMAD.IADD R26, R26, 0x1, -R5 ;  /* 0x000000011a1ac824 */ /* 0x000fe200078e0a05 */
[----:B-1----:R-:W-:Y:S01]  /*11ca0*/  LEA R8, P4, R90, R4, 0x1 ;  /* 0x000000045a087211 */ /* 0x002fe200078808ff */
[----:B----4-:R-:W-:-:S03]  /*11cb0*/  IMAD.MOV.U32 R2, RZ, RZ, R30 ;  /* 0x000000ffff027224 */ /* 0x010fc600078e001e */
[----:B------:R-:W-:Y:S01]  /*11cc0*/  LEA.HI.X.SX32 R9, R90, R3, 0x1, P4 ;  /* 0x000000035a097211 */ /* 0x000fe200020f0eff */
[----:B------:R-:W4:Y:S01]  /*11cd0*/  LDL.LU R30, [R1+0x34] ;  /* 0x00003400011e7983 */ /* 0x000f220000300800 */
[----:B------:R-:W-:-:S03]  /*11ce0*/  @!P1 IMAD.MOV R2, RZ, RZ, -R2 ;  /* 0x000000ffff029224 */ /* 0x000fc600078e0a02 */
[----:B------:R1:W3:Y:S04]  /*11cf0*/  @P0 LDG.E.U16 R12, desc[UR24][R8.64] ;  /* 0x00000018080c0981 */ /* 0x0002e8000c1e1500 */
[----:B--2---:R2:W-:Y:S02]  /*11d00*/  STL [R1+0x50], R10 ;  /* 0x0000500a01007387 */ /* 0x0045e40000100800 */
[----:B--2---:R-:W-:-:S04]  /*11d10*/  LEA R10, P1, R89, R4, 0x1 ;  /* 0x00000004590a7211 */ /* 0x004fc800078208ff */
[----:B------:R-:W-:-:S05]  /*11d20*/  LEA.HI.X.SX32 R11, R89, R3, 0x1, P1 ;  /* 0x00000003590b7211 */ /* 0x000fca00008f0eff */
[----:B------:R-:W2:Y:S01]  /*11d30*/  @P0 LDG.E.U16 R23, desc[UR24][R10.64] ;  /* 0x000000180a170981 */ /* 0x000ea2000c1e1500 */
[----:B------:R-:W-:-:S03]  /*11d40*/  ISETP.GT.U32.AND P3, PT, R5, R28, PT ;  /* 0x0000001c0500720c */ /* 0x000fc60003f64070 */
[----:B------:R1:W-:Y:S01]  /*11d50*/  STL [R1+0x774], R8 ;  /* 0x0007740801007387 */ /* 0x0003e20000100800 */
[----:B------:R-:W-:-:S03]  /*11d60*/  ISETP.GE.AND P1, PT, R33, RZ, PT ;  /* 0x000000ff2100720c */ /* 0x000fc60003f26270 */
[----:B------:R-:W-:Y:S06]  /*11d70*/  STL [R1+0x794], R10 ;  /* 0x0007940a01007387 */ /* 0x000fec0000100800 */
[----:B------:R-:W-:Y:S01]  /*11d80*/  @!P3 IMAD.IADD R28, R28, 0x1, -R5 ;  /* 0x000000011c1cb824 */ /* 0x000fe200078e0a05 */
[----:B------:R-:W-:Y:S01]  /*11d90*/  ISETP.GE.AND P3, PT, R32, RZ, PT ;  /* 0x000000ff2000720c */ /* 0x000fe20003f66270 */
[----:B------:R0:W-:Y:S04]  /*11da0*/  STL [R1+0x770], R9 ;  /* 0x0007700901007387 */ /* 0x0001e80000100800 */
[----:B------:R-:W4:Y:S01]  /*11db0*/  LDL.LU R33, [R1+0x30] ;  /* 0x0000300001217983 */ /* 0x000f220000300800 */
[----:B-1----:R-:W-:-:S03]  /*11dc0*/  IMAD.MOV.U32 R8, RZ, RZ, R24 ;  /* 0x000000ffff087224 */ /* 0x002fc600078e0018 */
[----:B------:R-:W-:Y:S01]  /*11dd0*/  STL [R1+0x790], R11 ;  /* 0x0007900b01007387 */ /* 0x000fe20000100800 */
[----:B0-----:R-:W-:-:S03]  /*11de0*/  SEL R9, R38, R7, !P6 ;  /* 0x0000000726097207 */ /* 0x001fc60007000000 */
[----:B------:R-:W4:Y:S04]  /*11df0*/  LDL R32, [R1+0xb58] ;  /* 0x000b580001207983 */ /* 0x000f280000100800 */
[----:B---3--:R0:W-:Y:S01]  /*11e00*/  STL [R1+0x4c], R12 ;  /* 0x00004c0c01007387 */ /* 0x0081e20000100800 */
[----:B------:R-:W-:Y:S02]  /*11e10*/  @!P3 IMAD.MOV R8, RZ, RZ, -R8 ;  /* 0x000000ffff08b224 */ /* 0x000fe400078e0a08 */
[----:B0-----:R-:W-:Y:S01]  /*11e20*/  IMAD R12, R9, UR16, RZ ;  /* 0x00000010090c7c24 */ /* 0x001fe2000f8e02ff */
[----:B------:R-:W-:Y:S02]  /*11e30*/  PRMT R21, RZ, 0x7610, R21 ;  /* 0x00007610ff157816 */ /* 0x000fe40000000015 */
[----:B------:R-:W-:-:S02]  /*11e40*/  ISETP.GT.U32.AND P4, PT, R5, R93, PT ;  /* 0x0000005d0500720c */ /* 0x000fc40003f84070 */
[----:B------:R-:W-:Y:S01]  /*11e50*/  PRMT R18, RZ, 0x7610, R18 ;  /* 0x00007610ff127816 */ /* 0x000fe20000000012 */
[----:B------:R-:W-:Y:S01]  /*11e60*/  IMAD.MOV.U32 R7, RZ, RZ, R26 ;  /* 0x000000ffff077224 */ /* 0x000fe200078e001a */
[----:B--2---:R0:W-:Y:S01]  /*11e70*/  STL [R1+0x48], R23 ;  /* 0x0000481701007387 */ /* 0x0041e20000100800 */
[----:B------:R-:W-:Y:S01]  /*11e80*/  SEL R9, R38, R2, !P6 ;  /* 0x0000000226097207 */ /* 0x000fe20007000000 */
[----:B------:R-:W1:Y:S01]  /*11e90*/  LDCU UR16, c[0x0][0x3b0] ;  /* 0x00007600ff1077ac */ /* 0x000e620008000800 */
[----:B0-----:R-:W-:-:S04]  /*11ea0*/  LEA R23, P3, R12, R4, 0x1 ;  /* 0x000000040c177211 */ /* 0x001fc800078608ff */
[----:B------:R-:W-:Y:S01]  /*11eb0*/  LEA.HI.X.SX32 R10, R12, R3, 0x1, P3 ;  /* 0x000000030c0a7211 */ /* 0x000fe200018f0eff */
[----:B------:R-:W-:Y:S04]  /*11ec0*/  STL [R1+0x7b4], R23 ;  /* 0x0007b41701007387 */ /* 0x000fe80000100800 */
[----:B------:R0:W-:Y:S01]  /*11ed0*/  STL [R1+0x7b0], R10 ;  /* 0x0007b00a01007387 */ /* 0x0001e20000100800 */
[----:B------:R-:W-:Y:S02]  /*11ee0*/  @P0 IMAD.MOV.U32 R11, RZ, RZ, R10 ;  /* 0x000000ffff0b0224 */ /* 0x000fe400078e000a */
[----:B0-----:R-:W-:-:S05]  /*11ef0*/  @P0 IMAD.MOV.U32 R10, RZ, RZ, R23 ;  /* 0x000000ffff0a0224 */ /* 0x001fca00078e0017 */
[----:B------:R0:W2:Y:S01]  /*11f00*/  @P0 LDG.E.U16 R21, desc[UR24][R10.64] ;  /* 0x000000180a150981 */ /* 0x0000a2000c1e1500 */
[----:B------:R-:W-:Y:S01]  /*11f10*/  @!P4 IMAD.IADD R93, R93, 0x1, -R5 ;  /* 0x000000015d5dc824 */ /* 0x000fe200078e0a05 */
[----:B------:R-:W-:Y:S01]  /*11f20*/  ISETP.GE.AND P4, PT, R27, RZ, PT ;  /* 0x000000ff1b00720c */ /* 0x000fe20003f86270 */
[----:B------:R-:W-:Y:S02]  /*11f30*/  IMAD.MOV.U32 R2, RZ, RZ, R28 ;  /* 0x000000ffff027224 */ /* 0x000fe400078e001c */
[----:B------:R-:W-:Y:S01]  /*11f40*/  IMAD R9, R9, UR4, RZ ;  /* 0x0000000409097c24 */ /* 0x000fe2000f8e02ff */
[----:B------:R-:W3:Y:S01]  /*11f50*/  LDL R28, [R1+0xe04] ;  /* 0x000e0400011c7983 */ /* 0x000ee20000100800 */
[----:B----4-:R-:W-:Y:S01]  /*11f60*/  ISETP.GT.U32.AND P3, PT, R5, R30, PT ;  /* 0x0000001e0500720c */ /* 0x010fe20003f64070 */
[----:B------:R-:W-:Y:S01]  /*11f70*/  @!P1 IMAD.MOV R7, RZ, RZ, -R7 ;  /* 0x000000ffff079224 */ /* 0x000fe200078e0a07 */
[----:B------:R-:W4:Y:S06]  /*11f80*/  LDCU UR4, c[0x0][0x3b0] ;  /* 0x00007600ff0477ac */ /* 0x000f2c0008000800 */
[----:B------:R-:W-:Y:S01]  /*11f90*/  @!P4 IMAD.MOV R2, RZ, RZ, -R2 ;  /* 0x000000ffff02c224 */ /* 0x000fe200078e0a02 */
[----:B0-----:R-:W-:Y:S01]  /*11fa0*/  SEL R10, R38, R8, !P6 ;  /* 0x00000008260a7207 */ /* 0x001fe20007000000 */
[----:B--2---:R0:W-:Y:S02]  /*11fb0*/  STL [R1+0x44], R21 ;  /* 0x0000441501007387 */ /* 0x0041e40000100800 */
[----:B0-----:R-:W-:-:S04]  /*11fc0*/  LEA R21, P4, R9, R4, 0x1 ;  /* 0x0000000409157211 */ /* 0x001fc800078808ff */
[----:B------:R-:W-:Y:S01]  /*11fd0*/  LEA.HI.X.SX32 R23, R9, R3, 0x1, P4 ;  /* 0x0000000309177211 */ /* 0x000fe200020f0eff */
[----:B------:R-:W-:-:S04]  /*11fe0*/  @P0 IMAD.MOV.U32 R8, RZ, RZ, R21 ;  /* 0x000000ffff080224 */ /* 0x000fc800078e0015 */
[----:B------:R-:W-:-:S05]  /*11ff0*/  @P0 IMAD.MOV.U32 R9, RZ, RZ, R23 ;  /* 0x000000ffff090224 */ /* 0x000fca00078e0017 */
[----:B------:R0:W2:Y:S01]  /*12000*/  @P0 LDG.E.U16 R18, desc[UR24][R8.64] ;  /* 0x0000001808120981 */ /* 0x0000a2000c1e1500 */
[C---:B------:R-:W-:Y:S01]  /*12010*/  ISETP.GT.U32.AND P1, PT, R5.reuse, R93, PT ;  /* 0x0000005d0500720c */ /* 0x040fe20003f24070 */
[--C-:B------:R-:W-:Y:S01]  /*12020*/  @!P3 IMAD.IADD R30, R30, 0x1, -R5.reuse ;  /* 0x000000011e1eb824 */ /* 0x100fe200078e0a05 */
[----:B------:R-:W-:Y:S01]  /*12030*/  ISETP.GE.AND P3, PT, R32, RZ, PT ;  /* 0x000000ff2000720c */ /* 0x000fe20003f66270 */
[----:B------:R-:W-:Y:S01]  /*12040*/  IMAD R10, R10, UR5, RZ ;  /* 0x000000050a0a7c24 */ /* 0x000fe2000f8e02ff */
[----:B------:R-:W-:Y:S01]  /*12050*/  SEL R7, R38, R7, !P6 ;  /* 0x0000000726077207 */ /* 0x000fe20007000000 */
[----:B------:R-:W-:Y:S01]  /*12060*/  STL [R1+0x7d4], R21 ;  /* 0x0007d41501007387 */ /* 0x000fe20000100800 */
[----:B------:R-:W-:Y:S01]  /*12070*/  ISETP.GT.U32.AND P4, PT, R5, R30, PT ;  /* 0x0000001e0500720c */ /* 0x000fe20003f84070 */
[----:B------:R-:W0:Y:S02]  /*12080*/  LDCU UR5, c[0x0][0x3b0] ;  /* 0x00007600ff0577ac */ /* 0x000e240008000800 */
[----:B------:R-:W3:Y:S04]  /*12090*/  LDL R32, [R1+0xb50] ;  /* 0x000b500001207983 */ /* 0x000ee80000100800 */
[----:B------:R-:W-:Y:S01]  /*120a0*/  @!P1 IMAD.IADD R93, R93, 0x1, -R5 ;  /* 0x000000015d5d9824 */ /* 0x000fe200078e0a05 */
[----:B------:R1:W-:Y:S01]  /*120b0*/  STL [R1+0x7d0], R23 ;  /* 0x0007d01701007387 */ /* 0x0003e20000100800 */
[----:B----4-:R-:W-:Y:S01]  /*120c0*/  IMAD R7, R7, UR4, RZ ;  /* 0x0000000407077c24 */ /* 0x010fe2000f8e02ff */
[----:B------:R-:W-:Y:S01]  /*120d0*/  PRMT R22, RZ, 0x7610, R22 ;  /* 0x00007610ff167816 */ /* 0x000fe20000000016 */
[----:B------:R-:W-:Y:S01]  /*120e0*/  @!P3 IMAD.MOV R93, RZ, RZ, -R93 ;  /* 0x000000ffff5db224 */ /* 0x000fe200078e0a5d */
[----:B------:R-:W4:Y:S01]  /*120f0*/  LDL R27, [R1+0xb48] ;  /* 0x000b4800011b7983 */ /* 0x000f220000100800 */
[----:B------:R-:W-:Y:S01]  /*12100*/  @!P4 IMAD.IADD R30, R30, 0x1, -R5 ;  /* 0x000000011e1ec824 */ /* 0x000fe200078e0a05 */
[----:B------:R-:W-:Y:S01]  /*12110*/  PRMT R11, RZ, 0x7610, R11 ;  /* 0x00007610ff0b7816 */ /* 0x000fe2000000000b */
[----:B------:R-:W2:Y:S01]  /*12120*/  LDCU UR4, c[0x0][0x3b0] ;  /* 0x00007600ff0477ac */ /* 0x000ea20008000800 */
[----:B-1----:R-:W-:-:S04]  /*12130*/  LEA R23, P3, R10, R4, 0x1 ;  /* 0x000000040a177211 */ /* 0x002fc800078608ff */
[----:B------:R-:W-:Y:S01]  /*12140*/  LEA.HI.X.SX32 R24, R10, R3, 0x1, P3 ;  /* 0x000000030a187211 */ /* 0x000fe200018f0eff */
[----:B0-----:R-:W-:-:S04]  /*12150*/  @P0 IMAD.MOV.U32 R8, RZ, RZ, R23 ;  /* 0x000000ffff080224 */ /* 0x001fc800078e0017 */
[----:B------:R-:W-:-:S05]  /*12160*/  @P0 IMAD.MOV.U32 R9, RZ, RZ, R24 ;  /* 0x000000ffff090224 */ /* 0x000fca00078e0018 */
[----:B------:R0:W3:Y:S04]  /*12170*/  @P0 LDG.E.U16 R22, desc[UR24][R8.64] ;  /* 0x0000001808160981 */ /* 0x0000e8000c1e1500 */
[----:B--2---:R1:W-:Y:S02]  /*12180*/  STL [R1+0x40], R18 ;  /* 0x0000401201007387 */ /* 0x0043e40000100800 */
[----:B-1----:R-:W-:-:S04]  /*12190*/  LEA R18, P4, R7, R4, 0x1 ;  /* 0x0000000407127211 */ /* 0x002fc800078808ff */
[----:B------:R-:W-:Y:S01]  /*121a0*/  LEA.HI.X.SX32 R21, R7, R3, 0x1, P4 ;  /* 0x0000000307157211 */ /* 0x000fe200020f0eff */
[----:B0-----:R-:W-:-:S04]  /*121b0*/  @P0 IMAD.MOV.U32 R8, RZ, RZ, R18 ;  /* 0x000000ffff080224 */ /* 0x001fc800078e0012 */
[----:B------:R-:W-:-:S05]  /*121c0*/  @P0 IMAD.MOV.U32 R9, RZ, RZ, R21 ;  /* 0x000000ffff090224 */ /* 0x000fca00078e0015 */
[----:B------:R-:W2:Y:S01]  /*121d0*/  @P0 LDG.E.U16 R11, desc[UR24][R8.64] ;  /* 0x00000018080b0981 */ /* 0x000ea2000c1e1500 */
[C---:B------:R-:W-:Y:S02]  /*121e0*/  ISETP.GT.U32.AND P1, PT, R5.reuse, R33, PT ;  /* 0x000000210500720c */ /* 0x040fe40003f24070 */
[----:B------:R-:W-:-:S11]  /*121f0*/  ISETP.GT.U32.AND P3, PT, R5, R88, PT ;  /* 0x000000580500720c */ /* 0x000fd60003f64070 */
[----:B------:R-:W-:-:S05]  /*12200*/  @!P1 IMAD.IADD R33, R33, 0x1, -R5 ;  /* 0x0000000121219824 */ /* 0x000fca00078e0a05 */
[----:B------:R-:W-:Y:S02]  /*12210*/  ISETP.GT.U32.AND P1, PT, R5, R33, PT ;  /* 0x000000210500720c */ /* 0x000fe40003f24070 */
[----:B------:R-:W-:Y:S01]  /*12220*/  SEL R2, R38, R2, !P6 ;  /* 0x0000000226027207 */ /* 0x000fe20007000000 */
[----:B------:R-:W-:Y:S01]  /*12230*/  STL [R1+0x7f4], R23 ;  /* 0x0007f41701007387 */ /* 0x000fe20000100800 */
[----:B---3--:R-:W-:-:S03]  /*12240*/  ISETP.GE.AND P4, PT, R28, RZ, PT ;  /* 0x000000ff1c00720c */ /* 0x008fc60003f86270 */
[----:B------:R0:W-:Y:S01]  /*12250*/  STL [R1+0x814], R18 ;  /* 0x0008141201007387 */ /* 0x0001e20000100800 */
[----:B------:R-:W-:Y:S01]  /*12260*/  IMAD R2, R2, UR16, RZ ;  /* 0x0000001002027c24 */ /* 0x000fe2000f8e02ff */
[----:B------:R-:W-:Y:S01]  /*12270*/  SEL R93, R38, R93, !P6 ;  /* 0x0000005d265d7207 */ /* 0x000fe20007000000 */
[--C-:B------:R-:W-:Y:S01]  /*12280*/  @!P3 IMAD.IADD R88, R88, 0x1, -R5.reuse ;  /* 0x000000015858b824 */ /* 0x100fe200078e0a05 */
[----:B------:R-:W-:Y:S01]  /*12290*/  STL [R1+0x7f0], R24 ;  /* 0x0007f01801007387 */ /* 0x000fe20000100800 */
[----:B------:R-:W-:Y:S01]  /*122a0*/  IMAD.MOV.U32 R7, RZ, RZ, R30 ;  /* 0x000000ffff077224 */ /* 0x000fe200078e001e */
[----:B------:R-:W-:Y:S01]  /*122b0*/  PRMT R20, RZ, 0x7610, R20 ;  /* 0x00007610ff147816 */ /* 0x000fe20000000014 */
[----:B------:R-:W-:Y:S01]  /*122c0*/  @!P1 IMAD.IADD R33, R33, 0x1, -R5 ;  /* 0x0000000121219824 */ /* 0x000fe200078e0a05 */
[----:B------:R-:W3:Y:S01]  /*122d0*/  LDL.LU R28, [R1+0x288] ;  /* 0x00028800011c7983 */ /* 0x000ee20000300800 */
[----:B------:R-:W-:Y:S01]  /*122e0*/  ISETP.GE.AND P1, PT, R32, RZ, PT ;  /* 0x000000ff2000720c */ /* 0x000fe20003f26270 */
[----:B------:R-:W1:Y:S02]  /*122f0*/  LDCU UR16, c[0x0][0x3b0] ;  /* 0x00007600ff1077ac */ /* 0x000e640008000800 */
[----:B------:R-:W-:Y:S01]  /*12300*/  STL [R1+0x810], R21 ;  /* 0x0008101501007387 */ /* 0x000fe20000100800 */
[----:B------:R-:W-:-:S03]  /*12310*/  LEA R10, P3, R2, R4, 0x1 ;  /* 0x00000004020a7211 */ /* 0x000fc600078608ff */
[----:B------:R-:W3:Y:S04]  /*12320*/  LDL R32, [R1+0xb40] ;  /* 0x000b400001207983 */ /* 0x000ee80000100800 */
[----:B------:R-:W3:Y:S01]  /*12330*/  LDL.LU R9, [R1+0x220] ;  /* 0x0002200001097983 */ /* 0x000ee20000300800 */
[----:B------:R-:W-:Y:S01]  /*12340*/  LEA.HI.X.SX32 R2, R2, R3, 0x1, P3 ;  /* 0x0000000302027211 */ /* 0x000fe200018f0eff */
[----:B------:R-:W-:Y:S02]  /*12350*/  IMAD R93, R93, UR17, RZ ;  /* 0x000000115d5d7c24 */ /* 0x000fe4000f8e02ff */
[----:B------:R1:W-:Y:S01]  /*12360*/  STL [R1+0x3c], R22 ;  /* 0x00003c1601007387 */ /* 0x0003e20000100800 */
[----:B------:R-:W-:Y:S02]  /*12370*/  @!P1 IMAD.MOV R7, RZ, RZ, -R7 ;  /* 0x000000ffff079224 */ /* 0x000fe400078e0a07 */
[----:B0-----:R-:W-:Y:S01]  /*12380*/  LEA R18, P1, R93, R4, 0x1 ;  /* 0x000000045d127211 */ /* 0x001fe200078208ff */
[----:B-1----:R-:W4:Y:S04]  /*12390*/  LDL.LU R22, [R1+0x2a4] ;  /* 0x0002a40001167983 */ /* 0x002f280000300800 */
[----:B------:R-:W-:Y:S04]  /*123a0*/  STL [R1+0x834], R10 ;  /* 0x0008340a01007387 */ /* 0x000fe80000100800 */
[----:B------:R-:W-:Y:S01]  /*123b0*/  STL [R1+0x830], R2 ;  /* 0x0008300201007387 */ /* 0x000fe20000100800 */
[----:B------:R-:W-:-:S03]  /*123c0*/  PRMT R12, RZ, 0x7610, R12 ;  /* 0x00007610ff0c7816 */ /* 0x000fc6000000000c */
[----:B--2---:R0:W-:Y:S04]  /*123d0*/  STL [R1+0x38], R11 ;  /* 0x0000380b01007387 */ /* 0x0041e80000100800 */
[----:B------:R-:W2:Y:S01]  /*123e0*/  LDL R81, [R1+0xdf0] ;  /* 0x000df00001517983 */ /* 0x000ea20000100800 */
[----:B0-----:R-:W-:-:S03]  /*123f0*/  @P0 IMAD.MOV.U32 R11, RZ, RZ, R2 ;  /* 0x000000ffff0b0224 */ /* 0x001fc600078e0002 */
[----:B------:R-:W-:Y:S04]  /*12400*/  STL [R1+0x854], R18 ;  /* 0x0008541201007387 */ /* 0x000fe80000100800 */
[----:B------:R0:W2:Y:S01]  /*12410*/  @P0 LDG.E.U16 R20, desc[UR24][R10.64] ;  /* 0x000000180a140981 */ /* 0x0000a2000c1e1500 */
[----:B------:R-:W-:-:S03]  /*12420*/  IMAD.MOV.U32 R2, RZ, RZ, R33 ;  /* 0x000000ffff027224 */ /* 0x000fc600078e0021 */
[----:B------:R-:W2:Y:S04]  /*12430*/  LDL R24, [R1+0xdb8] ;  /* 0x000db80001187983 */ /* 0x000ea80000100800 */
[----:B------:R-:W2:Y:S01]  /*12440*/  LDL.LU R33, [R1+0x6c] ;  /* 0x00006c0001217983 */ /* 0x000ea20000300800 */
[----:B0-----:R-:W-:-:S05]  /*12450*/  LEA.HI.X.SX32 R10, R93, R3, 0x1, P1 ;  /* 0x000000035d0a7211 */ /* 0x001fca00008f0eff */
[----:B------:R0:W-:Y:S01]  /*12460*/  STL [R1+0x850], R10 ;  /* 0x0008500a01007387 */ /* 0x0001e20000100800 */
[----:B------:R-:W-:Y:S01]  /*12470*/  @P0 IMAD.MOV.U32 R11, RZ, RZ, R10 ;  /* 0x000000ffff0b0224 */ /* 0x000fe200078e000a */
[----:B------:R-:W-:Y:S01]  /*12480*/  ISETP.GT.U32.AND P3, PT, R5, R88, PT ;  /* 0x000000580500720c */ /* 0x000fe20003f64070 */
[----:B---3--:R-:W-:Y:S01]  /*12490*/  @!P4 IMAD.MOV R9, RZ, RZ, -R9 ;  /* 0x000000ffff09c224 */ /* 0x008fe200078e0a09 */
[----:B------:R-:W-:Y:S01]  /*124a0*/  SEL R7, R38, R7, !P6 ;  /* 0x0000000726077207 */ /* 0x000fe20007000000 */
[----:B0-----:R-:W-:Y:S01]  /*124b0*/  @P0 IMAD.MOV.U32 R10, RZ, RZ, R18 ;  /* 0x000000ffff0a0224 */ /* 0x001fe200078e0012 */
[----:B------:R-:W-:Y:S01]  /*124c0*/  ISETP.GE.AND P1, PT, R32, RZ, PT ;  /* 0x000000ff2000720c */ /* 0x000fe20003f26270 */
[----:B------:R-:W3:Y:S04]  /*124d0*/  LDL R26, [R1+0xda0] ;  /* 0x000da000011a7983 */ /* 0x000ee80000100800 */
[----:B------:R0:W2:Y:S01]  /*124e0*/  @P0 LDG.E.U16 R12, desc[UR24][R10.64] ;  /* 0x000000180a0c0981 */ /* 0x0000a2000c1e1500 */
[----:B----4-:R-:W-:Y:S01]  /*124f0*/  ISETP.GE.AND P4, PT, R27, RZ, PT ;  /* 0x000000ff1b00720c */ /* 0x010fe20003f86270 */
[----:B------:R-:W-:-:S02]  /*12500*/  IMAD R7, R7, UR4, RZ ;  /* 0x0000000407077c24 */ /* 0x000fc4000f8e02ff */
[----:B------:R-:W4:Y:S01]  /*12510*/  LDL R30, [R1+0xdf8] ;  /* 0x000df800011e7983 */ /* 0x000f220000100800 */
[----:B------:R-:W-:-:S03]  /*12520*/  @!P3 IMAD.IADD R88, R88, 0x1, -R5 ;  /* 0x000000015858b824 */ /* 0x000fc600078e0a05 */
[----:B------:R-:W3:Y:S06]  /*12530*/  LDL.LU R32, [R1+0x70] ;  /* 0x0000700001207983 */ /* 0x000eec0000300800 */
[----:B------:R-:W-:Y:S01]  /*12540*/  @!P4 IMAD.MOV R2, RZ, RZ, -R2 ;  /* 0x000000ffff02c224 */ /* 0x000fe200078e0a02 */
[----:B------:R-:W-:Y:S01]  /*12550*/  ISETP.GT.U32.AND P4, PT, R5, R28, PT ;  /* 0x0000001c0500720c */ /* 0x000fe20003f84070 */
[----:B------:R-:W3:Y:S03]  /*12560*/  LDL.LU R27, [R1+0x2a8] ;  /* 0x0002a800011b7983 */ /* 0x000ee60000300800 */
[----:B------:R-:W-:-:S05]  /*12570*/  SEL R2, R38, R2, !P6 ;  /* 0x0000000226027207 */ /* 0x000fca0007000000 */
[----:B------:R-:W-:Y:S01]  /*12580*/  IMAD R2, R2, UR5, RZ ;  /* 0x0000000502027c24 */ /* 0x000fe2000f8e02ff */
[----:B0-----:R-:W-:-:S03]  /*12590*/  LEA R10, P3, R7, R4, 0x1 ;  /* 0x00000004070a7211 */ /* 0x001fc600078608ff */
[----:B------:R-:W-:Y:S01]  /*125a0*/  @!P4 IMAD.IADD R28, R28, 0x1, -R5 ;  /* 0x000000011c1cc824 */ /* 0x000fe200078e0a05 */
[----:B------:R-:W-:Y:S02]  /*125b0*/  PRMT R15, RZ, 0x7610, R15 ;  /* 0x00007610ff0f7816 */ /* 0x000fe4000000000f */
[----:B------:R-:W-:Y:S02]  /*125c0*/  LEA.HI.X.SX32 R11, R7, R3, 0x1, P3 ;  /* 0x00000003070b7211 */ /* 0x000fe400018f0eff */
[----:B------:R-:W-:-:S03]  /*125d0*/  PRMT R8, RZ, 0x7610, R8 ;  /* 0x00007610ff087816 */ /* 0x000fc60000000008 */
[----:B------:R0:W3:Y:S04]  /*125e0*/  @P0 LDG.E.U16 R15, desc[UR24][R10.64] ;  /* 0x000000180a0f0981 */ /* 0x0000e8000c1e1500 */
[----:B--2---:R1:W-:Y:S04]  /*125f0*/  STL [R1+0x30], R12 ;  /* 0x0000300c01007387 */ /* 0x0043e80000100800 */
[----:B------:R-:W-:Y:S01]  /*12600*/  STL [R1+0x34], R20 ;  /* 0x0000341401007387 */ /* 0x000fe20000100800 */
[----:B-1----:R-:W-:-:S03]  /*12610*/  LEA R12, P4, R2, R4, 0x1 ;  /* 0x00000004020c7211 */ /* 0x002fc600078808ff */
[----:B------:R0:W-:Y:S01]  /*12620*/  STL [R1+0x86c], R10 ;  /* 0x00086c0a01007387 */ /* 0x0001e20000100800 */
[----:B------:R-:W-:-:S03]  /*12630*/  LEA.HI.X.SX32 R2, R2, R3, 0x1, P4 ;  /* 0x0000000302027211 */ /* 0x000fc600020f0eff */
[----:B------:R-:W-:Y:S04]  /*12640*/  STL [R1+0x884], R12 ;  /* 0x0008840c01007387 */ /* 0x000fe80000100800 */
[----:B------:R1:W-:Y:S01]  /*12650*/  STL [R1+0x868], R11 ;  /* 0x0008680b01007387 */ /* 0x0003e20000100800 */
[----:B0-----:R-:W-:Y:S02]  /*12660*/  @P0 IMAD.MOV.U32 R10, RZ, RZ, R12 ;  /* 0x000000ffff0a0224 */ /* 0x001fe400078e000c */
[----:B-1----:R-:W-:-:S05]  /*12670*/  @P0 IMAD.MOV.U32 R11, RZ, RZ, R2 ;  /* 0x000000ffff0b0224 */ /* 0x002fca00078e0002 */
[----:B------:R-:W2:Y:S04]  /*12680*/  @P0 LDG.E.U16 R8, desc[UR24][R10.64] ;  /* 0x000000180a080981 */ /* 0x000ea8000c1e1500 */
[----:B------:R0:W-:Y:S04]  /*12690*/  STL [R1+0x880], R2 ;  /* 0x0008800201007387 */ /* 0x0001e80000100800 */
[----:B0-----:R-:W3:Y:S04]  /*126a0*/  LDL.LU R2, [R1+0x224] ;  /* 0x0002240001027983 */ /* 0x001ee80000300800 */
[----:B--2---:R0:W-:Y:S04]  /*126b0*/  STL [R1+0x28], R8 ;  /* 0x0000280801007387 */ /* 0x0041e80000100800 */
[----:B0-----:R-:W2:Y:S01]  /*126c0*/  LDL.LU R8, [R1+0x228] ;  /* 0x0002280001087983 */ /* 0x001ea20000300800 */
[----:B------:R-:W-:Y:S01]  /*126d0*/  @!P1 IMAD.MOV R88, RZ, RZ, -R88 ;  /* 0x000000ffff589224 */ /* 0x000fe200078e0a58 */
[----:B------:R-:W-:-:S02]  /*126e0*/  ISETP.GE.AND P1, PT, R81, RZ, PT ;  /* 0x000000ff5100720c */ /* 0x000fc40003f26270 */
[----:B------:R-:W-:Y:S02]  /*126f0*/  ISETP.GE.AND P4, PT, R24, RZ, PT ;  /* 0x000000ff1800720c */ /* 0x000fe40003f86270 */
[C---:B------:R-:W-:Y:S02]  /*12700*/  SEL R88, R38.reuse, R88, !P6 ;  /* 0x0000005826587207 */ /* 0x040fe40007000000 */
[----:B------:R-:W-:Y:S02]  /*12710*/  SEL R7, R38, R33, !P6 ;  /* 0x0000002126077207 */ /* 0x000fe40007000000 */
[----:B------:R-:W4:Y:S01]  /*12720*/  LDL R33, [R1+0xdd0] ;  /* 0x000dd00001217983 */ /* 0x000f220000100800 */
[----:B------:R-:W-:Y:S02]  /*12730*/  IMAD R88, R88, UR16, RZ ;  /* 0x0000001058587c24 */ /* 0x000fe4000f8e02ff */
[----:B------:R-:W-:Y:S01]  /*12740*/  IMAD R7, R7, UR13, RZ ;  /* 0x0000000d07077c24 */ /* 0x000fe2000f8e02ff */
[----:B---3--:R0:W-:Y:S01]  /*12750*/  STL [R1+0x2c], R15 ;  /* 0x00002c0f01007387 */ /* 0x0081e20000100800 */
[----:B------:R-:W-:Y:S01]  /*12760*/  @!P1 IMAD.MOV R2, RZ, RZ, -R2 ;  /* 0x000000ffff029224 */ /* 0x000fe200078e0a02 */
[----:B------:R-:W-:-:S02]  /*12770*/  LEA R10, P1, R88, R4, 0x1 ;  /* 0x00000004580a7211 */ /* 0x000fc400078208ff */
[----:B------:R-:W-:Y:S02]  /*12780*/  PRMT R19, RZ, 0x7610, R19 ;  /* 0x00007610ff137816 */ /* 0x000fe40000000013 */
[----:B------:R-:W-:Y:S01]  /*12790*/  LEA.HI.X.SX32 R11, R88, R3, 0x1, P1 ;  /* 0x00000003580b7211 */ /* 0x000fe200008f0eff */
[----:B------:R1:W-:Y:S01]  /*127a0*/  STL [R1+0x89c], R10 ;  /* 0x00089c0a01007387 */ /* 0x0003e20000100800 */
[----:B------:R-:W-:-:S03]  /*127b0*/  PRMT R13, RZ, 0x7610, R13 ;  /* 0x00007610ff0d7816 */ /* 0x000fc6000000000d */
[----:B------:R1:W3:Y:S01]  /*127c0*/  @P0 LDG.E.U16 R19, desc[UR24][R10.64] ;  /* 0x000000180a130981 */ /* 0x0002e2000c1e1500 */
[----:B--2---:R-:W-:Y:S01]  /*127d0*/  @!P4 IMAD.MOV R8, RZ, RZ, -R8 ;  /* 0x000000ffff08c224 */ /* 0x004fe200078e0a08 */
[----:B0-----:R-:W-:-:S04]  /*127e0*/  LEA R15, P4, R7, R4, 0x1 ;  /* 0x00000004070f7211 */ /* 0x001fc800078808ff */
[----:B------:R-:W-:Y:S01]  /*127f0*/  LEA.HI.X.SX32 R18, R7, R3, 0x1, P4 ;  /* 0x0000000307127211 */ /* 0x000fe200020f0eff */
[----:B------:R-:W-:Y:S01]  /*12800*/  STL [R1+0x200], R15 ;  /* 0x0002000f01007387 */ /* 0x000fe20000100800 */
[----:B-1----:R-:W-:-:S03]  /*12810*/  @P0 IMAD.MOV.U32 R10, RZ, RZ, R15 ;  /* 0x000000ffff0a0224 */ /* 0x002fc600078e000f */
[----:B------:R0:W-:Y:S04]  /*12820*/  STL [R1+0x898], R11 ;  /* 0x0008980b01007387 */ /* 0x0001e80000100800 */
[----:B------:R-:W-:Y:S04]  /*12830*/  STL [R1+0x1dc], R18 ;  /* 0x0001dc1201007387 */ /* 0x000fe80000100800 */
[----:B------:R-:W2:Y:S01]  /*12840*/  LDL.LU R7, [R1+0x23c] ;  /* 0x00023c0001077983 */ /* 0x000ea20000300800 */
[----:B0-----:R-:W-:-:S05]  /*12850*/  @P0 IMAD.MOV.U32 R11, RZ, RZ, R18 ;  /* 0x000000ffff0b0224 */ /* 0x001fca00078e0012 */
[----:B------:R0:W3:Y:S01]  /*12860*/  @P0 LDG.E.U16 R13, desc[UR24][R10.64] ;  /* 0x000000180a0d0981 */ /* 0x0000e2000c1e1500 */
[----:B------:R-:W-:Y:S02]  /*12870*/  ISETP.GE.AND P1, PT, R26, RZ, PT ;  /* 0x000000ff1a00720c */ /* 0x000fe40003f26270 */
[----:B------:R-:W-:Y:S02]  /*12880*/  SEL R12, R38, R32, !P6 ;  /* 0x00000020260c7207 */ /* 0x000fe40007000000 */
[----:B----4-:R-:W-:Y:S02]  /*12890*/  ISETP.GE.AND P4, PT, R30, RZ, PT ;  /* 0x000000ff1e00720c */ /* 0x010fe40003f86270 */
[----:B------:R-:W4:Y:S01]  /*128a0*/  LDL.LU R30, [R1+0x2c4] ;  /* 0x0002c400011e7983 */ /* 0x000f220000300800 */
[----:B------:R-:W-:-:S03]  /*128b0*/  IMAD R12, R12, UR13, RZ ;  /* 0x0000000d0c0c7c24 */ /* 0x000fc6000f8e02ff */
[----:B------:R-:W4:Y:S04]  /*128c0*/  LDL R81, [R1+0xdb4] ;  /* 0x000db40001517983 */ /* 0x000f280000100800 */
[----:B------:R-:W4:Y:S04]  /*128d0*/  LDL.LU R10, [R1+0x240] ;  /* 0x00024000010a7983 */ /* 0x000f280000300800 */
[----:B------:R-:W4:Y:S01]  /*128e0*/  LDL R26, [R1+0xd78] ;  /* 0x000d7800011a7983 */ /* 0x000f220000100800 */
[----:B0-----:R-:W-:Y:S01]  /*128f0*/  PRMT R11, RZ, 0x7610, R11 ;  /* 0x00007610ff0b7816 */ /* 0x001fe2000000000b */
[----:B--2---:R-:W-:-:S02]  /*12900*/  @!P1 IMAD.MOV R7, RZ, RZ, -R7 ;  /* 0x000000ffff079224 */ /* 0x004fc400078e0a07 */
[----:B---3--:R0:W-:Y:S02]  /*12910*/  STL [R1+0x20], R13 ;  /* 0x0000200d01007387 */ /* 0x0081e40000100800 */
[----:B0-----:R-:W-:-:S04]  /*12920*/  LEA R13, P1, R12, R4, 0x1 ;  /* 0x000000040c0d7211 */ /* 0x001fc800078208ff */
[----:B------:R-:W-:Y:S01]  /*12930*/  LEA.HI.X.SX32 R15, R12, R3, 0x1, P1 ;  /* 0x000000030c0f7211 */ /* 0x000fe200008f0eff */
[----:B------:R0:W-:Y:S01]  /*12940*/  STL [R1+0x220], R13 ;  /* 0x0002200d01007387 */ /* 0x0001e20000100800 */
[----:B------:R-:W-:-:S03]  /*12950*/  @P0 IMAD.MOV.U32 R12, RZ, RZ, R13 ;  /* 0x000000ffff0c0224 */ /* 0x000fc600078e000d */
[----:B0-----:R-:W-:-:S05]  /*12960*/  @P0 IMAD.MOV.U32 R13, RZ, RZ, R15 ;  /* 0x000000ffff0d0224 */ /* 0x001fca00078e000f */
[----:B------:R-:W2:Y:S01]  /*12970*/  @P0 LDG.E.U16 R11, desc[UR24][R12.64] ;  /* 0x000000180c0b0981 */ /* 0x000ea2000c1e1500 */
[----:B------:R-:W-:-:S13]  /*12980*/  ISETP.GT.U32.AND P3, PT, R5, R22, PT ;  /* 0x000000160500720c */ /* 0x000fda0003f64070 */
[----:B------:R-:W-:Y:S01]  /*12990*/  @!P3 IMAD.IADD R22, R22, 0x1, -R5 ;  /* 0x000000011616b824 */ /* 0x000fe200078e0a05 */
[----:B------:R-:W-:Y:S01]  /*129a0*/  ISETP.GT.U32.AND P3, PT, R5, R27, PT ;  /* 0x0000001b0500720c */ /* 0x000fe20003f64070 */
[----:B----4-:R-:W-:Y:S01]  /*129b0*/  @!P4 IMAD.MOV R10, RZ, RZ, -R10 ;  /* 0x000000ffff0ac224 */ /* 0x010fe200078e0a0a */
[C---:B------:R-:W-:Y:S01]  /*129c0*/  SEL R9, R38.reuse, R9, !P6 ;  /* 0x0000000926097207 */ /* 0x040fe20007000000 */
[----:B------:R0:W-:Y:S04]  /*129d0*/  STL [R1+0x21c], R15 ;  /* 0x00021c0f01007387 */ /* 0x0001e80000100800 */
[----:B------:R-:W3:Y:S01]  /*129e0*/  LDL R24, [R1+0xd2c] ;  /* 0x000d2c0001187983 */ /* 0x000ee20000100800 */
[----:B------:R-:W-:-:S03]  /*129f0*/  SEL R2, R38, R2, !P6 ;  /* 0x0000000226027207 */ /* 0x000fc60007000000 */
[----:B------:R-:W4:Y:S02]  /*12a00*/  LDL.LU R32, [R1+0x2c8] ;  /* 0x0002c80001207983 */ /* 0x000f240000300800 */
[----:B------:R-:W-:Y:S01]  /*12a10*/  @!P3 IMAD.IADD R27, R27, 0x1, -R5 ;  /* 0x000000011b1bb824 */ /* 0x000fe200078e0a05 */
[----:B------:R-:W-:-:S04]  /*12a20*/  ISETP.GT.U32.AND P3, PT, R5, R22, PT ;  /* 0x000000160500720c */ /* 0x000fc80003f64070 */
[----:B------:R-:W-:Y:S01]  /*12a30*/  ISETP.GT.U32.AND P4, PT, R5, R27, PT ;  /* 0x0000001b0500720c */ /* 0x000fe20003f84070 */
[----:B------:R-:W-:-:S08]  /*12a40*/  IMAD R2, R2, UR13, RZ ;  /* 0x0000000d02027c24 */ /* 0x000fd0000f8e02ff */
[----:B------:R-:W-:Y:S01]  /*12a50*/  @!P3 IMAD.IADD R22, R22, 0x1, -R5 ;  /* 0x000000011616b824 */ /* 0x000fe200078e0a05 */
[----:B------:R-:W-:-:S03]  /*12a60*/  PRMT R17, RZ, 0x7610, R17 ;  /* 0x00007610ff117816 */ /* 0x000fc60000000011 */
[----:B------:R-:W-:Y:S01]  /*12a70*/  @!P4 IMAD.IADD R27, R27, 0x1, -R5 ;  /* 0x000000011b1bc824 */ /* 0x000fe200078e0a05 */
[C---:B0-----:R-:W-:Y:S02]  /*12a80*/  LEA R15, P4, R2.reuse, R4, 0x1 ;  /* 0x00000004020f7211 */ /* 0x041fe400078808ff */
[----:B------:R-:W-:Y:S02]  /*12a90*/  ISETP.GE.AND P1, PT, R33, RZ, PT ;  /* 0x000000ff2100720c */ /* 0x000fe40003f26270 */
[----:B------:R-:W-:Y:S02]  /*12aa0*/  LEA.HI.X.SX32 R2, R2, R3, 0x1, P4 ;  /* 0x0000000302027211 */ /* 0x000fe400020f0eff */
[----:B------:R-:W-:Y:S02]  /*12ab0*/  PRMT R14, RZ, 0x7610, R14 ;  /* 0x00007610ff0e7816 */ /* 0x000fe4000000000e */
[----:B------:R-:W-:Y:S01]  /*12ac0*/  SEL R8, R38, R8, !P6 ;  /* 0x0000000826087207 */ /* 0x000fe20007000000 */
[----:B--2---:R0:W-:Y:S02]  /*12ad0*/  STL [R1+0x1c], R11 ;  /* 0x00001c0b01007387 */ /* 0x0041e40000100800 */
[----:B0-----:R-:W-:-:S02]  /*12ae0*/  IMAD R11, R9, UR13, RZ ;  /* 0x0000000d090b7c24 */ /* 0x001fc4000f8e02ff */
[----:B------:R-:W-:Y:S03]  /*12af0*/  STL [R1+0x24], R19 ;  /* 0x0000241301007387 */ /* 0x000fe60000100800 */
[C---:B------:R-:W-:Y:S01]  /*12b00*/  LEA R18, P3, R11.reuse, R4, 0x1 ;  /* 0x000000040b127211 */ /* 0x040fe200078608ff */
[----:B------:R-:W2:Y:S03]  /*12b10*/  LDL.LU R9, [R1+0x244] ;  /* 0x0002440001097983 */ /* 0x000ea60000300800 */
[----:B------:R-:W-:Y:S01]  /*12b20*/  LEA.HI.X.SX32 R11, R11, R3, 0x1, P3 ;  /* 0x000000030b0b7211 */ /* 0x000fe200018f0eff */
[----:B------:R-:W-:Y:S01]  /*12b30*/  @P0 IMAD.MOV.U32 R12, RZ, RZ, R18 ;  /* 0x000000ffff0c0224 */ /* 0x000fe200078e0012 */
[----:B------:R-:W3:Y:S03]  /*12b40*/  LDL R33, [R1+0xdc8] ;  /* 0x000dc80001217983 */ /* 0x000ee60000100800 */
[----:B------:R-:W-:Y:S01]  /*12b50*/  @P0 IMAD.MOV.U32 R13, RZ, RZ, R11 ;  /* 0x000000ffff0d0224 */ /* 0x000fe200078e000b */
[----:B------:R-:W-:Y:S04]  /*12b60*/  STL [R1+0x240], R18 ;  /* 0x0002401201007387 */ /* 0x000fe80000100800 */
[----:B------:R-:W-:Y:S04]  /*12b70*/  STL [R1+0x260], R15 ;  /* 0x0002600f01007387 */ /* 0x000fe80000100800 */
[----:B------:R0:W3:Y:S04]  /*12b80*/  @P0 LDG.E.U16 R17, desc[UR24][R12.64] ;  /* 0x000000180c110981 */ /* 0x0000e8000c1e1500 */
[----:B------:R1:W-:Y:S04]  /*12b90*/  STL [R1+0x23c], R11 ;  /* 0x00023c0b01007387 */ /* 0x0003e80000100800 */
[----:B------:R4:W-:Y:S01]  /*12ba0*/  STL [R1+0x25c], R2 ;  /* 0x00025c0201007387 */ /* 0x0009e20000100800 */
[----:B0-----:R-:W-:-:S02]  /*12bb0*/  @P0 IMAD.MOV.U32 R12, RZ, RZ, R15 ;  /* 0x000000ffff0c0224 */ /* 0x001fc400078e000f */
[----:B------:R-:W-:Y:S02]  /*12bc0*/  @P0 IMAD.MOV.U32 R13, RZ, RZ, R2 ;  /* 0x000000ffff0d0224 */ /* 0x000fe400078e0002 */
[----:B-1----:R-:W-:-:S03]  /*12bd0*/  IMAD R11, R8, UR13, RZ ;  /* 0x0000000d080b7c24 */ /* 0x002fc6000f8e02ff */
[----:B------:R0:W3:Y:S04]  /*12be0*/  @P0 LDG.E.U16 R14, desc[UR24][R12.64] ;  /* 0x000000180c0e0981 */ /* 0x0000e8000c1e1500 */
[----:B----4-:R-:W4:Y:S04]  /*12bf0*/  LDL.LU R2, [R1+0x248] ;  /* 0x0002480001027983 */ /* 0x010f280000300800 */
[----:B------:R-:W4:Y:S01]  /*12c00*/  LDL.LU R8, [R1+0x264] ;  /* 0x0002640001087983 */ /* 0x000f220000300800 */
[----:B------:R-:W-:Y:S02]  /*12c10*/  ISETP.GE.AND P4, PT, R26, RZ, PT ;  /* 0x000000ff1a00720c */ /* 0x000fe40003f86270 */
[----:B------:R-:W-:Y:S01]  /*12c20*/  SEL R7, R38, R7, !P6 ;  /* 0x0000000726077207 */ /* 0x000fe20007000000 */
[----:B------:R-:W4:Y:S04]  /*12c30*/  LDL R26, [R1+0xd88] ;  /* 0x000d8800011a7983 */ /* 0x000f280000100800 */
[----:B------:R-:W-:Y:S01]  /*12c40*/  IMAD R7, R7, UR13, RZ ;  /* 0x0000000d07077c24 */ /* 0x000fe2000f8e02ff */
[----:B------:R-:W-:-:S02]  /*12c50*/  PRMT R16, RZ, 0x7610, R16 ;  /* 0x00007610ff107816 */ /* 0x000fc40000000010 */
[----:B0-----:R-:W-:Y:S02]  /*12c60*/  SEL R12, R38, R10, !P6 ;  /* 0x0000000a260c7207 */ /* 0x001fe40007000000 */
[----:B------:R-:W-:Y:S01]  /*12c70*/  PRMT R13, RZ, 0x7610, R13 ;  /* 0x00007610ff0d7816 */ /* 0x000fe2000000000d */
[----:B--2---:R-:W-:Y:S01]  /*12c80*/  @!P1 IMAD.MOV R9, RZ, RZ, -R9 ;  /* 0x000000ffff099224 */ /* 0x004fe200078e0a09 */
[----:B------:R-:W-:Y:S01]  /*12c90*/  ISETP.GE.AND P1, PT, R81, RZ, PT ;  /* 0x000000ff5100720c */ /* 0x000fe20003f26270 */
[----:B---3--:R0:W-:Y:S04]  /*12ca0*/  STL [R1+0x18], R17 ;  /* 0x0000181101007387 */ /* 0x0081e80000100800 */
[----:B------:R1:W-:Y:S08]  /*12cb0*/  STL [R1+0x14], R14 ;  /* 0x0000140e01007387 */ /* 0x0003f00000100800 */
[----:B----4-:R-:W-:Y:S01]  /*12cc0*/  @!P1 IMAD.MOV R2, RZ, RZ, -R2 ;  /* 0x000000ffff029224 */ /* 0x010fe200078e0a02 */
[----:B0-----:R-:W-:Y:S01]  /*12cd0*/  LEA R17, P1, R11, R4, 0x1 ;  /* 0x000000040b117211 */ /* 0x001fe200078208ff */
[----:B------:R-:W-:-:S03]  /*12ce0*/  @!P4 IMAD.MOV R8, RZ, RZ, -R8 ;  /* 0x000000ffff08c224 */ /* 0x000fc600078e0a08 */
[-C--:B------:R-:W-:Y:S02]  /*12cf0*/  LEA.HI.X.SX32 R18, R11, R3.reuse, 0x1, P1 ;  /* 0x000000030b127211 */ /* 0x080fe400008f0eff */
[C---:B-1----:R-:W-:Y:S01]  /*12d00*/  LEA R14, P4, R7.reuse, R4, 0x1 ;  /* 0x00000004070e7211 */ /* 0x042fe200078808ff */
[----:B------:R-:W-:Y:S01]  /*12d10*/  STL [R1+0x280], R17 ;  /* 0x0002801101007387 */ /* 0x000fe20000100800 */
[----:B------:R-:W-:Y:S02]  /*12d20*/  @P0 IMAD.MOV.U32 R10, RZ, RZ, R17 ;  /* 0x000000ffff0a0224 */ /* 0x000fe400078e0011 */
[----:B------:R-:W-:Y:S01]  /*12d30*/  LEA.HI.X.SX32 R15, R7, R3, 0x1, P4 ;  /* 0x00000003070f7211 */ /* 0x000fe200020f0eff */
[----:B------:R-:W-:Y:S01]  /*12d40*/  @P0 IMAD.MOV.U32 R11, RZ, RZ, R18 ;  /* 0x000000ffff0b0224 */ /* 0x000fe200078e0012 */
[----:B------:R-:W-:Y:S04]  /*12d50*/  STL [R1+0x2a0], R14 ;  /* 0x0002a00e01007387 */ /* 0x000fe80000100800 */
[----:B------:R-:W-:Y:S04]  /*12d60*/  STL [R1+0x27c], R18 ;  /* 0x00027c1201007387 */ /* 0x000fe80000100800 */
[----:B------:R-:W-:Y:S04]  /*12d70*/  STL [R1+0x29c], R15 ;  /* 0x00029c0f01007387 */ /* 0x000fe80000100800 */
[----:B------:R-:W2:Y:S04]  /*12d80*/  LDL.LU R7, [R1+0x268] ;  /* 0x0002680001077983 */ /* 0x000ea80000300800 */
[----:B------:R0:W3:Y:S02]  /*12d90*/  @P0 LDG.E.U16 R16, desc[UR24][R10.64] ;  /* 0x000000180a100981 */ /* 0x0000e4000c1e1500 */
[----:B0-----:R-:W-:-:S02]  /*12da0*/  @P0 IMAD.MOV.U32 R10, RZ, RZ, R14 ;  /* 0x000000ffff0a0224 */ /* 0x001fc400078e000e */
[----:B------:R-:W-:-:S05]  /*12db0*/  @P0 IMAD.MOV.U32 R11, RZ, RZ, R15 ;  /* 0x000000ffff0b0224 */ /* 0x000fca00078e000f */
[----:B------:R0:W4:Y:S01]  /*12dc0*/  @P0 LDG.E.U16 R13, desc[UR24][R10.64] ;  /* 0x000000180a0d0981 */ /* 0x000122000c1e1500 */
[----:B------:R-:W-:-:S03]  /*12dd0*/  ISETP.GE.AND P1, PT, R24, RZ, PT ;  /* 0x000000ff1800720c */ /* 0x000fc60003f26270 */
[----:B------:R-:W3:Y:S04]  /*12de0*/  LDL.LU R24, [R1+0x324] ;  /* 0x0003240001187983 */ /* 0x000ee80000300800 */
[----:B------:R-:W3:Y:S04]  /*12df0*/  LDL R81, [R1+0xd48] ;  /* 0x000d480001517983 */ /* 0x000ee80000100800 */
[----:B------:R-:W3:Y:S01]  /*12e00*/  LDL.LU R10, [R1+0x284] ;  /* 0x00028400010a7983 */ /* 0x000ee20000300800 */
[----:B------:R-:W-:Y:S01]  /*12e10*/  IMAD R12, R12, UR13, RZ ;  /* 0x0000000d0c0c7c24 */ /* 0x000fe2000f8e02ff */
[----:B------:R-:W-:-:S02]  /*12e20*/  ISETP.GE.AND P4, PT, R33, RZ, PT ;  /* 0x000000ff2100720c */ /* 0x000fc40003f86270 */
[----:B------:R-:W3:Y:S01]  /*12e30*/  LDL R33, [R1+0xd24] ;  /* 0x000d240001217983 */ /* 0x000ee20000100800 */
[----:B------:R-:W-:Y:S01]  /*12e40*/  PRMT R93, RZ, 0x7610, R93 ;  /* 0x00007610ff5d7816 */ /* 0x000fe2000000005d */
[----:B--2---:R-:W-:Y:S01]  /*12e50*/  @!P1 IMAD.MOV R7, RZ, RZ, -R7 ;  /* 0x000000ffff079224 */ /* 0x004fe200078e0a07 */
[----:B0-----:R-:W-:-:S05]  /*12e60*/  LEA R11, P1, R12, R4, 0x1 ;  /* 0x000000040c0b7211 */ /* 0x001fca00078208ff */
[----:B------:R-:W-:Y:S04]  /*12e70*/  STL [R1+0x2c0], R11 ;  /* 0x0002c00b01007387 */ /* 0x000fe80000100800 */
[----:B----4-:R0:W-:Y:S02]  /*12e80*/  STL [R1+0xc], R13 ;  /* 0x00000c0d01007387 */ /* 0x0101e40000100800 */
[----:B0-----:R-:W-:Y:S01]  /*12e90*/  LEA.HI.X.SX32 R13, R12, R3, 0x1, P1 ;  /* 0x000000030c0d7211 */ /* 0x001fe200008f0eff */
[----:B------:R-:W-:-:S05]  /*12ea0*/  @P0 IMAD.MOV.U32 R12, RZ, RZ, R11 ;  /* 0x000000ffff0c0224 */ /* 0x000fca00078e000b */
[----:B------:R0:W2:Y:S01]  /*12eb0*/  @P0 LDG.E.U16 R93, desc[UR24][R12.64] ;  /* 0x000000180c5d0981 */ /* 0x0000a2000c1e1500 */
[----:B------:R-:W-:Y:S01]  /*12ec0*/  ISETP.GT.U32.AND P3, PT, R5, R30, PT ;  /* 0x0000001e0500720c */ /* 0x000fe20003f64070 */
[----:B---3--:R-:W-:Y:S01]  /*12ed0*/  @!P4 IMAD.MOV R10, RZ, RZ, -R10 ;  /* 0x000000ffff0ac224 */ /* 0x008fe200078e0a0a */
[----:B------:R-:W-:-:S11]  /*12ee0*/  SEL R9, R38, R9, !P6 ;  /* 0x0000000926097207 */ /* 0x000fd60007000000 */
[----:B------:R-:W-:Y:S01]  /*12ef0*/  @!P3 IMAD.IADD R30, R30, 0x1, -R5 ;  /* 0x000000011e1eb824 */ /* 0x000fe200078e0a05 */
[----:B------:R-:W-:-:S04]  /*12f00*/  ISETP.GT.U32.AND P3, PT, R5, R32, PT ;  /* 0x000000200500720c */ /* 0x000fc80003f64070 */
[----:B------:R-:W-:Y:S01]  /*12f10*/  ISETP.GT.U32.AND P4, PT, R5, R30, PT ;  /* 0x0000001e0500720c */ /* 0x000fe20003f84070 */
[----:B------:R-:W-:-:S08]  /*12f20*/  IMAD R11, R9, UR13, RZ ;  /* 0x0000000d090b7c24 */ /* 0x000fd0000f8e02ff */
[----:B------:R-:W-:-:S04]  /*12f30*/  @!P3 IMAD.IADD R32, R32, 0x1, -R5 ;  /* 0x000000012020b824 */ /* 0x000fc800078e0a05 */
[----:B------:R-:W-:Y:S01]  /*12f40*/  @!P4 IMAD.IADD R30, R30, 0x1, -R5 ;  /* 0x000000011e1ec824 */ /* 0x000fe200078e0a05 */
[----:B------:R-:W-:Y:S02]  /*12f50*/  LEA R15, P4, R11, R4, 0x1 ;  /* 0x000000040b0f7211 */ /* 0x000fe400078808ff */
[----:B------:R-:W-:Y:S02]  /*12f60*/  ISETP.GT.U32.AND P1, PT, R5, R32, PT ;  /* 0x000000200500720c */ /* 0x000fe40003f24070 */
[----:B------:R-:W-:Y:S02]  /*12f70*/  LEA.HI.X.SX32 R11, R11, R3, 0x1, P4 ;  /* 0x000000030b0b7211 */ /* 0x000fe400020f0eff */
[----:B------:R-:W-:Y:S01]  /*12f80*/  SEL R2, R38, R2, !P6 ;  /* 0x0000000226027207 */ /* 0x000fe20007000000 */
[----:B------:R1:W-:Y:S01]  /*12f90*/  STL [R1+0x2bc], R13 ;  /* 0x0002bc0d01007387 */ /* 0x0003e20000100800 */
[----:B------:R-:W-:Y:S01]  /*12fa0*/  PRMT R92, RZ, 0x7610, R92 ;  /* 0x00007610ff5c7816 */ /* 0x000fe2000000005c */
[----:B0-----:R-:W-:-:S02]  /*12fb0*/  @P0 IMAD.MOV.U32 R12, RZ, RZ, R15 ;  /* 0x000000ffff0c0224 */ /* 0x001fc400078e000f */
[----:B------:R-:W-:Y:S02]  /*12fc0*/  IMAD R9, R2, UR13, RZ ;  /* 0x0000000d02097c24 */ /* 0x000fe4000f8e02ff */
[----:B-1----:R-:W-:Y:S02]  /*12fd0*/  @P0 IMAD.MOV.U32 R13, RZ, RZ, R11 ;  /* 0x000000ffff0d0224 */ /* 0x002fe400078e000b */
[----:B------:R-:W-:Y:S01]  /*12fe0*/  @!P1 IMAD.IADD R32, R32, 0x1, -R5 ;  /* 0x0000000120209824 */ /* 0x000fe200078e0a05 */
[----:B------:R-:W-:Y:S02]  /*12ff0*/  LEA R14, P1, R9, R4, 0x1 ;  /* 0x00000004090e7211 */ /* 0x000fe400078208ff */
[----:B------:R0:W3:Y:S01]  /*13000*/  @P0 LDG.E.U16 R92, desc[UR24][R12.64] ;  /* 0x000000180c5c0981 */ /* 0x0000e2000c1e1500 */
[----:B------:R-:W-:Y:S01]  /*13010*/  ISETP.GE.AND P3, PT, R26, RZ, PT ;  /* 0x000000ff1a00720c */ /* 0x000fe20003f66270 */
[----:B------:R-:W-:Y:S01]  /*13020*/  IMAD.MOV.U32 R2, RZ, RZ, R28 ;  /* 0x000000ffff027224 */ /* 0x000fe200078e001c */
[----:B------:R-:W-:-:S02]  /*13030*/  ISETP.GT.U32.AND P4, PT, R5, R24, PT ;  /* 0x000000180500720c */ /* 0x000fc40003f84070 */
[----:B------:R-:W-:Y:S02]  /*13040*/  PRMT R91, RZ, 0x7610, R91 ;  /* 0x00007610ff5b7816 */ /* 0x000fe4000000005b */
[----:B------:R-:W-:-:S09]  /*13050*/  LEA.HI.X.SX32 R9, R9, R3, 0x1, P1 ;  /* 0x0000000309097211 */ /* 0x000fd200008f0eff */
[----:B------:R-:W-:Y:S01]  /*13060*/  @!P4 IMAD.IADD R24, R24, 0x1, -R5 ;  /* 0x000000011818c824 */ /* 0x000fe200078e0a05 */
[----:B------:R-:W-:Y:S02]  /*13070*/  PRMT R90, RZ, 0x7610, R90 ;  /* 0x00007610ff5a7816 */ /* 0x000fe4000000005a */
[C---:B0-----:R-:W-:Y:S01]  /*13080*/  SEL R12, R38.reuse, R10, !P6 ;  /* 0x0000000a260c7207 */ /* 0x041fe20007000000 */
[----:B--2---:R-:W-:Y:S04]  /*13090*/  STL [R1+0xe5c], R93 ;  /* 0x000e5c5d01007387 */ /* 0x004fe80000100800 */
[----:B------:R-:W-:Y:S04]  /*130a0*/  STL [R1+0x10], R16 ;  /* 0x0000101001007387 */ /* 0x000fe80000100800 */
[----:B------:R-:W2:Y:S04]  /*130b0*/  LDL R26, [R1+0xce4] ;  /* 0x000ce400011a7983 */ /* 0x000ea80000100800 */
[----:B------:R-:W4:Y:S04]  /*130c0*/  LDL.LU R28, [R1+0x308] ;  /* 0x00030800011c7983 */ /* 0x000f280000300800 */
[----:B------:R-:W-:Y:S04]  /*130d0*/  STL [R1+0x2e0], R15 ;  /* 0x0002e00f01007387 */ /* 0x000fe80000100800 */
[----:B------:R-:W-:Y:S04]  /*130e0*/  STL [R1+0x300], R14 ;  /* 0x0003000e01007387 */ /* 0x000fe80000100800 */
[----:B------:R0:W-:Y:S02]  /*130f0*/  STL [R1+0x2dc], R11 ;  /* 0x0002dc0b01007387 */ /* 0x0001e40000100800 */
[----:B0-----:R-:W-:Y:S01]  /*13100*/  SEL R11, R38, R8, !P6 ;  /* 0x00000008260b7207 */ /* 0x001fe20007000000 */
[----:B------:R-:W-:-:S04]  /*13110*/  @P0 IMAD.MOV.U32 R8, RZ, RZ, R14 ;  /* 0x000000ffff080224 */ /* 0x000fc800078e000e */
[----:B------:R-:W-:Y:S01]  /*13120*/  IMAD R11, R11, UR13, RZ ;  /* 0x0000000d0b0b7c24 */ /* 0x000fe2000f8e02ff */
[----:B------:R0:W4:Y:S04]  /*13130*/  @P0 LDG.E.U16 R91, desc[UR24][R8.64] ;  /* 0x00000018085b0981 */ /* 0x000128000c1e1500 */
[----:B------:R-:W-:-:S04]  /*13140*/  LEA R15, P4, R11, R4, 0x1 ;  /* 0x000000040b0f7211 */ /* 0x000fc800078808ff */
[----:B------:R-:W-:Y:S01]  /*13150*/  LEA.HI.X.SX32 R16, R11, R3, 0x1, P4 ;  /* 0x000000030b107211 */ /* 0x000fe200020f0eff */
[----:B------:R-:W-:-:S04]  /*13160*/  @P0 IMAD.MOV.U32 R10, RZ, RZ, R15 ;  /* 0x000000ffff0a0224 */ /* 0x000fc800078e000f */
[----:B------:R-:W-:-:S05]  /*13170*/  @P0 IMAD.MOV.U32 R11, RZ, RZ, R16 ;  /* 0x000000ffff0b0224 */ /* 0x000fca00078e0010 */
[----:B------:R1:W4:Y:S01]  /*13180*/  @P0 LDG.E.U16 R90, desc[UR24][R10.64] ;  /* 0x000000180a5a0981 */ /* 0x000322000c1e1500 */
[----:B------:R-:W-:Y:S02]  /*13190*/  ISETP.GE.AND P1, PT, R33, RZ, PT ;  /* 0x000000ff2100720c */ /* 0x000fe40003f26270 */
[----:B0-----:R-:W-:Y:S01]  /*131a0*/  SEL R8, R38, R7, !P6 ;  /* 0x0000000726087207 */ /* 0x001fe20007000000 */
[----:B---3--:R-:W-:Y:S04]  /*131b0*/  STL [R1+0xe60], R92 ;  /* 0x000e605c01007387 */ /* 0x008fe80000100800 */
[----:B------:R0:W-:Y:S01]  /*131c0*/  STL [R1+0x2fc], R9 ;  /* 0x0002fc0901007387 */ /* 0x0001e20000100800 */
[----:B------:R-:W-:-:S03]  /*131d0*/  IMAD R8, R8, UR13, RZ ;  /* 0x0000000d08087c24 */ /* 0x000fc6000f8e02ff */
[----:B------:R-:W3:Y:S01]  /*131e0*/  LDL.LU R33, [R1+0x2e8] ;  /* 0x0002e80001217983 */ /* 0x000ee20000300800 */
[----:B0-----:R-:W-:-:S04]  /*131f0*/  IMAD.MOV.U32 R9, RZ, RZ, R27 ;  /* 0x000000ffff097224 */ /* 0x001fc800078e001b */
[----:B------:R-:W-:Y:S01]  /*13200*/  @!P1 IMAD.MOV R9, RZ, RZ, -R9 ;  /* 0x000000ffff099224 */ /* 0x000fe200078e0a09 */
[----:B------:R-:W-:-:S04]  /*13210*/  LEA R13, P1, R8, R4, 0x1 ;  /* 0x00000004080d7211 */ /* 0x000fc800078208ff */
[----:B------:R-:W-:Y:S01]  /*13220*/  LEA.HI.X.SX32 R14, R8, R3, 0x1, P1 ;  /* 0x00000003080e7211 */ /* 0x000fe200008f0eff */
[----:B-1----:R-:W-:Y:S01]  /*13230*/  @P0 IMAD.MOV.U32 R10, RZ, RZ, R13 ;  /* 0x000000ffff0a0224 */ /* 0x002fe200078e000d */
[----:B------:R-:W-:Y:S01]  /*13240*/  PRMT R89, RZ, 0x7610, R89 ;  /* 0x00007610ff597816 */ /* 0x000fe20000000059 */
[----:B------:R-:W-:Y:S02]  /*13250*/  @!P3 IMAD.MOV R2, RZ, RZ, -R2 ;  /* 0x000000ffff02b224 */ /* 0x000fe400078e0a02 */
[----:B------:R-:W-:Y:S02]  /*13260*/  @P0 IMAD.MOV.U32 R11, RZ, RZ, R14 ;  /* 0x000000ffff0b0224 */ /* 0x000fe400078e000e */
[----:B------:R-:W-:Y:S01]  /*13270*/  IMAD.MOV.U32 R8, RZ, RZ, R30 ;  /* 0x000000ffff087224 */ /* 0x000fe200078e001e */
[----:B------:R-:W-:Y:S01]  /*13280*/  SEL R2, R38, R2, !P6 ;  /* 0x0000000226027207 */ /* 0x000fe20007000000 */
[----:B------:R-:W-:Y:S01]  /*13290*/  IMAD R12, R12, UR13, RZ ;  /* 0x0000000d0c0c7c24 */ /* 0x000fe2000f8e02ff */
[----:B------:R0:W3:Y:S03]  /*132a0*/  @P0 LDG.E.U16 R89, desc[UR24][R10.64] ;  /* 0x000000180a590981 */ /* 0x0000e6000c1e1500 */
[----:B------:R-:W-:Y:S01]  /*132b0*/  IMAD R2, R2, UR13, RZ ;  /* 0x0000000d02027c24 */ /* 0x000fe2000f8e02ff */
[----:B------:R-:W-:-:S02]  /*132c0*/  PRMT R88, RZ, 0x7610, R88 ;  /* 0x00007610ff587816 */ /* 0x000fc40000000058 */
[----:B------:R-:W-:Y:S02]  /*132d0*/  PRMT R87, RZ, 0x7610, R87 ;  /* 0x00007610ff577816 */ /* 0x000fe40000000057 */
[----:B--2---:R-:W-:Y:S02]  /*132e0*/  ISETP.GE.AND P4, PT, R26, RZ, PT ;  /* 0x000000ff1a00720c */ /* 0x004fe40003f86270 */
[----:B----4-:R-:W-:-:S11]  /*132f0*/  ISETP.GT.U32.AND P1, PT, R5, R28, PT ;  /* 0x0000001c0500720c */ /* 0x010fd60003f24070 */
[----:B------:R-:W-:Y:S02]  /*13300*/  @!P4 IMAD.MOV R8, RZ, RZ, -R8 ;  /* 0x000000ffff08c224 */ /* 0x000fe400078e0a08 */
[----:B------:R-:W-:Y:S01]  /*13310*/  @!P1 IMAD.IADD R28, R28, 0x1, -R5 ;  /* 0x000000011c1c9824 */ /* 0x000fe200078e0a05 */
[----:B------:R-:W-:Y:S04]  /*13320*/  STL [R1+0xe64], R91 ;  /* 0x000e645b01007387 */ /* 0x000fe80000100800 */
[----:B------:R-:W2:Y:S04]  /*13330*/  LDL R27, [R1+0xd58] ;  /* 0x000d5800011b7983 */ /* 0x000ea80000100800 */
[----:B------:R-:W-:Y:S04]  /*13340*/  STL [R1+0x31c], R15 ;  /* 0x00031c0f01007387 */ /* 0x000fe80000100800 */
[----:B------:R1:W-:Y:S04]  /*13350*/  STL [R1+0x33c], R13 ;  /* 0x00033c0d01007387 */ /* 0x0003e80000100800 */
[----:B------:R-:W-:Y:S04]  /*13360*/  STL [R1+0x318], R16 ;  /* 0x0003181001007387 */ /* 0x000fe80000100800 */
[----:B------:R4:W-:Y:S01]  /*13370*/  STL [R1+0x338], R14 ;  /* 0x0003380e01007387 */ /* 0x0009e20000100800 */
[----:B-1----:R-:W-:-:S02]  /*13380*/  LEA R13, P1, R2, R4, 0x1 ;  /* 0x00000004020d7211 */ /* 0x002fc400078208ff */
[C---:B----4-:R-:W-:Y:S01]  /*13390*/  LEA R14, P4, R12.reuse, R4, 0x1 ;  /* 0x000000040c0e7211 */ /* 0x050fe200078808ff */
[----:B------:R-:W-:Y:S03]  /*133a0*/  STL [R1+0xe68], R90 ;  /* 0x000e685a01007387 */ /* 0x000fe60000100800 */
[-C--:B------:R-:W-:Y:S01]  /*133b0*/  LEA.HI.X.SX32 R15, R12, R3.reuse, 0x1, P4 ;  /* 0x000000030c0f7211 */ /* 0x080fe200020f0eff */
[----:B------:R-:W4:Y:S01]  /*133c0*/  LDL R30, [R1+0xd40] ;  /* 0x000d4000011e7983 */ /* 0x000f220000100800 */
[----:B0-----:R-:W-:Y:S01]  /*133d0*/  @P0 IMAD.MOV.U32 R10, RZ, RZ, R14 ;  /* 0x000000ffff0a0224 */ /* 0x001fe200078e000e */
[----:B------:R-:W-:Y:S02]  /*133e0*/  LEA.HI.X.SX32 R12, R2, R3, 0x1, P1 ;  /* 0x00000003020c7211 */ /* 0x000fe400008f0eff */
[----:B------:R-:W4:Y:S01]  /*133f0*/  LDL.LU R82, [R1+0x304] ;  /* 0x0003040001527983 */ /* 0x000f220000300800 */
[----:B------:R-:W-:-:S05]  /*13400*/  @P0 IMAD.MOV.U32 R11, RZ, RZ, R15 ;  /* 0x000000ffff0b0224 */ /* 0x000fca00078e000f */
[----:B------:R0:W4:Y:S02]  /*13410*/  @P0 LDG.E.U16 R88, desc[UR24][R10.64] ;  /* 0x000000180a580981 */ /* 0x000124000c1e1500 */
[----:B0-----:R-:W-:Y:S02]  /*13420*/  @P0 IMAD.MOV.U32 R10, RZ, RZ, R13 ;  /* 0x000000ffff0a0224 */ /* 0x001fe400078e000d */
[----:B------:R-:W-:-:S05]  /*13430*/  @P0 IMAD.MOV.U32 R11, RZ, RZ, R12 ;  /* 0x000000ffff0b0224 */ /* 0x000fca00078e000c */
[----:B------:R0:W4:Y:S01]  /*13440*/  @P0 LDG.E.U16 R87, desc[UR24][R10.64] ;  /* 0x000000180a570981 */ /* 0x000122000c1e1500 */
[----:B------:R-:W-:Y:S01]  /*13450*/  ISETP.GE.AND P3, PT, R81, RZ, PT ;  /* 0x000000ff5100720c */ /* 0x000fe20003f66270 */
[----:B------:R-:W-:-:S12]  /*13460*/  IMAD.MOV.U32 R7, RZ, RZ, R22 ;  /* 0x000000ffff077224 */ /* 0x000fd800078e0016 */
[----:B------:R-:W-:Y:S01]  /*13470*/  @!P3 IMAD.MOV R7, RZ, RZ, -R7 ;  /* 0x000000ffff07b224 */ /* 0x000fe200078e0a07 */
[----:B------:R-:W-:-:S04]  /*13480*/  ISETP.GT.U32.AND P3, PT, R5, R24, PT ;  /* 0x000000180500720c */ /* 0x000fc80003f64070 */
[----:B------:R-:W-:-:S09]  /*13490*/  SEL R2, R38, R7, !P6 ;  /* 0x0000000726027207 */ /* 0x000fd20007000000 */
[--C-:B------:R-:W-:Y:S01]  /*134a0*/  @!P3 IMAD.IADD R24, R24, 0x1, -R5.reuse ;  /* 0x000000011818b824 */ /* 0x100fe200078e0a05 */
[C---:B---3--:R-:W-:Y:S01]  /*134b0*/  ISETP.GT.U32.AND P3, PT, R5.reuse, R33, PT ;  /* 0x000000210500720c */ /* 0x048fe20003f64070 */
[----:B------:R-:W-:Y:S01]  /*134c0*/  STL [R1+0xe6c], R89 ;  /* 0x000e6c5901007387 */ /* 0x000fe20000100800 */
[----:B------:R-:W-:Y:S01]  /*134d0*/  ISETP.GT.U32.AND P1, PT, R5, R28, PT ;  /* 0x0000001c0500720c */ /* 0x000fe20003f24070 */
[----:B------:R-:W-:Y:S02]  /*134e0*/  IMAD R2, R2, UR13, RZ ;  /* 0x0000000d02027c24 */ /* 0x000fe4000f8e02ff */
[----:B------:R-:W-:Y:S04]  /*134f0*/  STL [R1+0x354], R14 ;  /* 0x0003540e01007387 */ /* 0x000fe80000100800 */
[----:B------:R-:W-:Y:S04]  /*13500*/  STL [R1+0x36c], R13 ;  /* 0x00036c0d01007387 */ /* 0x000fe80000100800 */
[----:B------:R-:W-:Y:S01]  /*13510*/  STL [R1+0x350], R15 ;  /* 0x0003500f01007387 */ /* 0x000fe20000100800 */
[----:B------:R-:W-:-:S03]  /*13520*/  @!P3 IMAD.IADD R33, R33, 0x1, -R5 ;  /* 0x000000012121b824 */ /* 0x000fc600078e0a05 */
[----:B------:R1:W-:Y:S01]  /*13530*/  STL [R1+0x368], R12 ;  /* 0x0003680c01007387 */ /* 0x0003e20000100800 */
[----:B------:R-:W-:Y:S01]  /*13540*/  IMAD.MOV.U32 R7, RZ, RZ, R32 ;  /* 0x000000ffff077224 */ /* 0x000fe200078e0020 */
[----:B------:R-:W-:Y:S02]  /*13550*/  PRMT R86, RZ, 0x7610, R86 ;  /* 0x00007610ff567816 */ /* 0x000fe40000000056 */
[----:B-1----:R-:W-:-:S04]  /*13560*/  LEA R12, P3, R2, R4, 0x1 ;  /* 0x00000004020c7211 */ /* 0x002fc800078608ff */
[----:B------:R-:W-:Y:S01]  /*13570*/  LEA.HI.X.SX32 R13, R2, R3, 0x1, P3 ;  /* 0x00000003020d7211 */ /* 0x000fe200018f0eff */
[----:B------:R-:W-:Y:S01]  /*13580*/  @!P1 IMAD.IADD R28, R28, 0x1, -R5 ;  /* 0x000000011c1c9824 */ /* 0x000fe200078e0a05 */
[C---:B0-----:R-:W-:Y:S02]  /*13590*/  SEL R10, R38.reuse, R9, !P6 ;  /* 0x00000009260a7207 */ /* 0x041fe40007000000 */
[----:B------:R-:W-:Y:S01]  /*135a0*/  SEL R2, R38, R8, !P6 ;  /* 0x0000000826027207 */ /* 0x000fe20007000000 */
[----:B------:R-:W-:Y:S02]  /*135b0*/  @P0 IMAD.MOV.U32 R8, RZ, RZ, R12 ;  /* 0x000000ffff080224 */ /* 0x000fe400078e000c */
[----:B------:R-:W-:Y:S02]  /*135c0*/  @P0 IMAD.MOV.U32 R9, RZ, RZ, R13 ;  /* 0x000000ffff090224 */ /* 0x000fe400078e000d */
[----:B------:R-:W-:-:S03]  /*135d0*/  IMAD R10, R10, UR13, RZ ;  /* 0x0000000d0a0a7c24 */ /* 0x000fc6000f8e02ff */
[----:B------:R0:W3:Y:S01]  /*135e0*/  @P0 LDG.E.U16 R86, desc[UR24][R8.64] ;  /* 0x0000001808560981 */ /* 0x0000e2000c1e1500 */
[----:B------:R-:W-:Y:S01]  /*135f0*/  PRMT R85, RZ, 0x7610, R85 ;  /* 0x00007610ff557816 */ /* 0x000fe20000000055 */
[----:B0-----:R-:W-:Y:S01]  /*13600*/  IMAD R8, R2, UR13, RZ ;  /* 0x0000000d02087c24 */ /* 0x001fe2000f8e02ff */
[----:B--2---:R-:W-:-:S13]  /*13610*/  ISETP.GE.AND P4, PT, R27, RZ, PT ;  /* 0x000000ff1b00720c */ /* 0x004fda0003f86270 */
[----:B------:R-:W-:Y:S01]  /*13620*/  @!P4 IMAD.MOV R7, RZ, RZ, -R7 ;  /* 0x000000ffff07c224 */ /* 0x000fe200078e0a07 */
[C---:B------:R-:W-:Y:S02]  /*13630*/  ISETP.GT.U32.AND P4, PT, R5.reuse, R33, PT ;  /* 0x000000210500720c */ /* 0x040fe40003f84070 */
[----:B----4-:R-:W-:-:S11]  /*13640*/  ISETP.GT.U32.AND P1, PT, R5, R82, PT ;  /* 0x000000520500720c */ /* 0x010fd60003f24070 */
[--C-:B------:R-:W-:Y:S01]  /*13650*/  @!P4 IMAD.IADD R33, R33, 0x1, -R5.reuse ;  /* 0x000000012121c824 */ /* 0x100fe200078e0a05 */
[----:B------:R-:W-:Y:S04]  /*13660*/  STL [R1+0xe70], R88 ;  /* 0x000e705801007387 */ /* 0x000fe80000100800 */
[----:B------:R-:W2:Y:S04]  /*13670*/  LDL.LU R32, [R1+0x320] ;  /* 0x0003200001207983 */ /* 0x000ea80000300800 */
[----:B------:R-:W4:Y:S01]  /*13680*/  LDL R26, [R1+0xcf4] ;  /* 0x000cf400011a7983 */ /* 0x000f220000100800 */
[----:B------:R-:W-:-:S03]  /*13690*/  @!P1 IMAD.IADD R82, R82, 0x1, -R5 ;  /* 0x0000000152529824 */ /* 0x000fc600078e0a05 */
[----:B------:R-:W4:Y:S01]  /*136a0*/  LDL R27, [R1+0xca0] ;  /* 0x000ca000011b7983 */ /* 0x000f220000100800 */
[----:B------:R-:W-:-:S03]  /*136b0*/  LEA R11, P1, R8, R4, 0x1 ;  /* 0x00000004080b7211 */ /* 0x000fc600078208ff */
[----:B------:R-:W-:Y:S04]  /*136c0*/  STL [R1+0xe74], R87 ;  /* 0x000e745701007387 */ /* 0x000fe80000100800 */
[----:B------:R0:W-:Y:S02]  /*136d0*/  STL [R1+0x38c], R12 ;  /* 0x00038c0c01007387 */ /* 0x0001e40000100800 */
[----:B0-----:R-:W-:-:S04]  /*136e0*/  LEA R12, P4, R10, R4, 0x1 ;  /* 0x000000040a0c7211 */ /* 0x001fc800078808ff */
[-C--:B------:R-:W-:Y:S02]  /*136f0*/  LEA.HI.X.SX32 R9, R10, R3.reuse, 0x1, P4 ;  /* 0x000000030a097211 */ /* 0x080fe400020f0eff */
[----:B------:R-:W-:Y:S01]  /*13700*/  LEA.HI.X.SX32 R10, R8, R3, 0x1, P1 ;  /* 0x00000003080a7211 */ /* 0x000fe200008f0eff */
[----:B------:R-:W-:-:S05]  /*13710*/  @P0 IMAD.MOV.U32 R8, RZ, RZ, R12 ;  /* 0x000000ffff080224 */ /* 0x000fca00078e000c */
[----:B------:R0:W4:Y:S01]  /*13720*/  @P0 LDG.E.U16 R85, desc[UR24][R8.64] ;  /* 0x0000001808550981 */ /* 0x000122000c1e1500 */
[----:B------:R-:W-:Y:S01]  /*13730*/  ISETP.GE.AND P3, PT, R30, RZ, PT ;  /* 0x000000ff1e00720c */ /* 0x000fe20003f66270 */
[----:B------:R-:W-:Y:S02]  /*13740*/  IMAD.MOV.U32 R2, RZ, RZ, R24 ;  /* 0x000000ffff027224 */ /* 0x000fe400078e0018 */
[----:B------:R-:W-:Y:S04]  /*13750*/  STL [R1+0x388], R13 ;  /* 0x0003880d01007387 */ /* 0x000fe80000100800 */
[----:B------:R-:W4:Y:S01]  /*13760*/  LDL.LU R30, [R1+0x340] ;  /* 0x00034000011e7983 */ /* 0x000f220000300800 */
[----:B------:R-:W-:Y:S01]  /*13770*/  PRMT R84, RZ, 0x7610, R84 ;  /* 0x00007610ff547816 */ /* 0x000fe20000000054 */
[----:B0-----:R-:W-:-:S04]  /*13780*/  @P0 IMAD.MOV.U32 R8, RZ, RZ, R11 ;  /* 0x000000ffff080224 */ /* 0x001fc800078e000b */
[----:B------:R-:W-:Y:S01]  /*13790*/  @!P3 IMAD.MOV R2, RZ, RZ, -R2 ;  /* 0x000000ffff02b224 */ /* 0x000fe200078e0a02 */
[----:B------:R-:W-:Y:S02]  /*137a0*/  SEL R7, R38, R7, !P6 ;  /* 0x0000000726077207 */ /* 0x000fe40007000000 */
[----:B------:R-:W-:Y:S01]  /*137b0*/  PRMT R83, RZ, 0x7610, R83 ;  /* 0x00007610ff537816 */ /* 0x000fe20000000053 */
[----:B---3--:R-:W-:Y:S04]  /*137c0*/  STL [R1+0xe78], R86 ;  /* 0x000e785601007387 */ /* 0x008fe80000100800 */
[----:B------:R-:W-:Y:S04]  /*137d0*/  STL [R1+0x3a4], R12 ;  /* 0x0003a40c01007387 */ /* 0x000fe80000100800 */
[----:B------:R-:W-:Y:S04]  /*137e0*/  STL [R1+0x3bc], R11 ;  /* 0x0003bc0b01007387 */ /* 0x000fe80000100800 */
[----:B------:R0:W-:Y:S02]  /*137f0*/  STL [R1+0x3a0], R9 ;  /* 0x0003a00901007387 */ /* 0x0001e40000100800 */
[----:B0-----:R-:W-:-:S05]  /*13800*/  @P0 IMAD.MOV.U32 R9, RZ, RZ, R10 ;  /* 0x000000ffff090224 */ /* 0x001fca00078e000a */
[----:B------:R0:W3:Y:S02]  /*13810*/  @P0 LDG.E.U16 R84, desc[UR24][R8.64] ;  /* 0x0000001808540981 */ /* 0x0000e4000c1e1500 */
[----:B0-----:R-:W-:Y:S01]  /*13820*/  SEL R8, R38, R2, !P6 ;  /* 0x0000000226087207 */ /* 0x001fe20007000000 */
[----:B------:R-:W-:Y:S02]  /*13830*/  IMAD R9, R7, UR13, RZ ;  /* 0x0000000d07097c24 */ /* 0x000fe4000f8e02ff */
[----:B------:R-:W-:Y:S02]  /*13840*/  IMAD.MOV.U32 R7, RZ, RZ, R33 ;  /* 0x000000ffff077224 */ /* 0x000fe400078e0021 */
[----:B------:R-:W-:Y:S01]  /*13850*/  IMAD R8, R8, UR13, RZ ;  /* 0x0000000d08087c24 */ /* 0x000fe2000f8e02ff */
[----:B--2---:R-:W-:Y:S02]  /*13860*/  ISETP.GT.U32.AND P3, PT, R5, R32, PT ;  /* 0x000000200500720c */ /* 0x004fe40003f64070 */
[----:B----4-:R-:W-:-:S11]  /*13870*/  ISETP.GE.AND P1, PT, R27, RZ, PT ;  /* 0x000000ff1b00720c */ /* 0x010fd60003f26270 */
[----:B------:R-:W-:Y:S01]  /*13880*/  @!P3 IMAD.IADD R32, R32, 0x1, -R5 ;  /* 0x000000012020b824 */ /* 0x000fe200078e0a05 */
[----:B------:R-:W-:-:S04]  /*13890*/  LEA R12, P3, R9, R4, 0x1 ;  /* 0x00000004090c7211 */ /* 0x000fc800078608ff */
[----:B------:R-:W-:Y:S01]  /*138a0*/  LEA.HI.X.SX32 R13, R9, R3, 0x1, P3 ;  /* 0x00000003090d7211 */ /* 0x000fe200018f0eff */
[----:B------:R-:W-:-:S04]  /*138b0*/  @!P1 IMAD.MOV R7, RZ, RZ, -R7 ;  /* 0x000000ffff079224 */ /* 0x000fc800078e0a07 */
[----:B------:R-:W-:Y:S01]  /*138c0*/  @P0 IMAD.MOV.U32 R9, RZ, RZ, R13 ;  /* 0x000000ffff090224 */ /* 0x000fe200078e000d */
[----:B------:R-:W-:Y:S04]  /*138d0*/  STL [R1+0xe7c], R85 ;  /* 0x000e7c5501007387 */ /* 0x000fe80000100800 */
[----:B------:R0:W-:Y:S02]  /*138e0*/  STL [R1+0x3b8], R10 ;  /* 0x0003b80a01007387 */ /* 0x0001e40000100800 */
[----:B0-----:R-:W-:-:S04]  /*138f0*/  LEA R10, P1, R8, R4, 0x1 ;  /* 0x00000004080a7211 */ /* 0x001fc800078208ff */
[----:B------:R-:W-:Y:S01]  /*13900*/  LEA.HI.X.SX32 R11, R8, R3, 0x1, P1 ;  /* 0x00000003080b7211 */ /* 0x000fe200008f0eff */
[----:B------:R-:W-:-:S05]  /*13910*/  @P0 IMAD.MOV.U32 R8, RZ, RZ, R12 ;  /* 0x000000ffff080224 */ /* 0x000fca00078e000c */
[----:B------:R0:W2:Y:S01]  /*13920*/  @P0 LDG.E.U16 R83, desc[UR24][R8.64] ;  /* 0x0000001808530981 */ /* 0x0000a2000c1e1500 */
[----:B------:R-:W-:Y:S01]  /*13930*/  ISETP.GE.AND P4, PT, R26, RZ, PT ;  /* 0x000000ff1a00720c */ /* 0x000fe20003f86270 */
[----:B------:R-:W-:Y:S01]  /*13940*/  IMAD.MOV.U32 R2, RZ, RZ, R28 ;  /* 0x000000ffff027224 */ /* 0x000fe200078e001c */
[----:B------:R-:W-:-:S11]  /*13950*/  SEL R7, R38, R7, !P6 ;  /* 0x0000000726077207 */ /* 0x000fd60007000000 */
[----:B------:R-:W-:Y:S01]  /*13960*/  @!P4 IMAD.MOV R2, RZ, RZ, -R2 ;  /* 0x000000ffff02c224 */ /* 0x000fe200078e0a02 */
[----:B------:R-:W-:-:S04]  /*13970*/  ISETP.GT.U32.AND P4, PT, R5, R82, PT ;  /* 0x000000520500720c */ /* 0x000fc80003f84070 */
[----:B------:R-:W-:-:S05]  /*13980*/  SEL R2, R38, R2, !P6 ;  /* 0x0000000226027207 */ /* 0x000fca0007000000 */
[----:B------:R-:W-:Y:S01]  /*13990*/  IMAD R2, R2, UR13, RZ ;  /* 0x0000000d02027c24 */ /* 0x000fe2000f8e02ff */
[----:B------:R-:W-:Y:S01]  /*139a0*/  PRMT R80, RZ, 0x7610, R80 ;  /* 0x00007610ff507816 */ /* 0x000fe20000000050 */
[----:B------:R-:W-:Y:S02]  /*139b0*/  IMAD R7, R7, UR13, RZ ;  /* 0x0000000d07077c24 */ /* 0x000fe4000f8e02ff */
[----:B------:R-:W-:Y:S02]  /*139c0*/  @!P4 IMAD.IADD R82, R82, 0x1, -R5 ;  /* 0x000000015252c824 */ /* 0x000fe400078e0a05 */
[----:B0-----:R-:W-:Y:S02]  /*139d0*/  @P0 IMAD.MOV.U32 R8, RZ, RZ, R10 ;  /* 0x000000ffff080224 */ /* 0x001fe400078e000a */
[----:B------:R-:W-:Y:S01]  /*139e0*/  @P0 IMAD.MOV.U32 R9, RZ, RZ, R11 ;  /* 0x000000ffff090224 */ /* 0x000fe200078e000b */
[----:B------:R-:W-:-:S04]  /*139f0*/  PRMT R79, RZ, 0x7610, R79 ;  /* 0x00007610ff4f7816 */ /* 0x000fc8000000004f */
[----:B------:R0:W4:Y:S04]  /*13a00*/  @P0 LDG.E.U16 R80, desc[UR24][R8.64] ;  /* 0x0000001808500981 */ /* 0x000128000c1e1500 */
[----:B---3--:R-:W-:Y:S04]  /*13a10*/  STL [R1+0xe80], R84 ;  /* 0x000e805401007387 */ /* 0x008fe80000100800 */
[----:B------:R-:W3:Y:S04]  /*13a20*/  LDL R31, [R1+0xc80] ;  /* 0x000c8000011f7983 */ /* 0x000ee80000100800 */
[----:B------:R1:W-:Y:S04]  /*13a30*/  STL [R1+0x3dc], R12 ;  /* 0x0003dc0c01007387 */ /* 0x0003e80000100800 */
[----:B------:R0:W-:Y:S01]  /*13a40*/  STL [R1+0x3fc], R10 ;  /* 0x0003fc0a01007387 */ /* 0x0001e20000100800 */
[----:B-1----:R-:W-:-:S04]  /*13a50*/  LEA R12, P4, R2, R4, 0x1 ;  /* 0x00000004020c7211 */ /* 0x002fc800078808ff */
[-C--:B------:R-:W-:Y:S02]  /*13a60*/  LEA.HI.X.SX32 R2, R2, R3.reuse, 0x1, P4 ;  /* 0x0000000302027211 */ /* 0x080fe400020f0eff */
[C---:B0-----:R-:W-:Y:S01]  /*13a70*/  LEA R10, P4, R7.reuse, R4, 0x1 ;  /* 0x00000004070a7211 */ /* 0x041fe200078808ff */
[----:B------:R-:W-:Y:S02]  /*13a80*/  @P0 IMAD.MOV.U32 R8, RZ, RZ, R12 ;  /* 0x000000ffff080224 */ /* 0x000fe400078e000c */
[----:B------:R-:W-:Y:S01]  /*13a90*/  @P0 IMAD.MOV.U32 R9, RZ, RZ, R2 ;  /* 0x000000ffff090224 */ /* 0x000fe200078e0002 */
[----:B------:R-:W-:Y:S02]  /*13aa0*/  LEA.HI.X.SX32 R7, R7, R3, 0x1, P4 ;  /* 0x0000000307077211 */ /* 0x000fe400020f0eff */
[----:B------:R-:W-:Y:S02]  /*13ab0*/  PRMT R78, RZ, 0x7610, R78 ;  /* 0x00007610ff4e7816 */ /* 0x000fe4000000004e */
[----:B------:R0:W3:Y:S04]  /*13ac0*/  @P0 LDG.E.U16 R79, desc[UR24][R8.64] ;  /* 0x00000018084f0981 */ /* 0x0000e8000c1e1500 */
[----:B------:R-:W-:Y:S04]  /*13ad0*/  STL [R1+0x3d8], R13 ;  /* 0x0003d80d01007387 */ /* 0x000fe80000100800 */
[----:B------:R-:W3:Y:S01]  /*13ae0*/  LDL.LU R28, [R1+0x358] ;  /* 0x00035800011c7983 */ /* 0x000ee20000300800 */
[----:B0-----:R-:W-:-:S02]  /*13af0*/  @P0 IMAD.MOV.U32 R8, RZ, RZ, R10 ;  /* 0x000000ffff080224 */ /* 0x001fc400078e000a */
[----:B------:R-:W-:Y:S01]  /*13b00*/  @P0 IMAD.MOV.U32 R9, RZ, RZ, R7 ;  /* 0x000000ffff090224 */ /* 0x000fe200078e0007 */
[----:B------:R0:W-:Y:S04]  /*13b10*/  STL [R1+0x3f8], R11 ;  /* 0x0003f80b01007387 */ /* 0x0001e80000100800 */
[----:B------:R-:W3:Y:S04]  /*13b20*/  @P0 LDG.E.U16 R78, desc[UR24][R8.64] ;  /* 0x00000018084e0981 */ /* 0x000ee8000c1e1500 */
[----:B--2---:R-:W-:Y:S04]  /*13b30*/  STL [R1+0xe84], R83 ;  /* 0x000e845301007387 */ /* 0x004fe80000100800 */
[----:B------:R-:W2:Y:S04]  /*13b40*/  LDL R22, [R1+0x90] ;  /* 0x0000900001167983 */ /* 0x000ea80000100800 */
[----:B------:R-:W2:Y:S04]  /*13b50*/  LDL R24, [R1+0x94] ;  /* 0x0000940001187983 */ /* 0x000ea80000100800 */
[----:B------:R-:W2:Y:S04]  /*13b60*/  LDL R26, [R1+0xd08] ;  /* 0x000d0800011a7983 */ /* 0x000ea80000100800 */
[----:B------:R-:W2:Y:S04]  /*13b70*/  LDL R27, [R1+0xa8] ;  /* 0x0000a800011b7983 */ /* 0x000ea80000100800 */
[----:B------:R-:W2:Y:S01]  /*13b80*/  LDL R33, [R1+0x984] ;  /* 0x0009840001217983 */ /* 0x000ea20000100800 */
[----:B------:R-:W1:Y:S01]  /*13b90*/  S2R R81, SR_TID.X ;  /* 0x0000000000517919 */ /* 0x000e620000002100 */
[----:B------:R-:W-:-:S02]  /*13ba0*/  ISETP.GT.U32.AND P3, PT, R5, R30, PT ;  /* 0x0000001e0500720c */ /* 0x000fc40003f64070 */
[----:B------:R-:W-:-:S11]  /*13bb0*/  ISETP.GT.U32.AND P1, PT, R5, R32, PT ;  /* 0x000000200500720c */ /* 0x000fd60003f24070 */
[--C-:B------:R-:W-:Y:S02]  /*13bc0*/  @!P3 IMAD.IADD R30, R30, 0x1, -R5.reuse ;  /* 0x000000011e1eb824 */ /* 0x100fe400078e0a05 */
[----:B------:R-:W-:Y:S01]  /*13bd0*/  @!P1 IMAD.IADD R32, R32, 0x1, -R5 ;  /* 0x0000000120209824 */ /* 0x000fe200078e0a05 */
[----:B------:R-:W-:Y:S01]  /*13be0*/  PLOP3.LUT P1, PT, PT, PT, UP1, 0x80, 0x8 ;  /* 0x000000000008781c */ /* 0x000fe20003f2f018 */
[----:B----4-:R-:W-:Y:S04]  /*13bf0*/  STL [R1+0xe88], R80 ;  /* 0x000e885001007387 */ /* 0x010fe80000100800 */
[----:B------:R-:W-:Y:S01]  /*13c00*/  STL [R1+0x41c], R12 ;  /* 0x00041c0c01007387 */ /* 0x000fe20000100800 */
[----:B---3--:R-:W-:Y:S02]  /*13c10*/  ISETP.GE.AND P3, PT, R31, RZ, PT ;  /* 0x000000ff1f00720c */ /* 0x008fe40003f66270 */
[----:B-1----:R-:W-:-:S04]  /*13c20*/  SHF.R.U32.HI R81, RZ, 0x6, R81 ;  /* 0x00000006ff517819 */ /* 0x002fc80000011651 */
[----:B------:R-:W-:Y:S01]  /*13c30*/  SGXT.U32 R81, R81, 0x1 ;  /* 0x000000015151781a */ /* 0x000fe20000000000 */
[----:B------:R1:W-:Y:S03]  /*13c40*/  STL [R1+0x418], R2 ;  /* 0x0004180201007387 */ /* 0x0003e60000100800 */
[----:B0-----:R-:W-:Y:S02]  /*13c50*/  LOP3.LUT R11, R81, 0x8, RZ, 0xfc, !PT ;  /* 0x00000008510b7812 */ /* 0x001fe400078efcff */
[----:B------:R-:W-:Y:S02]  /*13c60*/  PRMT R75, RZ, 0x7610, R75 ;  /* 0x00007610ff4b7816 */ /* 0x000fe4000000004b */
[----:B------:R-:W-:Y:S01]  /*13c70*/  ISETP.LT.AND P1, PT, R11, UR15, P1 ;  /* 0x0000000f0b007c0c */ /* 0x000fe20008f21270 */
[----:B-1----:R-:W-:-:S04]  /*13c80*/  IMAD.MOV.U32 R2, RZ, RZ, R82 ;  /* 0x000000ffff027224 */ /* 0x002fc800078e0052 */
[----:B------:R-:W-:Y:S01]  /*13c90*/  @!P3 IMAD.MOV R2, RZ, RZ, -R2 ;  /* 0x000000ffff02b224 */ /* 0x000fe200078e0a02 */
[----:B------:R-:W-:Y:S04]  /*13ca0*/  STL [R1+0xe8c], R79 ;  /* 0x000e8c4f01007387 */ /* 0x000fe80000100800 */
[----:B------:R-:W-:Y:S04]  /*13cb0*/  STL [R1+0x43c], R10 ;  /* 0x00043c0a01007387 */ /* 0x000fe80000100800 */
[----:B------:R0:W-:Y:S04]  /*13cc0*/  STL [R1+0x438], R7 ;  /* 0x0004380701007387 */ /* 0x0001e80000100800 */
[----:B------:R-:W-:Y:S04]  /*13cd0*/  STL [R1+0xe90], R78 ;  /* 0x000e904e01007387 */ /* 0x000fe80000100800 */
[----:B------:R-:W3:Y:S04]  /*13ce0*/  LDL R25, [R1+0xb8] ;  /* 0x0000b80001197983 */ /* 0x000ee80000100800 */
[----:B------:R-:W4:Y:S01]  /*13cf0*/  LDL R29, [R1+0x974] ;  /* 0x00097400011d7983 */ /* 0x000f220000100800 */
[----:B0-----:R-:W-:-:S03]  /*13d00*/  SEL R7, R38, R2, !P6 ;  /* 0x0000000226077207 */ /* 0x001fc60007000000 */
[----:B------:R-:W4:Y:S01]  /*13d10*/  LDL R31, [R1+0x8d4] ;  /* 0x0008d400011f7983 */ /* 0x000f220000100800 */
[----:B------:R-:W-:-:S03]  /*13d20*/  PRMT R74, RZ, 0x7610, R74 ;  /* 0x00007610ff4a7816 */ /* 0x000fc6000000004a */
[----:B------:R-:W4:Y:S01]  /*13d30*/  LDL R82, [R1+0x964] ;  /* 0x0009640001527983 */ /* 0x000f220000100800 */
[----:B------:R-:W-:Y:S02]  /*13d40*/  IMAD R7, R7, UR13, RZ ;  /* 0x0000000d07077c24 */ /* 0x000fe4000f8e02ff */
[----:B------:R-:W-:Y:S01]  /*13d50*/  IMAD.MOV.U32 R2, RZ, RZ, R32 ;  /* 0x000000ffff027224 */ /* 0x000fe200078e0020 */
[----:B------:R-:W-:Y:S01]  /*13d60*/  PRMT R77, RZ, 0x7610, R77 ;  /* 0x00007610ff4d7816 */ /* 0x000fe2000000004d */
[----:B--2---:R-:W-:Y:S02]  /*13d70*/  @P2 IMAD.MOV.U32 R9, RZ, RZ, R22 ;  /* 0x000000ffff092224 */ /* 0x004fe400078e0016 */
[----:B------:R-:W-:-:S05]  /*13d80*/  @P2 IMAD.MOV.U32 R8, RZ, RZ, R24 ;  /* 0x000000ffff082224 */ /* 0x000fca00078e0018 */
[----:B------:R0:W2:Y:S01]  /*13d90*/  @P2 LDG.E.U16 R75, desc[UR24][R8.64] ;  /* 0x00000018084b2981 */ /* 0x0000a2000c1e1500 */
[----:B------:R-:W-:Y:S01]  /*13da0*/  ISETP.GE.AND P2, PT, R26, RZ, PT ;  /* 0x000000ff1a00720c */ /* 0x000fe20003f46270 */
[----:B0-----:R-:W-:Y:S02]  /*13db0*/  @P1 IMAD.MOV.U32 R8, RZ, RZ, R33 ;  /* 0x000000ffff081224 */ /* 0x001fe400078e0021 */
[----:B------:R-:W-:Y:S01]  /*13dc0*/  @P1 IMAD.MOV.U32 R9, RZ, RZ, R27 ;  /* 0x000000ffff091224 */ /* 0x000fe200078e001b */
[----:B------:R-:W2:Y:S04]  /*13dd0*/  LDL.LU R33, [R1+0x35c] ;  /* 0x00035c0001217983 */ /* 0x000ea80000300800 */
[----:B------:R-:W2:Y:S04]  /*13de0*/  LDL R22, [R1+0x8f0] ;  /* 0x0008f00001167983 */ /* 0x000ea80000100800 */
[----:B------:R-:W2:Y:S04]  /*13df0*/  LDL R24, [R1+0x8f4] ;  /* 0x0008f40001187983 */ /* 0x000ea80000100800 */
[----:B------:R0:W2:Y:S01]  /*13e00*/  @P1 LDG.E.U16 R74, desc[UR24][R8.64] ;  /* 0x00000018084a1981 */ /* 0x0000a2000c1e1500 */
[----:B------:R-:W-:Y:S01]  /*13e10*/  @!P2 IMAD.MOV R2, RZ, RZ, -R2 ;  /* 0x000000ffff02a224 */ /* 0x000fe200078e0a02 */
[----:B------:R-:W-:-:S02]  /*13e20*/  PLOP3.LUT P2, PT, PT, PT, UP1, 0x80, 0x8 ;  /* 0x000000000008781c */ /* 0x000fc40003f4f018 */
[----:B------:R-:W2:Y:S04]  /*13e30*/  LDL R26, [R1+0xcdc] ;  /* 0x000cdc00011a7983 */ /* 0x000ea80000100800 */
[----:B------:R-:W2:Y:S01]  /*13e40*/  LDL R27, [R1+0x910] ;  /* 0x00091000011b7983 */ /* 0x000ea20000100800 */
[----:B0-----:R-:W-:Y:S02]  /*13e50*/  LEA R8, P1, R7, R4, 0x1 ;  /* 0x0000000407087211 */ /* 0x001fe400078208ff */
[----:B------:R-:W-:Y:S01]  /*13e60*/  LOP3.LUT R9, R81, 0x20, RZ, 0xfc, !PT ;  /* 0x0000002051097812 */ /* 0x000fe200078efcff */
[----:B------:R-:W2:Y:S01]  /*13e70*/  LDL R32, [R1+0x914] ;  /* 0x0009140001207983 */ /* 0x000ea20000100800 */
[----:B------:R-:W-:Y:S02]  /*13e80*/  LEA.HI.X.SX32 R7, R7, R3, 0x1, P1 ;  /* 0x0000000307077211 */ /* 0x000fe400008f0eff */
[----:B------:R-:W-:-:S03]  /*13e90*/  ISETP.LT.AND P2, PT, R9, UR15, P2 ;  /* 0x0000000f09007c0c */ /* 0x000fc60009741270 */
[----:B------:R-:W-:-:S05]  /*13ea0*/  @P0 IMAD.MOV.U32 R9, RZ, RZ, R7 ;  /* 0x000000ffff090224 */ /* 0x000fca00078e0007 */
[----:B------:R3:W2:Y:S01]  /*13eb0*/  @P0 LDG.E.U16 R77, desc[UR24][R8.64] ;  /* 0x00000018084d0981 */ /* 0x0006a2000c1e1500 */
[C---:B------:R-:W-:Y:S02]  /*13ec0*/  ISETP.GT.U32.AND P3, PT, R5.reuse, R28, PT ;  /* 0x0000001c0500720c */ /* 0x040fe40003f64070 */
[----:B------:R-:W-:Y:S02]  /*13ed0*/  ISETP.GT.U32.AND P4, PT, R5, R30, PT ;  /* 0x0000001e0500720c */ /* 0x000fe40003f84070 */
[C---:B------:R-:W-:Y:S02]  /*13ee0*/  LOP3.LUT R11, R81.reuse, 0x10, RZ, 0xfc, !PT ;  /* 0x00000010510b7812 */ /* 0x040fe400078efcff */
[----:B------:R-:W-:-:S07]  /*13ef0*/  LOP3.LUT R10, R81, 0x18, RZ, 0xfc, !PT ;  /* 0x00000018510a7812 */ /* 0x000fce00078efcff */
[--C-:B------:R-:W-:Y:S01]  /*13f00*/  @!P3 IMAD.IADD R28, R28, 0x1, -R5.reuse ;  /* 0x000000011c1cb824 */ /* 0x100fe200078e0a05 */
[----:B------:R-:W-:Y:S01]  /*13f10*/  PLOP3.LUT P3, PT, PT, PT, UP1, 0x80, 0x8 ;  /* 0x000000000008781c */ /* 0x000fe20003f6f018 */
[----:B------:R-:W-:Y:S01]  /*13f20*/  @!P4 IMAD.IADD R30, R30, 0x1, -R5 ;  /* 0x000000011e1ec824 */ /* 0x000fe200078e0a05 */
[----:B------:R-:W-:Y:S02]  /*13f30*/  PLOP3.LUT P4, PT, PT, PT, UP1, 0x80, 0x8 ;  /* 0x000000000008781c */ /* 0x000fe40003f8f018 */
[----:B------:R-:W-:Y:S02]  /*13f40*/  ISETP.LT.AND P3, PT, R11, UR15, P3 ;  /* 0x0000000f0b007c0c */ /* 0x000fe40009f61270 */
[----:B------:R-:W-:Y:S01]  /*13f50*/  ISETP.LT.AND P4, PT, R10, UR15, P4 ;  /* 0x0000000f0a007c0c */ /* 0x000fe2000a781270 */
[----:B------:R4:W-:Y:S01]  /*13f60*/  STL [R1+0x45c], R8 ;  /* 0x00045c0801007387 */ /* 0x0009e20000100800 */
[----:B------:R-:W-:Y:S02]  /*13f70*/  PRMT R73, RZ, 0x7610, R73 ;  /* 0x00007610ff497816 */ /* 0x000fe40000000049 */
[----:B------:R-:W-:-:S02]  /*13f80*/  LOP3.LUT R10, R81, 0x28, RZ, 0xfc, !PT ;  /* 0x00000028510a7812 */ /* 0x000fc400078efcff */
[----:B------:R-:W-:Y:S02]  /*13f90*/  PLOP3.LUT P1, PT, PT, PT, UP1, 0x80, 0x8 ;  /* 0x000000000008781c */ /* 0x000fe40003f2f018 */
[----:B------:R-:W-:Y:S02]  /*13fa0*/  PRMT R68, RZ, 0x7610, R68 ;  /* 0x00007610ff447816 */ /* 0x000fe40000000044 */
[----:B------:R-:W-:Y:S01]  /*13fb0*/  ISETP.LT.AND P1, PT, R10, UR15, P1 ;  /* 0x0000000f0a007c0c */ /* 0x000fe20008f21270 */
[----:B---3--:R-:W-:Y:S02]  /*13fc0*/  @P3 IMAD.MOV.U32 R9, RZ, RZ, R25 ;  /* 0x000000ffff093224 */ /* 0x008fe400078e0019 */
[----:B----4-:R-:W-:-:S05]  /*13fd0*/  @P3 IMAD.MOV.U32 R8, RZ, RZ, R29 ;  /* 0x000000ffff083224 */ /* 0x010fca00078e001d */
[----:B------:R0:W3:Y:S01]  /*13fe0*/  @P3 LDG.E.U16 R73, desc[UR24][R8.64] ;  /* 0x0000001808493981 */ /* 0x0000e2000c1e1500 */
[----:B------:R-:W-:Y:S01]  /*13ff0*/  PRMT R67, RZ, 0x7610, R67 ;  /* 0x00007610ff437816 */ /* 0x000fe20000000043 */
[----:B0-----:R-:W-:Y:S02]  /*14000*/  @P4 IMAD.MOV.U32 R8, RZ, RZ, R82 ;  /* 0x000000ffff084224 */ /* 0x001fe400078e0052 */
[----:B------:R-:W-:-:S05]  /*14010*/  @P4 IMAD.MOV.U32 R9, RZ, RZ, R31 ;  /* 0x000000ffff094224 */ /* 0x000fca00078e001f */
[----:B------:R2:W4:Y:S04]  /*14020*/  @P4 LDG.E.U16 R68, desc[UR24][R8.64] ;  /* 0x0000001808444981 */ /* 0x000528000c1e1500 */
[----:B------:R0:W-:Y:S01]  /*14030*/  STL [R1+0x458], R7 ;  /* 0x0004580701007387 */ /* 0x0001e20000100800 */
[----:B------:R-:W-:Y:S02]  /*14040*/  PRMT R66, RZ, 0x7610, R66 ;  /* 0x00007610ff427816 */ /* 0x000fe40000000042 */
[----:B0-----:R-:W-:Y:S01]  /*14050*/  SEL R7, R38, R2, !P6 ;  /* 0x0000000226077207 */ /* 0x001fe20007000000 */
[----:B------:R-:W-:-:S04]  /*14060*/  IMAD.MOV.U32 R2, RZ, RZ, R30 ;  /* 0x000000ffff027224 */ /* 0x000fc800078e001e */
[----:B------:R-:W-:Y:S01]  /*14070*/  IMAD R7, R7, UR13, RZ ;  /* 0x0000000d07077c24 */ /* 0x000fe2000f8e02ff */
[----:B------:R-:W-:Y:S01]  /*14080*/  PRMT R76, RZ, 0x7610, R76 ;  /* 0x00007610ff4c7816 */ /* 0x000fe2000000004c */
[----:B--2---:R-:W-:Y:S02]  /*14090*/  @P2 IMAD.MOV.U32 R9, RZ, RZ, R22 ;  /* 0x000000ffff092224 */ /* 0x004fe400078e0016 */
[----:B------:R-:W-:-:S05]  /*140a0*/  @P2 IMAD.MOV.U32 R8, RZ, RZ, R24 ;  /* 0x000000ffff082224 */ /* 0x000fca00078e0018 */
[----:B------:R0:W2:Y:S01]  /*140b0*/  @P2 LDG.E.U16 R67, desc[UR24][R8.64] ;  /* 0x0000001808432981 */ /* 0x0000a2000c1e1500 */
[----:B------:R-:W-:Y:S01]  /*140c0*/  ISETP.GE.AND P2, PT, R26, RZ, PT ;  /* 0x000000ff1a00720c */ /* 0x000fe20003f46270 */
[----:B0-----:R-:W-:Y:S02]  /*140d0*/  @P1 IMAD.MOV.U32 R9, RZ, RZ, R27 ;  /* 0x000000ffff091224 */ /* 0x001fe400078e001b */
[----:B------:R-:W-:-:S05]  /*140e0*/  @P1 IMAD.MOV.U32 R8, RZ, RZ, R32 ;  /* 0x000000ffff081224 */ /* 0x000fca00078e0020 */
[----:B------:R0:W2:Y:S05]  /*140f0*/  @P1 LDG.E.U16 R66, desc[UR24][R8.64] ;  /* 0x0000001808421981 */ /* 0x0000aa000c1e1500 */
[----:B------:R-:W-:Y:S01]  /*14100*/  @!P2 IMAD.MOV R2, RZ, RZ, -R2 ;  /* 0x000000ffff02a224 */ /* 0x000fe200078e0a02 */
[----:B------:R-:W-:Y:S01]  /*14110*/  PLOP3.LUT P2, PT, PT, PT, UP1, 0x80, 0x8 ;  /* 0x000000000008781c */ /* 0x000fe20003f4f018 */
[----:B------:R-:W-:Y:S01]  /*14120*/  STL [R1+0xe94], R77 ;  /* 0x000e944d01007387 */ /* 0x000fe20000100800 */
[----:B0-----:R-:W-:-:S03]  /*14130*/  LEA R8, P1, R7, R4, 0x1 ;  /* 0x0000000407087211 */ /* 0x001fc600078208ff */
[----:B------:R-:W2:Y:S01]  /*14140*/  LDL R25, [R1+0x930] ;  /* 0x0009300001197983 */ /* 0x000ea20000100800 */
[----:B------:R-:W-:-:S03]  /*14150*/  LOP3.LUT R9, R81, 0x2, RZ, 0xfc, !PT ;  /* 0x0000000251097812 */ /* 0x000fc600078efcff */
[----:B------:R-:W3:Y:S01]  /*14160*/  LDL R29, [R1+0x934] ;  /* 0x00093400011d7983 */ /* 0x000ee20000100800 */
[----:B------:R-:W-:Y:S02]  /*14170*/  LEA.HI.X.SX32 R7, R7, R3, 0x1, P1 ;  /* 0x0000000307077211 */ /* 0x000fe400008f0eff */
[----:B------:R-:W-:Y:S01]  /*14180*/  ISETP.LT.AND P2, PT, R9, UR15, P2 ;  /* 0x0000000f09007c0c */ /* 0x000fe20009741270 */
[----:B------:R-:W4:Y:S02]  /*14190*/  LDL R31, [R1+0x950] ;  /* 0x00095000011f7983 */ /* 0x000f240000100800 */
[----:B------:R-:W-:Y:S02]  /*141a0*/  @P0 IMAD.MOV.U32 R9, RZ, RZ, R7 ;  /* 0x000000ffff090224 */ /* 0x000fe400078e0007 */
[----:B------:R-:W4:Y:S04]  /*141b0*/  LDL R82, [R1+0x954] ;  /* 0x0009540001527983 */ /* 0x000f280000100800 */
[----:B------:R-:W4:Y:S04]  /*141c0*/  LDL.LU R32, [R1+0x370] ;  /* 0x0003700001207983 */ /* 0x000f280000300800 */
[----:B------:R-:W4:Y:S04]  /*141d0*/  LDL R22, [R1+0x98] ;  /* 0x0000980001167983 */ /* 0x000f280000100800 */
[----:B------:R-:W4:Y:S04]  /*141e0*/  LDL R24, [R1+0x9c] ;  /* 0x00009c0001187983 */ /* 0x000f280000100800 */
[----:B------:R2:W4:Y:S04]  /*141f0*/  @P0 LDG.E.U16 R76, desc[UR24][R8.64] ;  /* 0x00000018084c0981 */ /* 0x000528000c1e1500 */
[----:B------:R-:W4:Y:S04]  /*14200*/  LDL R26, [R1+0xcbc] ;  /* 0x000cbc00011a7983 */ /* 0x000f280000100800 */
[----:B------:R-:W4:Y:S04]  /*14210*/  LDL R30, [R1+0x980] ;  /* 0x00098000011e7983 */ /* 0x000f280000100800 */
[----:B------:R-:W4:Y:S01]  /*14220*/  LDL R27, [R1+0xac] ;  /* 0x0000ac00011b7983 */ /* 0x000f220000100800 */
[----:B------:R-:W-:-:S02]  /*14230*/  ISETP.GT.U32.AND P3, PT, R5, R33, PT ;  /* 0x000000210500720c */ /* 0x000fc40003f64070 */
        /* <DEDUP_REMOVED lines=9> */
[----:B------:R-:W-:Y:S01]  /*142d0*/  STL [R1+0x47c], R8 ;  /* 0x00047c0801007387 */ /* 0x000fe20000100800 */
[----:B------:R-:W-:Y:S02]  /*142e0*/  PRMT R65, RZ, 0x7610, R65 ;  /* 0x00007610ff417816 */ /* 0x000fe40000000041 */
[----:B------:R-:W-:-:S02]  /*142f0*/  LOP3.LUT R10, R81, 0xa, RZ, 0xfc, !PT ;  /* 0x0000000a510a7812 */ /* 0x000fc400078efcff */
[----:B------:R-:W-:Y:S02]  /*14300*/  PLOP3.LUT P1, PT, PT, PT, UP1, 0x80, 0x8 ;  /* 0x000000000008781c */ /* 0x000fe40003f2f018 */
[----:B------:R-:W-:Y:S02]  /*14310*/  PRMT R56, RZ, 0x7610, R56 ;  /* 0x00007610ff387816 */ /* 0x000fe40000000038 */
[----:B------:R-:W-:Y:S01]  /*14320*/  ISETP.LT.AND P1, PT, R10, UR15, P1 ;  /* 0x0000000f0a007c0c */ /* 0x000fe20008f21270 */
[----:B------:R0:W-:Y:S01]  /*14330*/  STL [R1+0x478], R7 ;  /* 0x0004780701007387 */ /* 0x0001e20000100800 */
[----:B------:R-:W-:Y:S02]  /*14340*/  PRMT R71, RZ, 0x7610, R71 ;  /* 0x00007610ff477816 */ /* 0x000fe40000000047 */
[----:B------:R-:W-:Y:S02]  /*14350*/  PRMT R70, RZ, 0x7610, R70 ;  /* 0x00007610ff467816 */ /* 0x000fe40000000046 */
[----:B0-----:R-:W-:Y:S01]  /*14360*/  SEL R7, R38, R2, !P6 ;  /* 0x0000000226077207 */ /* 0x001fe20007000000 */
[----:B------:R-:W-:-:S04]  /*14370*/  IMAD.MOV.U32 R2, RZ, RZ, R28 ;  /* 0x000000ffff027224 */ /* 0x000fc800078e001c */
[----:B------:R-:W-:Y:S01]  /*14380*/  IMAD R7, R7, UR13, RZ ;  /* 0x0000000d07077c24 */ /* 0x000fe2000f8e02ff */
[----:B------:R-:W-:Y:S02]  /*14390*/  LOP3.LUT R11, R81, 0x12, RZ, 0xfc, !PT ;  /* 0x00000012510b7812 */ /* 0x000fe400078efcff */
[----:B------:R-:W-:Y:S01]  /*143a0*/  PRMT R72, RZ, 0x7610, R72 ;  /* 0x00007610ff487816 */ /* 0x000fe20000000048 */
[----:B--2---:R-:W-:Y:S02]  /*143b0*/  @P3 IMAD.MOV.U32 R9, RZ, RZ, R25 ;  /* 0x000000ffff093224 */ /* 0x004fe400078e0019 */
[----:B---3--:R-:W-:-:S05]  /*143c0*/  @P3 IMAD.MOV.U32 R8, RZ, RZ, R29 ;  /* 0x000000ffff083224 */ /* 0x008fca00078e001d */
[----:B------:R4:W2:Y:S02]  /*143d0*/  @P3 LDG.E.U16 R65, desc[UR24][R8.64] ;  /* 0x0000001808413981 */ /* 0x0008a4000c1e1500 */
[----:B----4-:R-:W-:Y:S02]  /*143e0*/  @P4 IMAD.MOV.U32 R8, RZ, RZ, R82 ;  /* 0x000000ffff084224 */ /* 0x010fe400078e0052 */
[----:B------:R-:W-:-:S05]  /*143f0*/  @P4 IMAD.MOV.U32 R9, RZ, RZ, R31 ;  /* 0x000000ffff094224 */ /* 0x000fca00078e001f */
[----:B------:R0:W3:Y:S04]  /*14400*/  @P4 LDG.E.U16 R56, desc[UR24][R8.64] ;  /* 0x0000001808384981 */ /* 0x0000e8000c1e1500 */
[----:B------:R-:W-:Y:S04]  /*14410*/  STL [R1+0xe98], R76 ;  /* 0x000e984c01007387 */ /* 0x000fe80000100800 */
[----:B------:R-:W4:Y:S01]  /*14420*/  LDL R25, [R1+0xbc] ;  /* 0x0000bc0001197983 */ /* 0x000f220000100800 */
[----:B0-----:R-:W-:Y:S02]  /*14430*/  @P2 IMAD.MOV.U32 R8, RZ, RZ, R24 ;  /* 0x000000ffff082224 */ /* 0x001fe400078e0018 */
[----:B------:R-:W-:Y:S01]  /*14440*/  @P2 IMAD.MOV.U32 R9, RZ, RZ, R22 ;  /* 0x000000ffff092224 */ /* 0x000fe200078e0016 */
[----:B------:R-:W2:Y:S04]  /*14450*/  LDL R29, [R1+0x970] ;  /* 0x00097000011d7983 */ /* 0x000ea80000100800 */
[----:B------:R0:W3:Y:S01]  /*14460*/  @P2 LDG.E.U16 R71, desc[UR24][R8.64] ;  /* 0x0000001808472981 */ /* 0x0000e2000c1e1500 */
[----:B------:R-:W-:-:S03]  /*14470*/  ISETP.GE.AND P2, PT, R26, RZ, PT ;  /* 0x000000ff1a00720c */ /* 0x000fc60003f46270 */
[----:B------:R-:W3:Y:S01]  /*14480*/  LDL R31, [R1+0x8d8] ;  /* 0x0008d800011f7983 */ /* 0x000ee20000100800 */
[----:B------:R-:W-:-:S03]  /*14490*/  ISETP.GT.U32.AND P4, PT, R5, R33, PT ;  /* 0x000000210500720c */ /* 0x000fc60003f84070 */
[----:B------:R-:W3:Y:S01]  /*144a0*/  LDL R82, [R1+0x8dc] ;  /* 0x0008dc0001527983 */ /* 0x000ee20000100800 */
[----:B0-----:R-:W-:-:S03]  /*144b0*/  @P1 IMAD.MOV.U32 R8, RZ, RZ, R30 ;  /* 0x000000ffff081224 */ /* 0x001fc600078e001e */
[----:B------:R-:W3:Y:S01]  /*144c0*/  LDL.LU R30, [R1+0x394] ;  /* 0x00039400011e7983 */ /* 0x000ee20000300800 */
[----:B------:R-:W-:-:S03]  /*144d0*/  @P1 IMAD.MOV.U32 R9, RZ, RZ, R27 ;  /* 0x000000ffff091224 */ /* 0x000fc600078e001b */
[----:B------:R-:W3:Y:S04]  /*144e0*/  LDL R22, [R1+0x8f8] ;  /* 0x0008f80001167983 */ /* 0x000ee80000100800 */
[----:B------:R-:W3:Y:S01]  /*144f0*/  LDL R24, [R1+0x8fc] ;  /* 0x0008fc0001187983 */ /* 0x000ee20000100800 */
[----:B------:R-:W-:-:S03]  /*14500*/  @!P2 IMAD.MOV R2, RZ, RZ, -R2 ;  /* 0x000000ffff02a224 */ /* 0x000fc600078e0a02 */
[----:B------:R0:W3:Y:S01]  /*14510*/  @P1 LDG.E.U16 R70, desc[UR24][R8.64] ;  /* 0x0000001808461981 */ /* 0x0000e2000c1e1500 */
[----:B------:R-:W-:-:S03]  /*14520*/  PLOP3.LUT P1, PT, PT, PT, UP1, 0x80, 0x8 ;  /* 0x000000000008781c */ /* 0x000fc60003f2f018 */
[----:B------:R-:W3:Y:S01]  /*14530*/  LDL R26, [R1+0xc64] ;  /* 0x000c6400011a7983 */ /* 0x000ee20000100800 */
[----:B------:R-:W-:Y:S01]  /*14540*/  @!P4 IMAD.IADD R33, R33, 0x1, -R5 ;  /* 0x000000012121c824 */ /* 0x000fe200078e0a05 */
[----:B------:R-:W-:Y:S02]  /*14550*/  ISETP.LT.AND P4, PT, R11, UR15, P1 ;  /* 0x0000000f0b007c0c */ /* 0x000fe40008f81270 */
[----:B------:R-:W3:Y:S01]  /*14560*/  LDL R27, [R1+0x918] ;  /* 0x00091800011b7983 */ /* 0x000ee20000100800 */
[----:B0-----:R-:W-:-:S03]  /*14570*/  LEA R8, P2, R7, R4, 0x1 ;  /* 0x0000000407087211 */ /* 0x001fc600078408ff */
[----:B------:R-:W3:Y:S01]  /*14580*/  LDL R28, [R1+0x91c] ;  /* 0x00091c00011c7983 */ /* 0x000ee20000100800 */
[----:B------:R-:W-:Y:S02]  /*14590*/  LOP3.LUT R9, R81, 0x22, RZ, 0xfc, !PT ;  /* 0x0000002251097812 */ /* 0x000fe400078efcff */
[----:B------:R-:W-:Y:S02]  /*145a0*/  PLOP3.LUT P1, PT, PT, PT, UP1, 0x80, 0x8 ;  /* 0x000000000008781c */ /* 0x000fe40003f2f018 */
[----:B------:R-:W-:Y:S02]  /*145b0*/  LEA.HI.X.SX32 R7, R7, R3, 0x1, P2 ;  /* 0x0000000307077211 */ /* 0x000fe400010f0eff */
[----:B------:R-:W-:-:S03]  /*145c0*/  ISETP.LT.AND P1, PT, R9, UR15, P1 ;  /* 0x0000000f09007c0c */ /* 0x000fc60008f21270 */
[----:B------:R-:W-:-:S05]  /*145d0*/  @P0 IMAD.MOV.U32 R9, RZ, RZ, R7 ;  /* 0x000000ffff090224 */ /* 0x000fca00078e0007 */
[----:B------:R4:W3:Y:S01]  /*145e0*/  @P0 LDG.E.U16 R72, desc[UR24][R8.64] ;  /* 0x0000001808480981 */ /* 0x0008e2000c1e1500 */
[----:B------:R-:W-:Y:S02]  /*145f0*/  ISETP.GT.U32.AND P3, PT, R5, R32, PT ;  /* 0x000000200500720c */ /* 0x000fe40003f64070 */
[----:B------:R-:W-:-:S11]  /*14600*/  LOP3.LUT R10, R81, 0x1a, RZ, 0xfc, !PT ;  /* 0x0000001a510a7812 */ /* 0x000fd600078efcff */
[----:B------:R-:W-:Y:S01]  /*14610*/  @!P3 IMAD.IADD R32, R32, 0x1, -R5 ;  /* 0x000000012020b824 */ /* 0x000fe200078e0a05 */
[----:B------:R-:W-:-:S04]  /*14620*/  PLOP3.LUT P3, PT, PT, PT, UP1, 0x80, 0x8 ;  /* 0x000000000008781c */ /* 0x000fc80003f6f018 */
[----:B------:R-:W-:Y:S01]  /*14630*/  ISETP.LT.AND P3, PT, R10, UR15, P3 ;  /* 0x0000000f0a007c0c */ /* 0x000fe20009f61270 */
[----:B------:R-:W-:Y:S01]  /*14640*/  STL [R1+0x49c], R8 ;  /* 0x00049c0801007387 */ /* 0x000fe20000100800 */
[----:B------:R-:W-:Y:S02]  /*14650*/  PRMT R69, RZ, 0x7610, R69 ;  /* 0x00007610ff457816 */ /* 0x000fe40000000045 */
[----:B------:R-:W-:Y:S02]  /*14660*/  LOP3.LUT R10, R81, 0x2a, RZ, 0xfc, !PT ;  /* 0x0000002a510a7812 */ /* 0x000fe400078efcff */
[----:B------:R-:W-:Y:S02]  /*14670*/  PLOP3.LUT P2, PT, PT, PT, UP1, 0x80, 0x8 ;  /* 0x000000000008781c */ /* 0x000fe40003f4f018 */
[----:B------:R-:W-:Y:S02]  /*14680*/  PRMT R60, RZ, 0x7610, R60 ;  /* 0x00007610ff3c7816 */ /* 0x000fe4000000003c */
[----:B------:R-:W-:-:S02]  /*14690*/  ISETP.LT.AND P2, PT, R10, UR15, P2 ;  /* 0x0000000f0a007c0c */ /* 0x000fc40009741270 */
[----:B------:R-:W-:Y:S01]  /*146a0*/  PRMT R59, RZ, 0x7610, R59 ;  /* 0x00007610ff3b7816 */ /* 0x000fe2000000003b */
[----:B------:R0:W-:Y:S01]  /*146b0*/  STL [R1+0x498], R7 ;  /* 0x0004980701007387 */ /* 0x0001e20000100800 */
[----:B------:R-:W-:Y:S02]  /*146c0*/  PRMT R58, RZ, 0x7610, R58 ;  /* 0x00007610ff3a7816 */ /* 0x000fe4000000003a */
[----:B------:R-:W-:Y:S02]  /*146d0*/  LOP3.LUT R11, R81, 0x32, RZ, 0xfc, !PT ;  /* 0x00000032510b7812 */ /* 0x000fe400078efcff */
[----:B0-----:R-:W-:Y:S01]  /*146e0*/  SEL R7, R38, R2, !P6 ;  /* 0x0000000226077207 */ /* 0x001fe20007000000 */
[----:B------:R-:W-:-:S04]  /*146f0*/  IMAD.MOV.U32 R2, RZ, RZ, R33 ;  /* 0x000000ffff027224 */ /* 0x000fc800078e0021 */
[----:B------:R-:W-:Y:S01]  /*14700*/  IMAD R7, R7, UR13, RZ ;  /* 0x0000000d07077c24 */ /* 0x000fe2000f8e02ff */
[----:B------:R-:W-:Y:S01]  /*14710*/  PRMT R64, RZ, 0x7610, R64 ;  /* 0x00007610ff407816 */ /* 0x000fe20000000040 */
[----:B----4-:R-:W-:Y:S02]  /*14720*/  @P4 IMAD.MOV.U32 R9, RZ, RZ, R25 ;  /* 0x000000ffff094224 */ /* 0x010fe400078e0019 */
[----:B--2---:R-:W-:-:S05]  /*14730*/  @P4 IMAD.MOV.U32 R8, RZ, RZ, R29 ;  /* 0x000000ffff084224 */ /* 0x004fca00078e001d */
[----:B------:R3:W2:Y:S02]  /*14740*/  @P4 LDG.E.U16 R69, desc[UR24][R8.64] ;  /* 0x0000001808454981 */ /* 0x0006a4000c1e1500 */
[----:B---3--:R-:W-:Y:S02]  /*14750*/  @P3 IMAD.MOV.U32 R8, RZ, RZ, R82 ;  /* 0x000000ffff083224 */ /* 0x008fe400078e0052 */
[----:B------:R-:W-:Y:S01]  /*14760*/  @P3 IMAD.MOV.U32 R9, RZ, RZ, R31 ;  /* 0x000000ffff093224 */ /* 0x000fe200078e001f */
[----:B------:R-:W-:-:S04]  /*14770*/  ISETP.GT.U32.AND P4, PT, R5, R30, PT ;  /* 0x0000001e0500720c */ /* 0x000fc80003f84070 */
[----:B------:R0:W3:Y:S01]  /*14780*/  @P3 LDG.E.U16 R60, desc[UR24][R8.64] ;  /* 0x00000018083c3981 */ /* 0x0000e2000c1e1500 */
[----:B------:R-:W-:Y:S01]  /*14790*/  ISETP.GT.U32.AND P3, PT, R5, R32, PT ;  /* 0x000000200500720c */ /* 0x000fe20003f64070 */
[----:B0-----:R-:W-:Y:S02]  /*147a0*/  @P1 IMAD.MOV.U32 R8, RZ, RZ, R24 ;  /* 0x000000ffff081224 */ /* 0x001fe400078e0018 */
[----:B------:R-:W-:-:S05]  /*147b0*/  @P1 IMAD.MOV.U32 R9, RZ, RZ, R22 ;  /* 0x000000ffff091224 */ /* 0x000fca00078e0016 */
[----:B------:R0:W4:Y:S01]  /*147c0*/  @P1 LDG.E.U16 R59, desc[UR24][R8.64] ;  /* 0x00000018083b1981 */ /* 0x000122000c1e1500 */
[----:B------:R-:W-:Y:S01]  /*147d0*/  ISETP.GE.AND P1, PT, R26, RZ, PT ;  /* 0x000000ff1a00720c */ /* 0x000fe20003f26270 */
[--C-:B------:R-:W-:Y:S01]  /*147e0*/  @!P4 IMAD.IADD R30, R30, 0x1, -R5.reuse ;  /* 0x000000011e1ec824 */ /* 0x100fe200078e0a05 */
[----:B------:R-:W-:Y:S02]  /*147f0*/  PLOP3.LUT P4, PT, PT, PT, UP1, 0x80, 0x8 ;  /* 0x000000000008781c */ /* 0x000fe40003f8f018 */
[----:B------:R-:W-:Y:S02]  /*14800*/  @!P3 IMAD.IADD R32, R32, 0x1, -R5 ;  /* 0x000000012020b824 */ /* 0x000fe400078e0a05 */
[----:B0-----:R-:W-:Y:S02]  /*14810*/  @P2 IMAD.MOV.U32 R8, RZ, RZ, R28 ;  /* 0x000000ffff082224 */ /* 0x001fe400078e001c */
[----:B------:R-:W-:Y:S01]  /*14820*/  @P2 IMAD.MOV.U32 R9, RZ, RZ, R27 ;  /* 0x000000ffff092224 */ /* 0x000fe200078e001b */
[----:B------:R-:W-:-:S04]  /*14830*/  ISETP.LT.AND P3, PT, R11, UR15, P4 ;  /* 0x0000000f0b007c0c */ /* 0x000fc8000a761270 */
[----:B------:R0:W2:Y:S01]  /*14840*/  @P2 LDG.E.U16 R58, desc[UR24][R8.64] ;  /* 0x00000018083a2981 */ /* 0x0000a2000c1e1500 */
[----:B------:R-:W-:Y:S01]  /*14850*/  @!P1 IMAD.MOV R2, RZ, RZ, -R2 ;  /* 0x000000ffff029224 */ /* 0x000fe200078e0a02 */
[----:B------:R-:W-:Y:S02]  /*14860*/  PLOP3.LUT P1, PT, PT, PT, UP1, 0x80, 0x8 ;  /* 0x000000000008781c */ /* 0x000fe40003f2f018 */
[----:B------:R-:W-:Y:S04]  /*14870*/  STL [R1+0xe9c], R72 ;  /* 0x000e9c4801007387 */ /* 0x000fe80000100800 */
[----:B------:R-:W2:Y:S01]  /*14880*/  LDL R23, [R1+0x938] ;  /* 0x0009380001177983 */ /* 0x000ea20000100800 */
[----:B0-----:R-:W-:Y:S02]  /*14890*/  LEA R8, P4, R7, R4, 0x1 ;  /* 0x0000000407087211 */ /* 0x001fe400078808ff */
[----:B------:R-:W-:Y:S01]  /*148a0*/  LOP3.LUT R9, R81, 0x4, RZ, 0xfc, !PT ;  /* 0x0000000451097812 */ /* 0x000fe200078efcff */
[----:B------:R-:W3:Y:S01]  /*148b0*/  LDL R25, [R1+0x93c] ;  /* 0x00093c0001197983 */ /* 0x000ee20000100800 */
[----:B------:R-:W-:-:S02]  /*148c0*/  LEA.HI.X.SX32 R7, R7, R3, 0x1, P4 ;  /* 0x0000000307077211 */ /* 0x000fc400020f0eff */
[----:B------:R-:W-:Y:S01]  /*148d0*/  ISETP.LT.AND P1, PT, R9, UR15, P1 ;  /* 0x0000000f09007c0c */ /* 0x000fe20008f21270 */
[----:B------:R-:W4:Y:S02]  /*148e0*/  LDL R29, [R1+0x958] ;  /* 0x00095800011d7983 */ /* 0x000f240000100800 */
[----:B------:R-:W-:Y:S02]  /*148f0*/  @P0 IMAD.MOV.U32 R9, RZ, RZ, R7 ;  /* 0x000000ffff090224 */ /* 0x000fe400078e0007 */
[----:B------:R-:W4:Y:S04]  /*14900*/  LDL R82, [R1+0x95c] ;  /* 0x00095c0001527983 */ /* 0x000f280000100800 */
[----:B------:R2:W4:Y:S04]  /*14910*/  @P0 LDG.E.U16 R64, desc[UR24][R8.64] ;  /* 0x0000001808400981 */ /* 0x000528000c1e1500 */
[----:B------:R-:W4:Y:S04]  /*14920*/  LDL.LU R26, [R1+0x390] ;  /* 0x00039000011a7983 */ /* 0x000f280000300800 */
[----:B------:R-:W4:Y:S04]  /*14930*/  LDL.LU R31, [R1+0x374] ;  /* 0x00037400011f7983 */ /* 0x000f280000300800 */
[----:B------:R-:W4:Y:S04]  /*14940*/  LDL R22, [R1+0xa0] ;  /* 0x0000a00001167983 */ /* 0x000f280000100800 */
[----:B------:R-:W4:Y:S04]  /*14950*/  LDL R24, [R1+0x98c] ;  /* 0x00098c0001187983 */ /* 0x000f280000100800 */
[----:B------:R-:W4:Y:S04]  /*14960*/  LDL R33, [R1+0x97c] ;  /* 0x00097c0001217983 */ /* 0x000f280000100800 */
[----:B------:R-:W4:Y:S04]  /*14970*/  LDL R27, [R1+0xc08] ;  /* 0x000c0800011b7983 */ /* 0x000f280000100800 */
[----:B------:R-:W4:Y:S01]  /*14980*/  LDL R28, [R1+0xb0] ;  /* 0x0000b000011c7983 */ /* 0x000f220000100800 */
[----:B------:R-:W-:-:S02]  /*14990*/  LOP3.LUT R10, R81, 0x3a, RZ, 0xfc, !PT ;  /* 0x0000003a510a7812 */ /* 0x000fc400078efcff */
[----:B------:R-:W-:-:S04]  /*149a0*/  PLOP3.LUT P2, PT, PT, PT, UP1, 0x80, 0x8 ;  /* 0x000000000008781c */ /* 0x000fc80003f4f018 */
[----:B------:R-:W-:Y:S01]  /*149b0*/  ISETP.LT.AND P2, PT, R10, UR15, P2 ;  /* 0x0000000f0a007c0c */ /* 0x000fe20009741270 */
[----:B------:R-:W-:Y:S01]  /*149c0*/  STL [R1+0x4bc], R8 ;  /* 0x0004bc0801007387 */ /* 0x000fe20000100800 */
[----:B------:R-:W-:Y:S02]  /*149d0*/  PRMT R57, RZ, 0x7610, R57 ;  /* 0x00007610ff397816 */ /* 0x000fe40000000039 */
[----:B------:R-:W-:Y:S02]  /*149e0*/  LOP3.LUT R10, R81, 0xc, RZ, 0xfc, !PT ;  /* 0x0000000c510a7812 */ /* 0x000fe400078efcff */
[----:B------:R-:W-:Y:S02]  /*149f0*/  PLOP3.LUT P4, PT, PT, PT, UP1, 0x80, 0x8 ;  /* 0x000000000008781c */ /* 0x000fe40003f8f018 */
[----:B------:R-:W-:Y:S02]  /*14a00*/  PRMT R47, RZ, 0x7610, R47 ;  /* 0x00007610ff2f7816 */ /* 0x000fe4000000002f */
[----:B------:R-:W-:Y:S01]  /*14a10*/  ISETP.LT.AND P4, PT, R10, UR15, P4 ;  /* 0x0000000f0a007c0c */ /* 0x000fe2000a781270 */
[----:B------:R0:W-:Y:S01]  /*14a20*/  STL [R1+0x4b8], R7 ;  /* 0x0004b80701007387 */ /* 0x0001e20000100800 */
[----:B------:R-:W-:-:S02]  /*14a30*/  PRMT R63, RZ, 0x7610, R63 ;  /* 0x00007610ff3f7816 */ /* 0x000fc4000000003f */
[----:B------:R-:W-:Y:S02]  /*14a40*/  PRMT R62, RZ, 0x7610, R62 ;  /* 0x00007610ff3e7816 */ /* 0x000fe4000000003e */
[----:B0-----:R-:W-:Y:S01]  /*14a50*/  SEL R7, R38, R2, !P6 ;  /* 0x0000000226077207 */ /* 0x001fe20007000000 */
[----:B------:R-:W-:-:S04]  /*14a60*/  IMAD.MOV.U32 R2, RZ, RZ, R32 ;  /* 0x000000ffff027224 */ /* 0x000fc800078e0020 */
[----:B------:R-:W-:Y:S01]  /*14a70*/  IMAD R7, R7, UR13, RZ ;  /* 0x0000000d07077c24 */ /* 0x000fe2000f8e02ff */
[----:B------:R-:W-:Y:S01]  /*14a80*/  PRMT R55, RZ, 0x7610, R55 ;  /* 0x00007610ff377816 */ /* 0x000fe20000000037 */
[----:B--2---:R-:W-:Y:S02]  /*14a90*/  @P3 IMAD.MOV.U32 R9, RZ, RZ, R23 ;  /* 0x000000ffff093224 */ /* 0x004fe400078e0017 */
[----:B---3--:R-:W-:-:S05]  /*14aa0*/  @P3 IMAD.MOV.U32 R8, RZ, RZ, R25 ;  /* 0x000000ffff083224 */ /* 0x008fca00078e0019 */
[----:B------:R0:W2:Y:S04]  /*14ab0*/  @P3 LDG.E.U16 R57, desc[UR24][R8.64] ;  /* 0x0000001808393981 */ /* 0x0000a8000c1e1500 */
[----:B----4-:R-:W-:Y:S01]  /*14ac0*/  STL [R1+0xea0], R64 ;  /* 0x000ea04001007387 */ /* 0x010fe20000100800 */
[----:B0-----:R-:W-:-:S03]  /*14ad0*/  @P2 IMAD.MOV.U32 R8, RZ, RZ, R82 ;  /* 0x000000ffff082224 */ /* 0x001fc600078e0052 */
[----:B------:R-:W3:Y:S01]  /*14ae0*/  LDL R23, [R1+0xc0] ;  /* 0x0000c00001177983 */ /* 0x000ee20000100800 */
[----:B------:R-:W-:-:S03]  /*14af0*/  @P2 IMAD.MOV.U32 R9, RZ, RZ, R29 ;  /* 0x000000ffff092224 */ /* 0x000fc600078e001d */
[----:B------:R-:W4:Y:S04]  /*14b00*/  LDL R25, [R1+0x96c] ;  /* 0x00096c0001197983 */ /* 0x000f280000100800 */
[----:B------:R0:W2:Y:S04]  /*14b10*/  @P2 LDG.E.U16 R47, desc[UR24][R8.64] ;  /* 0x00000018082f2981 */ /* 0x0000a8000c1e1500 */
[----:B------:R-:W2:Y:S01]  /*14b20*/  LDL R29, [R1+0x8e0] ;  /* 0x0008e000011d7983 */ /* 0x000ea20000100800 */
[----:B0-----:R-:W-:Y:S02]  /*14b30*/  @P1 IMAD.MOV.U32 R8, RZ, RZ, R24 ;  /* 0x000000ffff081224 */ /* 0x001fe400078e0018 */
[----:B------:R-:W-:Y:S01]  /*14b40*/  @P1 IMAD.MOV.U32 R9, RZ, RZ, R22 ;  /* 0x000000ffff091224 */ /* 0x000fe200078e0016 */
[----:B------:R-:W2:Y:S04]  /*14b50*/  LDL R24, [R1+0x900] ;  /* 0x0009000001187983 */ /* 0x000ea80000100800 */
[----:B------:R-:W2:Y:S04]  /*14b60*/  LDL R22, [R1+0x8e4] ;  /* 0x0008e40001167983 */ /* 0x000ea80000100800 */
[----:B------:R0:W2:Y:S01]  /*14b70*/  @P1 LDG.E.U16 R63, desc[UR24][R8.64] ;  /* 0x00000018083f1981 */ /* 0x0000a2000c1e1500 */
[----:B------:R-:W-:Y:S01]  /*14b80*/  ISETP.GE.AND P1, PT, R27, RZ, PT ;  /* 0x000000ff1b00720c */ /* 0x000fe20003f26270 */
[----:B0-----:R-:W-:-:S02]  /*14b90*/  @P4 IMAD.MOV.U32 R8, RZ, RZ, R33 ;  /* 0x000000ffff084224 */ /* 0x001fc400078e0021 */
[----:B------:R-:W2:Y:S04]  /*14ba0*/  LDL R33, [R1+0x904] ;  /* 0x0009040001217983 */ /* 0x000ea80000100800 */
[----:B------:R-:W2:Y:S04]  /*14bb0*/  LDL.LU R82, [R1+0x344] ;  /* 0x0003440001527983 */ /* 0x000ea80000300800 */
[----:B------:R-:W2:Y:S01]  /*14bc0*/  LDL.LU R27, [R1+0x2e4] ;  /* 0x0002e400011b7983 */ /* 0x000ea20000300800 */
[----:B------:R-:W-:-:S03]  /*14bd0*/  @P4 IMAD.MOV.U32 R9, RZ, RZ, R28 ;  /* 0x000000ffff094224 */ /* 0x000fc600078e001c */
[----:B------:R-:W2:Y:S04]  /*14be0*/  LDL R28, [R1+0x920] ;  /* 0x00092000011c7983 */ /* 0x000ea80000100800 */
[----:B------:R-:W2:Y:S04]  /*14bf0*/  LDL R32, [R1+0x924] ;  /* 0x0009240001207983 */ /* 0x000ea80000100800 */
[----:B------:R0:W2:Y:S01]  /*14c00*/  @P4 LDG.E.U16 R62, desc[UR24][R8.64] ;  /* 0x00000018083e4981 */ /* 0x0000a2000c1e1500 */
[----:B------:R-:W-:Y:S01]  /*14c10*/  @!P1 IMAD.MOV R2, RZ, RZ, -R2 ;  /* 0x000000ffff029224 */ /* 0x000fe200078e0a02 */
[----:B------:R-:W-:-:S02]  /*14c20*/  PLOP3.LUT P1, PT, PT, PT, UP1, 0x80, 0x8 ;  /* 0x000000000008781c */ /* 0x000fc40003f2f018 */
[----:B0-----:R-:W-:Y:S02]  /*14c30*/  LEA R8, P4, R7, R4, 0x1 ;  /* 0x0000000407087211 */ /* 0x001fe400078808ff */
[----:B------:R-:W-:Y:S02]  /*14c40*/  LOP3.LUT R9, R81, 0x24, RZ, 0xfc, !PT ;  /* 0x0000002451097812 */ /* 0x000fe400078efcff */
        /* <DEDUP_REMOVED lines=19> */
[----:B------:R-:W-:Y:S02]  /*14d80*/  ISETP.LT.AND P4, PT, R10, UR15, P4 ;  /* 0x0000000f0a007c0c */ /* 0x000fe4000a781270 */
[----:B------:R-:W-:Y:S02]  /*14d90*/  PRMT R49, RZ, 0x7610, R49 ;  /* 0x00007610ff317816 */ /* 0x000fe40000000031 */
[----:B------:R-:W-:Y:S02]  /*14da0*/  SEL R2, R38, R2, !P6 ;  /* 0x0000000226027207 */ /* 0x000fe40007000000 */
[----:B------:R-:W-:-:S03]  /*14db0*/  PRMT R48, RZ, 0x7610, R48 ;  /* 0x00007610ff307816 */ /* 0x000fc60000000030 */
[----:B------:R-:W-:Y:S01]  /*14dc0*/  IMAD R2, R2, UR13, RZ ;  /* 0x0000000d02027c24 */ /* 0x000fe2000f8e02ff */
[----:B------:R-:W-:Y:S01]  /*14dd0*/  PRMT R54, RZ, 0x7610, R54 ;  /* 0x00007610ff367816 */ /* 0x000fe20000000036 */
[----:B------:R0:W-:Y:S01]  /*14de0*/  STL [R1+0x4d8], R7 ;  /* 0x0004d80701007387 */ /* 0x0001e20000100800 */
[----:B---3--:R-:W-:Y:S02]  /*14df0*/  @P3 IMAD.MOV.U32 R9, RZ, RZ, R23 ;  /* 0x000000ffff093224 */ /* 0x008fe400078e0017 */
[----:B----4-:R-:W-:-:S05]  /*14e00*/  @P3 IMAD.MOV.U32 R8, RZ, RZ, R25 ;  /* 0x000000ffff083224 */ /* 0x010fca00078e0019 */
[----:B------:R2:W3:Y:S02]  /*14e10*/  @P3 LDG.E.U16 R61, desc[UR24][R8.64] ;  /* 0x00000018083d3981 */ /* 0x0004e4000c1e1500 */
[----:B--2---:R-:W-:Y:S02]  /*14e20*/  @P2 IMAD.MOV.U32 R9, RZ, RZ, R29 ;  /* 0x000000ffff092224 */ /* 0x004fe400078e001d */
[----:B------:R-:W-:-:S05]  /*14e30*/  @P2 IMAD.MOV.U32 R8, RZ, RZ, R22 ;  /* 0x000000ffff082224 */ /* 0x000fca00078e0016 */
[----:B------:R1:W2:Y:S02]  /*14e40*/  @P2 LDG.E.U16 R50, desc[UR24][R8.64] ;  /* 0x0000001808322981 */ /* 0x0002a4000c1e1500 */
[----:B-1----:R-:W-:Y:S02]  /*14e50*/  @P1 IMAD.MOV.U32 R9, RZ, RZ, R24 ;  /* 0x000000ffff091224 */ /* 0x002fe400078e0018 */
[----:B------:R-:W-:-:S05]  /*14e60*/  @P1 IMAD.MOV.U32 R8, RZ, RZ, R33 ;  /* 0x000000ffff081224 */ /* 0x000fca00078e0021 */
[----:B------:R1:W4:Y:S01]  /*14e70*/  @P1 LDG.E.U16 R49, desc[UR24][R8.64] ;  /* 0x0000001808311981 */ /* 0x000322000c1e1500 */
[----:B------:R-:W-:Y:S01]  /*14e80*/  ISETP.GT.U32.AND P2, PT, R5, R27, PT ;  /* 0x0000001b0500720c */ /* 0x000fe20003f44070 */
[----:B-1----:R-:W-:Y:S02]  /*14e90*/  @P4 IMAD.MOV.U32 R8, RZ, RZ, R32 ;  /* 0x000000ffff084224 */ /* 0x002fe400078e0020 */
[----:B------:R-:W-:-:S10]  /*14ea0*/  @P4 IMAD.MOV.U32 R9, RZ, RZ, R28 ;  /* 0x000000ffff094224 */ /* 0x000fd400078e001c */
[----:B------:R-:W-:Y:S01]  /*14eb0*/  @!P2 IMAD.IADD R27, R27, 0x1, -R5 ;  /* 0x000000011b1ba824 */ /* 0x000fe200078e0a05 */
[----:B------:R1:W2:Y:S02]  /*14ec0*/  @P4 LDG.E.U16 R48, desc[UR24][R8.64] ;  /* 0x0000001808304981 */ /* 0x0002a4000c1e1500 */
[----:B-1----:R-:W-:-:S04]  /*14ed0*/  LEA R8, P2, R2, R4, 0x1 ;  /* 0x0000000402087211 */ /* 0x002fc800078408ff */
[----:B------:R-:W-:-:S05]  /*14ee0*/  LEA.HI.X.SX32 R9, R2, R3, 0x1, P2 ;  /* 0x0000000302097211 */ /* 0x000fca00010f0eff */
[----:B------:R-:W2:Y:S04]  /*14ef0*/  @P0 LDG.E.U16 R54, desc[UR24][R8.64] ;  /* 0x0000001808360981 */ /* 0x000ea8000c1e1500 */
[----:B------:R-:W-:Y:S04]  /*14f00*/  STL [R1+0xea4], R55 ;  /* 0x000ea43701007387 */ /* 0x000fe80000100800 */
[----:B------:R-:W3:Y:S01]  /*14f10*/  LDL R33, [R1+0x944] ;  /* 0x0009440001217983 */ /* 0x000ee20000100800 */
[----:B------:R-:W-:-:S03]  /*14f20*/  ISETP.GT.U32.AND P3, PT, R5, R82, PT ;  /* 0x000000520500720c */ /* 0x000fc60003f64070 */
[----:B------:R-:W4:Y:S04]  /*14f30*/  LDL R25, [R1+0x940] ;  /* 0x0009400001197983 */ /* 0x000f280000100800 */
[----:B------:R-:W4:Y:S04]  /*14f40*/  LDL R22, [R1+0xc8] ;  /* 0x0000c80001167983 */ /* 0x000f280000100800 */
[----:B------:R-:W4:Y:S01]  /*14f50*/  LDL R24, [R1+0x960] ;  /* 0x0009600001187983 */ /* 0x000f220000100800 */
[----:B0-----:R-:W-:Y:S01]  /*14f60*/  LOP3.LUT R7, R81, 0x34, RZ, 0xfc, !PT ;  /* 0x0000003451077812 */ /* 0x001fe200078efcff */
[----:B------:R-:W-:Y:S01]  /*14f70*/  @!P3 IMAD.IADD R82, R82, 0x1, -R5 ;  /* 0x000000015252b824 */ /* 0x000fe200078e0a05 */
[----:B------:R-:W-:Y:S01]  /*14f80*/  PLOP3.LUT P3, PT, PT, PT, UP1, 0x80, 0x8 ;  /* 0x000000000008781c */ /* 0x000fe20003f6f018 */
[----:B------:R-:W4:Y:S03]  /*14f90*/  LDL R29, [R1+0xcd4] ;  /* 0x000cd400011d7983 */ /* 0x000f260000100800 */
[----:B------:R-:W-:Y:S01]  /*14fa0*/  ISETP.LT.AND P3, PT, R7, UR15, P3 ;  /* 0x0000000f07007c0c */ /* 0x000fe20009f61270 */
[----:B------:R-:W4:Y:S04]  /*14fb0*/  LDL R21, [R1+0xa4] ;  /* 0x0000a40001157983 */ /* 0x000f280000100800 */
[----:B------:R-:W4:Y:S04]  /*14fc0*/  LDL R28, [R1+0x988] ;  /* 0x00098800011c7983 */ /* 0x000f280000100800 */
[----:B------:R3:W-:Y:S04]  /*14fd0*/  STL [R1+0x4fc], R8 ;  /* 0x0004fc0801007387 */ /* 0x0007e80000100800 */
[----:B------:R4:W-:Y:S01]  /*14fe0*/  STL [R1+0x4f8], R9 ;  /* 0x0004f80901007387 */ /* 0x0009e20000100800 */
[----:B------:R-:W-:-:S03]  /*14ff0*/  ISETP.GT.U32.AND P1, PT, R5, R30, PT ;  /* 0x0000001e0500720c */ /* 0x000fc60003f24070 */
[----:B--2---:R-:W-:Y:S04]  /*15000*/  STL [R1+0xea8], R54 ;  /* 0x000ea83601007387 */ /* 0x004fe80000100800 */
[----:B------:R-:W2:Y:S04]  /*15010*/  LDL R23, [R1+0xb4] ;  /* 0x0000b40001177983 */ /* 0x000ea80000100800 */
[----:B------:R-:W2:Y:S01]  /*15020*/  LDL R32, [R1+0x978] ;  /* 0x0009780001207983 */ /* 0x000ea20000100800 */
[----:B---3--:R-:W-:-:S03]  /*15030*/  @P3 IMAD.MOV.U32 R8, RZ, RZ, R33 ;  /* 0x000000ffff083224 */ /* 0x008fc600078e0021 */
[----:B------:R-:W3:Y:S01]  /*15040*/  LDL R33, [R1+0x968] ;  /* 0x0009680001217983 */ /* 0x000ee20000100800 */
[----:B------:R-:W-:Y:S01]  /*15050*/  @!P1 IMAD.IADD R30, R30, 0x1, -R5 ;  /* 0x000000011e1e9824 */ /* 0x000fe200078e0a05 */
[----:B------:R-:W-:Y:S02]  /*15060*/  LOP3.LUT R10, R81, 0x3c, RZ, 0xfc, !PT ;  /* 0x0000003c510a7812 */ /* 0x000fe400078efcff */
[----:B------:R-:W-:Y:S01]  /*15070*/  PLOP3.LUT P1, PT, PT, PT, UP1, 0x80, 0x8 ;  /* 0x000000000008781c */ /* 0x000fe20003f2f018 */
[----:B----4-:R-:W-:Y:S02]  /*15080*/  @P3 IMAD.MOV.U32 R9, RZ, RZ, R25 ;  /* 0x000000ffff093224 */ /* 0x010fe400078e0019 */
[----:B------:R-:W4:Y:S01]  /*15090*/  LDL R25, [R1+0xc4] ;  /* 0x0000c40001197983 */ /* 0x000f220000100800 */
[----:B------:R-:W-:Y:S02]  /*150a0*/  ISETP.LT.AND P1, PT, R10, UR15, P1 ;  /* 0x0000000f0a007c0c */ /* 0x000fe40008f21270 */
[----:B------:R-:W-:-:S02]  /*150b0*/  PRMT R42, RZ, 0x7610, R42 ;  /* 0x00007610ff2a7816 */ /* 0x000fc4000000002a */
[----:B------:R-:W-:Y:S02]  /*150c0*/  LOP3.LUT R7, R81, 0x6, RZ, 0xfc, !PT ;  /* 0x0000000651077812 */ /* 0x000fe400078efcff */
[----:B------:R-:W-:Y:S02]  /*150d0*/  PLOP3.LUT P2, PT, PT, PT, UP1, 0x80, 0x8 ;  /* 0x000000000008781c */ /* 0x000fe40003f4f018 */
[----:B------:R-:W-:Y:S01]  /*150e0*/  ISETP.GT.U32.AND P4, PT, R5, R26, PT ;  /* 0x0000001a0500720c */ /* 0x000fe20003f84070 */
[----:B------:R0:W4:Y:S01]  /*150f0*/  @P3 LDG.E.U16 R42, desc[UR24][R8.64] ;  /* 0x00000018082a3981 */ /* 0x000122000c1e1500 */
[----:B------:R-:W-:Y:S02]  /*15100*/  ISETP.LT.AND P2, PT, R7, UR15, P2 ;  /* 0x0000000f07007c0c */ /* 0x000fe40009741270 */
[----:B------:R-:W-:Y:S02]  /*15110*/  PRMT R41, RZ, 0x7610, R41 ;  /* 0x00007610ff297816 */ /* 0x000fe40000000029 */
[----:B------:R-:W-:-:S02]  /*15120*/  LOP3.LUT R2, R81, 0xe, RZ, 0xfc, !PT ;  /* 0x0000000e51027812 */ /* 0x000fc400078efcff */
[----:B------:R-:W-:Y:S01]  /*15130*/  PLOP3.LUT P3, PT, PT, PT, UP1, 0x80, 0x8 ;  /* 0x000000000008781c */ /* 0x000fe20003f6f018 */
[----:B0-----:R-:W-:Y:S02]  /*15140*/  @P1 IMAD.MOV.U32 R8, RZ, RZ, R24 ;  /* 0x000000ffff081224 */ /* 0x001fe400078e0018 */
[----:B------:R-:W-:Y:S01]  /*15150*/  @P1 IMAD.MOV.U32 R9, RZ, RZ, R22 ;  /* 0x000000ffff091224 */ /* 0x000fe200078e0016 */
[----:B------:R-:W-:Y:S01]  /*15160*/  ISETP.LT.AND P3, PT, R2, UR15, P3 ;  /* 0x0000000f02007c0c */ /* 0x000fe20009f61270 */
[----:B------:R-:W4:Y:S01]  /*15170*/  LDL R22, [R1+0x8e8] ;  /* 0x0008e80001167983 */ /* 0x000f220000100800 */
[----:B------:R-:W-:-:S03]  /*15180*/  LOP3.LUT R7, R81, 0x16, RZ, 0xfc, !PT ;  /* 0x0000001651077812 */ /* 0x000fc600078efcff */
[----:B------:R-:W4:Y:S01]  /*15190*/  LDL R24, [R1+0x8ec] ;  /* 0x0008ec0001187983 */ /* 0x000f220000100800 */
[----:B------:R-:W-:-:S03]  /*151a0*/  @!P4 IMAD.IADD R26, R26, 0x1, -R5 ;  /* 0x000000011a1ac824 */ /* 0x000fc600078e0a05 */
[----:B------:R0:W4:Y:S01]  /*151b0*/  @P1 LDG.E.U16 R41, desc[UR24][R8.64] ;  /* 0x0000001808291981 */ /* 0x000122000c1e1500 */
[----:B------:R-:W-:Y:S02]  /*151c0*/  PLOP3.LUT P1, PT, PT, PT, UP1, 0x80, 0x8 ;  /* 0x000000000008781c */ /* 0x000fe40003f2f018 */
[----:B------:R-:W-:Y:S02]  /*151d0*/  ISETP.GE.AND P4, PT, R29, RZ, PT ;  /* 0x000000ff1d00720c */ /* 0x000fe40003f86270 */
[----:B------:R-:W-:Y:S01]  /*151e0*/  PRMT R53, RZ, 0x7610, R53 ;  /* 0x00007610ff357816 */ /* 0x000fe20000000035 */
[----:B------:R-:W4:Y:S01]  /*151f0*/  LDL R29, [R1+0xc78] ;  /* 0x000c7800011d7983 */ /* 0x000f220000100800 */
[----:B------:R-:W-:Y:S01]  /*15200*/  ISETP.LT.AND P1, PT, R7, UR15, P1 ;  /* 0x0000000f07007c0c */ /* 0x000fe20008f21270 */
[----:B0-----:R-:W-:Y:S02]  /*15210*/  @P2 IMAD.MOV.U32 R8, RZ, RZ, R28 ;  /* 0x000000ffff082224 */ /* 0x001fe400078e001c */
[----:B------:R-:W-:Y:S01]  /*15220*/  @P2 IMAD.MOV.U32 R9, RZ, RZ, R21 ;  /* 0x000000ffff092224 */ /* 0x000fe200078e0015 */
[----:B------:R-:W-:Y:S01]  /*15230*/  PRMT R52, RZ, 0x7610, R52 ;  /* 0x00007610ff347816 */ /* 0x000fe20000000034 */
[----:B------:R-:W-:Y:S01]  /*15240*/  IMAD.MOV.U32 R2, RZ, RZ, R30 ;  /* 0x000000ffff027224 */ /* 0x000fe200078e001e */
[----:B------:R-:W4:Y:S04]  /*15250*/  LDL R28, [R1+0x908] ;  /* 0x00090800011c7983 */ /* 0x000f280000100800 */
[----:B------:R2:W4:Y:S04]  /*15260*/  @P2 LDG.E.U16 R53, desc[UR24][R8.64] ;  /* 0x0000001808352981 */ /* 0x000528000c1e1500 */
[----:B------:R-:W4:Y:S01]  /*15270*/  LDL R30, [R1+0x90c] ;  /* 0x00090c00011e7983 */ /* 0x000f220000100800 */
[----:B--2---:R-:W-:-:S02]  /*15280*/  @P3 IMAD.MOV.U32 R9, RZ, RZ, R23 ;  /* 0x000000ffff093224 */ /* 0x004fc400078e0017 */
[----:B------:R-:W-:Y:S02]  /*15290*/  @P3 IMAD.MOV.U32 R8, RZ, RZ, R32 ;  /* 0x000000ffff083224 */ /* 0x000fe400078e0020 */
[----:B------:R-:W2:Y:S04]  /*152a0*/  LDL R32, [R1+0xc24] ;  /* 0x000c240001207983 */ /* 0x000ea80000100800 */
[----:B------:R3:W2:Y:S02]  /*152b0*/  @P3 LDG.E.U16 R52, desc[UR24][R8.64] ;  /* 0x0000001808343981 */ /* 0x0006a4000c1e1500 */
[----:B---3--:R-:W-:Y:S02]  /*152c0*/  @P1 IMAD.MOV.U32 R8, RZ, RZ, R33 ;  /* 0x000000ffff081224 */ /* 0x008fe400078e0021 */
[----:B------:R-:W3:Y:S01]  /*152d0*/  LDL R33, [R1+0xc00] ;  /* 0x000c000001217983 */ /* 0x000ee20000100800 */
[----:B------:R-:W-:Y:S01]  /*152e0*/  @!P4 IMAD.MOV R2, RZ, RZ, -R2 ;  /* 0x000000ffff02c224 */ /* 0x000fe200078e0a02 */
[----:B------:R-:W-:-:S02]  /*152f0*/  ISETP.GT.U32.AND P4, PT, R5, R31, PT ;  /* 0x0000001f0500720c */ /* 0x000fc40003f84070 */
[----:B------:R-:W-:Y:S02]  /*15300*/  LOP3.LUT R7, R81, 0x1e, RZ, 0xfc, !PT ;  /* 0x0000001e51077812 */ /* 0x000fe400078efcff */
[----:B------:R-:W-:Y:S02]  /*15310*/  PLOP3.LUT P2, PT, PT, PT, UP1, 0x80, 0x8 ;  /* 0x000000000008781c */ /* 0x000fe40003f4f018 */
[----:B------:R-:W-:Y:S01]  /*15320*/  SEL R2, R38, R2, !P6 ;  /* 0x0000000226027207 */ /* 0x000fe20007000000 */
[----:B----4-:R-:W-:Y:S01]  /*15330*/  @P1 IMAD.MOV.U32 R9, RZ, RZ, R25 ;  /* 0x000000ffff091224 */ /* 0x010fe200078e0019 */
[----:B------:R-:W-:Y:S02]  /*15340*/  PRMT R51, RZ, 0x7610, R51 ;  /* 0x00007610ff337816 */ /* 0x000fe40000000033 */
[----:B------:R-:W-:Y:S01]  /*15350*/  ISETP.LT.AND P2, PT, R7, UR15, P2 ;  /* 0x0000000f07007c0c */ /* 0x000fe20009741270 */
[----:B------:R-:W-:Y:S01]  /*15360*/  IMAD R2, R2, UR13, RZ ;  /* 0x0000000d02027c24 */ /* 0x000fe2000f8e02ff */
[----:B------:R-:W-:-:S02]  /*15370*/  LOP3.LUT R7, R81, 0x26, RZ, 0xfc, !PT ;  /* 0x0000002651077812 */ /* 0x000fc400078efcff */
[----:B------:R-:W-:Y:S01]  /*15380*/  PLOP3.LUT P3, PT, PT, PT, UP1, 0x80, 0x8 ;  /* 0x000000000008781c */ /* 0x000fe20003f6f018 */
[----:B------:R0:W4:Y:S01]  /*15390*/  @P1 LDG.E.U16 R51, desc[UR24][R8.64] ;  /* 0x0000001808331981 */ /* 0x000122000c1e1500 */
[----:B------:R-:W-:Y:S02]  /*153a0*/  @!P4 IMAD.IADD R31, R31, 0x1, -R5 ;  /* 0x000000011f1fc824 */ /* 0x000fe400078e0a05 */
[----:B------:R-:W-:Y:S02]  /*153b0*/  ISETP.LT.AND P1, PT, R7, UR15, P3 ;  /* 0x0000000f07007c0c */ /* 0x000fe40009f21270 */
[----:B------:R-:W-:-:S04]  /*153c0*/  LEA R7, P4, R2, R4, 0x1 ;  /* 0x0000000402077211 */ /* 0x000fc800078808ff */
[----:B------:R-:W-:Y:S01]  /*153d0*/  LEA.HI.X.SX32 R10, R2, R3, 0x1, P4 ;  /* 0x00000003020a7211 */ /* 0x000fe200020f0eff */
[----:B------:R1:W-:Y:S01]  /*153e0*/  STL [R1+0x51c], R7 ;  /* 0x00051c0701007387 */ /* 0x0003e20000100800 */
[----:B------:R-:W-:Y:S01]  /*153f0*/  PRMT R45, RZ, 0x7610, R45 ;  /* 0x00007610ff2d7816 */ /* 0x000fe2000000002d */
[----:B0-----:R-:W-:Y:S02]  /*15400*/  @P2 IMAD.MOV.U32 R8, RZ, RZ, R24 ;  /* 0x000000ffff082224 */ /* 0x001fe400078e0018 */
[----:B------:R-:W-:Y:S01]  /*15410*/  @P2 IMAD.MOV.U32 R9, RZ, RZ, R22 ;  /* 0x000000ffff092224 */ /* 0x000fe200078e0016 */
[----:B------:R0:W-:Y:S01]  /*15420*/  STL [R1+0x518], R10 ;  /* 0x0005180a01007387 */ /* 0x0001e20000100800 */
[----:B------:R-:W-:-:S03]  /*15430*/  IMAD.MOV.U32 R2, RZ, RZ, R26 ;  /* 0x000000ffff027224 */ /* 0x000fc600078e001a */
[----:B------:R-:W4:Y:S04]  /*15440*/  LDL R22, [R1+0xbc4] ;  /* 0x000bc40001167983 */ /* 0x000f280000100800 */
[----:B------:R-:W4:Y:S04]  /*15450*/  LDL R24, [R1+0x928] ;  /* 0x0009280001187983 */ /* 0x000f280000100800 */
[----:B------:R-:W4:Y:S01]  /*15460*/  LDL R26, [R1+0x92c] ;  /* 0x00092c00011a7983 */ /* 0x000f220000100800 */
[----:B------:R-:W-:Y:S02]  /*15470*/  ISETP.GE.AND P3, PT, R29, RZ, PT ;  /* 0x000000ff1d00720c */ /* 0x000fe40003f66270 */
[----:B------:R-:W-:Y:S01]  /*15480*/  ISETP.GT.U32.AND P4, PT, R5, R27, PT ;  /* 0x0000001b0500720c */ /* 0x000fe20003f84070 */
[----:B------:R0:W4:Y:S01]  /*15490*/  @P2 LDG.E.U16 R45, desc[UR24][R8.64] ;  /* 0x00000018082d2981 */ /* 0x000122000c1e1500 */
[----:B------:R-:W-:Y:S01]  /*154a0*/  PRMT R46, RZ, 0x7610, R46 ;  /* 0x00007610ff2e7816 */ /* 0x000fe2000000002e */
[----:B0-----:R-:W-:-:S02]  /*154b0*/  @P0 IMAD.MOV.U32 R8, RZ, RZ, R7 ;  /* 0x000000ffff080224 */ /* 0x001fc400078e0007 */
[----:B------:R-:W-:-:S05]  /*154c0*/  @P0 IMAD.MOV.U32 R9, RZ, RZ, R10 ;  /* 0x000000ffff090224 */ /* 0x000fca00078e000a */
[----:B------:R0:W4:Y:S01]  /*154d0*/  @P0 LDG.E.U16 R46, desc[UR24][R8.64] ;  /* 0x00000018082e0981 */ /* 0x000122000c1e1500 */
[----:B------:R-:W-:Y:S02]  /*154e0*/  @!P3 IMAD.MOV R2, RZ, RZ, -R2 ;  /* 0x000000ffff02b224 */ /* 0x000fe400078e0a02 */
[----:B------:R-:W-:Y:S02]  /*154f0*/  @!P4 IMAD.IADD R27, R27, 0x1, -R5 ;  /* 0x000000011b1bc824 */ /* 0x000fe400078e0a05 */
[----:B0-----:R-:W-:Y:S02]  /*15500*/  @P1 IMAD.MOV.U32 R8, RZ, RZ, R30 ;  /* 0x000000ffff081224 */ /* 0x001fe400078e001e */
[----:B------:R-:W-:Y:S01]  /*15510*/  @P1 IMAD.MOV.U32 R9, RZ, RZ, R28 ;  /* 0x000000ffff091224 */ /* 0x000fe200078e001c */
[----:B------:R-:W4:Y:S04]  /*15520*/  LDL R30, [R1+0x94c] ;  /* 0x00094c00011e7983 */ /* 0x000f280000100800 */
[----:B------:R-:W4:Y:S01]  /*15530*/  LDL R28, [R1+0x948] ;  /* 0x00094800011c7983 */ /* 0x000f220000100800 */
[----:B--2---:R-:W-:-:S03]  /*15540*/  ISETP.GE.AND P3, PT, R32, RZ, PT ;  /* 0x000000ff2000720c */ /* 0x004fc60003f66270 */
[----:B------:R-:W2:Y:S01]  /*15550*/  LDL R32, [R1+0x8cc] ;  /* 0x0008cc0001207983 */ /* 0x000ea20000100800 */
[----:B---3--:R-:W-:-:S03]  /*15560*/  ISETP.GE.AND P4, PT, R33, RZ, PT ;  /* 0x000000ff2100720c */ /* 0x008fc60003f86270 */
[----:B------:R-:W3:Y:S01]  /*15570*/  LDL R33, [R1+0x8d0] ;  /* 0x0008d00001217983 */ /* 0x000ee20000100800 */
[----:B------:R-:W-:Y:S02]  /*15580*/  PRMT R44, RZ, 0x7610, R44 ;  /* 0x00007610ff2c7816 */ /* 0x000fe4000000002c */
[----:B------:R-:W-:Y:S02]  /*15590*/  ISETP.GT.U32.AND P2, PT, R5, R82, PT ;  /* 0x000000520500720c */ /* 0x000fe40003f44070 */
[----:B------:R-:W-:Y:S02]  /*155a0*/  SEL R2, R38, R2, !P6 ;  /* 0x0000000226027207 */ /* 0x000fe40007000000 */
[----:B------:R0:W3:Y:S03]  /*155b0*/  @P1 LDG.E.U16 R44, desc[UR24][R8.64] ;  /* 0x00000018082c1981 */ /* 0x0000e6000c1e1500 */
[----:B------:R-:W-:Y:S01]  /*155c0*/  IMAD R2, R2, UR13, RZ ;  /* 0x0000000d02027c24 */ /* 0x000fe2000f8e02ff */
[----:B-1----:R-:W-:-:S02]  /*155d0*/  LOP3.LUT R7, R81, 0x2e, RZ, 0xfc, !PT ;  /* 0x0000002e51077812 */ /* 0x002fc400078efcff */
[----:B------:R-:W-:Y:S01]  /*155e0*/  PLOP3.LUT P1, PT, PT, PT, UP1, 0x80, 0x8 ;  /* 0x000000000008781c */ /* 0x000fe20003f2f018 */
[----:B0-----:R-:W-:-:S03]  /*155f0*/  IMAD.MOV.U32 R8, RZ, RZ, R31 ;  /* 0x000000ffff087224 */ /* 0x001fc600078e001f */
[----:B------:R-:W-:Y:S01]  /*15600*/  ISETP.LT.AND P1, PT, R7, UR15, P1 ;  /* 0x0000000f07007c0c */ /* 0x000fe20008f21270 */
[----:B------:R-:W-:Y:S01]  /*15610*/  @!P3 IMAD.MOV R8, RZ, RZ, -R8 ;  /* 0x000000ffff08b224 */ /* 0x000fe200078e0a08 */
[----:B------:R-:W-:Y:S01]  /*15620*/  LEA R10, P3, R2, R4, 0x1 ;  /* 0x00000004020a7211 */ /* 0x000fe200078608ff */
[----:B------:R-:W-:Y:S01]  /*15630*/  @!P2 IMAD.IADD R82, R82, 0x1, -R5 ;  /* 0x000000015252a824 */ /* 0x000fe200078e0a05 */
[----:B------:R-:W-:Y:S02]  /*15640*/  LOP3.LUT R11, R81, 0x36, RZ, 0xfc, !PT ;  /* 0x00000036510b7812 */ /* 0x000fe400078efcff */
[----:B------:R-:W-:Y:S02]  /*15650*/  PLOP3.LUT P2, PT, PT, PT, UP1, 0x80, 0x8 ;  /* 0x000000000008781c */ /* 0x000fe40003f4f018 */
[----:B------:R-:W-:Y:S02]  /*15660*/  LEA.HI.X.SX32 R2, R2, R3, 0x1, P3 ;  /* 0x0000000302027211 */ /* 0x000fe400018f0eff */
[----:B------:R-:W-:-:S02]  /*15670*/  PRMT R40, RZ, 0x7610, R40 ;  /* 0x00007610ff287816 */ /* 0x000fc40000000028 */
[----:B------:R-:W-:Y:S01]  /*15680*/  ISETP.LT.AND P2, PT, R11, UR15, P2 ;  /* 0x0000000f0b007c0c */ /* 0x000fe20009741270 */
[----:B------:R-:W-:Y:S02]  /*15690*/  @P0 IMAD.MOV.U32 R11, RZ, RZ, R2 ;  /* 0x000000ffff0b0224 */ /* 0x000fe400078e0002 */
[----:B------:R-:W-:Y:S01]  /*156a0*/  IMAD.MOV.U32 R7, RZ, RZ, R82 ;  /* 0x000000ffff077224 */ /* 0x000fe200078e0052 */
[----:B------:R-:W-:Y:S01]  /*156b0*/  PRMT R43, RZ, 0x7610, R43 ;  /* 0x00007610ff2b7816 */ /* 0x000fe2000000002b */
[----:B------:R0:W-:Y:S02]  /*156c0*/  STL [R1+0x53c], R10 ;  /* 0x00053c0a01007387 */ /* 0x0001e40000100800 */
[----:B------:R-:W-:Y:S01]  /*156d0*/  @!P4 IMAD.MOV R7, RZ, RZ, -R7 ;  /* 0x000000ffff07c224 */ /* 0x000fe200078e0a07 */
[----:B----4-:R-:W-:Y:S01]  /*156e0*/  ISETP.GE.AND P4, PT, R22, RZ, PT ;  /* 0x000000ff1600720c */ /* 0x010fe20003f86270 */
[----:B------:R0:W4:Y:S01]  /*156f0*/  @P0 LDG.E.U16 R40, desc[UR24][R10.64] ;  /* 0x000000180a280981 */ /* 0x000122000c1e1500 */
[----:B------:R-:W-:-:S02]  /*15700*/  LOP3.LUT R9, R81, 0x3e, RZ, 0xfc, !PT ;  /* 0x0000003e51097812 */ /* 0x000fc400078efcff */
[----:B------:R-:W-:Y:S01]  /*15710*/  PLOP3.LUT P3, PT, PT, PT, UP1, 0x80, 0x8 ;  /* 0x000000000008781c */ /* 0x000fe20003f6f018 */
[----:B0-----:R-:W-:Y:S02]  /*15720*/  @P1 IMAD.MOV.U32 R10, RZ, RZ, R26 ;  /* 0x000000ffff0a1224 */ /* 0x001fe400078e001a */
[----:B------:R-:W-:Y:S01]  /*15730*/  @P1 IMAD.MOV.U32 R11, RZ, RZ, R24 ;  /* 0x000000ffff0b1224 */ /* 0x000fe200078e0018 */
[----:B------:R-:W-:Y:S01]  /*15740*/  ISETP.LT.AND P3, PT, R9, UR15, P3 ;  /* 0x0000000f09007c0c */ /* 0x000fe20009f61270 */
[----:B------:R0:W-:Y:S04]  /*15750*/  STL [R1+0x538], R2 ;  /* 0x0005380201007387 */ /* 0x0001e80000100800 */
[----:B------:R1:W4:Y:S01]  /*15760*/  @P1 LDG.E.U16 R43, desc[UR24][R10.64] ;  /* 0x000000180a2b1981 */ /* 0x000322000c1e1500 */
[----:B------:R-:W-:-:S02]  /*15770*/  SEL R7, R38, R7, !P6 ;  /* 0x0000000726077207 */ /* 0x000fc40007000000 */
[----:B------:R-:W-:Y:S01]  /*15780*/  PRMT R37, RZ, 0x7610, R37 ;  /* 0x00007610ff257816 */ /* 0x000fe20000000025 */
[----:B0-----:R-:W-:Y:S01]  /*15790*/  IMAD.MOV.U32 R2, RZ, RZ, R27 ;  /* 0x000000ffff027224 */ /* 0x001fe200078e001b */
[----:B-1----:R-:W-:-:S03]  /*157a0*/  SEL R10, R38, R8, !P6 ;  /* 0x00000008260a7207 */ /* 0x002fc60007000000 */
[----:B------:R-:W-:Y:S02]  /*157b0*/  @!P4 IMAD.MOV R2, RZ, RZ, -R2 ;  /* 0x000000ffff02c224 */ /* 0x000fe400078e0a02 */
[----:B------:R-:W-:Y:S02]  /*157c0*/  IMAD R10, R10, UR13, RZ ;  /* 0x0000000d0a0a7c24 */ /* 0x000fe4000f8e02ff */
[----:B------:R-:W-:Y:S02]  /*157d0*/  @P2 IMAD.MOV.U32 R8, RZ, RZ, R30 ;  /* 0x000000ffff082224 */ /* 0x000fe400078e001e */
[----:B------:R-:W-:Y:S02]  /*157e0*/  IMAD R7, R7, UR13, RZ ;  /* 0x0000000d07077c24 */ /* 0x000fe4000f8e02ff */
[----:B------:R-:W-:Y:S01]  /*157f0*/  @P2 IMAD.MOV.U32 R9, RZ, RZ, R28 ;  /* 0x000000ffff092224 */ /* 0x000fe200078e001c */
[----:B------:R-:W-:Y:S02]  /*15800*/  LEA R14, P1, R10, R4, 0x1 ;  /* 0x000000040a0e7211 */ /* 0x000fe400078208ff */
[----:B------:R-:W-:-:S02]  /*15810*/  PRMT R34, RZ, 0x7610, R34 ;  /* 0x00007610ff227816 */ /* 0x000fc40000000022 */
[----:B------:R2:W4:Y:S01]  /*15820*/  @P2 LDG.E.U16 R37, desc[UR24][R8.64] ;  /* 0x0000001808252981 */ /* 0x000522000c1e1500 */
[----:B------:R-:W-:Y:S02]  /*15830*/  SEL R2, R38, R2, !P6 ;  /* 0x0000000226027207 */ /* 0x000fe40007000000 */
[C---:B------:R-:W-:Y:S02]  /*15840*/  LEA R11, P2, R7.reuse, R4, 0x1 ;  /* 0x00000004070b7211 */ /* 0x040fe400078408ff */
[-C--:B------:R-:W-:Y:S01]  /*15850*/  LEA.HI.X.SX32 R15, R10, R3.reuse, 0x1, P1 ;  /* 0x000000030a0f7211 */ /* 0x080fe200008f0eff */
[----:B------:R-:W-:Y:S01]  /*15860*/  IMAD R2, R2, UR13, RZ ;  /* 0x0000000d02027c24 */ /* 0x000fe2000f8e02ff */
[----:B------:R-:W-:Y:S01]  /*15870*/  LOP3.LUT R13, R0, 0x15e, RZ, 0xfc, !PT ;  /* 0x0000015e000d7812 */ /* 0x000fe200078efcff */
[----:B------:R-:W-:Y:S01]  /*15880*/  STL [R1+0x55c], R14 ;  /* 0x00055c0e01007387 */ /* 0x000fe20000100800 */
[----:B------:R-:W-:Y:S02]  /*15890*/  PRMT R36, RZ, 0x7610, R36 ;  /* 0x00007610ff247816 */ /* 0x000fe40000000024 */
[----:B------:R-:W-:Y:S01]  /*158a0*/  LEA.HI.X.SX32 R12, R7, R3, 0x1, P2 ;  /* 0x00000003070c7211 */ /* 0x000fe200010f0eff */
[----:B------:R-:W-:Y:S01]  /*158b0*/  STL [R1+0x57c], R11 ;  /* 0x00057c0b01007387 */ /* 0x000fe20000100800 */
[----:B------:R-:W-:-:S03]  /*158c0*/  IABS R7, R13 ;  /* 0x0000000d00077213 */ /* 0x000fc60000000000 */
[----:B------:R-:W-:Y:S01]  /*158d0*/  STL [R1+0x558], R15 ;  /* 0x0005580f01007387 */ /* 0x000fe20000100800 */
[----:B------:R-:W-:-:S03]  /*158e0*/  PRMT R35, RZ, 0x7610, R35 ;  /* 0x00007610ff237816 */ /* 0x000fc60000000023 */
[----:B------:R0:W-:Y:S01]  /*158f0*/  STL [R1+0xab4], R13 ;  /* 0x000ab40d01007387 */ /* 0x0001e20000100800 */
[----:B------:R-:W-:Y:S02]  /*15900*/  PRMT R39, RZ, 0x7610, R39 ;  /* 0x00007610ff277816 */ /* 0x000fe40000000027 */
[----:B0-----:R-:W-:Y:S01]  /*15910*/  LEA R13, P1, R2, R4, 0x1 ;  /* 0x00000004020d7211 */ /* 0x001fe200078208ff */
[----:B------:R0:W-:Y:S01]  /*15920*/  STL [R1+0x578], R12 ;  /* 0x0005780c01007387 */ /* 0x0001e20000100800 */
[----:B------:R-:W-:-:S03]  /*15930*/  LOP3.LUT R10, R0, 0x16c, RZ, 0xfc, !PT ;  /* 0x0000016c000a7812 */ /* 0x000fc600078efcff */
[----:B------:R-:W-:Y:S01]  /*15940*/  STL [R1+0x59c], R13 ;  /* 0x00059c0d01007387 */ /* 0x000fe20000100800 */
[----:B--2---:R-:W-:Y:S02]  /*15950*/  @P3 IMAD.MOV.U32 R9, RZ, RZ, R32 ;  /* 0x000000ffff093224 */ /* 0x004fe400078e0020 */
[----:B---3--:R-:W-:-:S05]  /*15960*/  @P3 IMAD.MOV.U32 R8, RZ, RZ, R33 ;  /* 0x000000ffff083224 */ /* 0x008fca00078e0021 */
[----:B------:R1:W2:Y:S02]  /*15970*/  @P3 LDG.E.U16 R34, desc[UR24][R8.64] ;  /* 0x0000001808223981 */ /* 0x0002a4000c1e1500 */
[----:B-1----:R-:W-:Y:S02]  /*15980*/  @P0 IMAD.MOV.U32 R8, RZ, RZ, R14 ;  /* 0x000000ffff080224 */ /* 0x002fe400078e000e */
[----:B------:R-:W-:Y:S01]  /*15990*/  @P0 IMAD.MOV.U32 R9, RZ, RZ, R15 ;  /* 0x000000ffff090224 */ /* 0x000fe200078e000f */
[----:B------:R-:W-:-:S04]  /*159a0*/  LEA.HI.X.SX32 R14, R2, R3, 0x1, P1 ;  /* 0x00000003020e7211 */ /* 0x000fc800008f0eff */
[----:B------:R1:W3:Y:S01]  /*159b0*/  @P0 LDG.E.U16 R36, desc[UR24][R8.64] ;  /* 0x0000001808240981 */ /* 0x0002e2000c1e1500 */
[----:B------:R-:W-:-:S04]  /*159c0*/  IMAD.HI.U32 R2, R6, R7, RZ ;  /* 0x0000000706027227 */ /* 0x000fc800078e00ff */
[----:B-1----:R-:W-:Y:S02]  /*159d0*/  @P0 IMAD.MOV.U32 R8, RZ, RZ, R11 ;  /* 0x000000ffff080224 */ /* 0x002fe400078e000b */
[----:B------:R-:W-:Y:S01]  /*159e0*/  @P0 IMAD.MOV.U32 R9, RZ, RZ, R12 ;  /* 0x000000ffff090224 */ /* 0x000fe200078e000c */
[----:B0-----:R-:W-:-:S04]  /*159f0*/  LOP3.LUT R12, R0, 0x164, RZ, 0xfc, !PT ;  /* 0x00000164000c7812 */ /* 0x001fc800078efcff */
[----:B------:R0:W2:Y:S01]  /*15a00*/  @P0 LDG.E.U16 R35, desc[UR24][R8.64] ;  /* 0x0000001808230981 */ /* 0x0000a2000c1e1500 */
[----:B------:R-:W-:Y:S01]  /*15a10*/  LOP3.LUT R11, R0, 0x166, RZ, 0xfc, !PT ;  /* 0x00000166000b7812 */ /* 0x000fe200078efcff */
[----:B------:R-:W-:Y:S02]  /*15a20*/  IMAD.MOV R2, RZ, RZ, -R2 ;  /* 0x000000ffff027224 */ /* 0x000fe400078e0a02 */
[----:B------:R-:W-:Y:S01]  /*15a30*/  STL [R1+0x598], R14 ;  /* 0x0005980e01007387 */ /* 0x000fe20000100800 */
[----:B0-----:R-:W-:Y:S02]  /*15a40*/  @P0 IMAD.MOV.U32 R8, RZ, RZ, R13 ;  /* 0x000000ffff080224 */ /* 0x001fe400078e000d */
[----:B------:R-:W-:Y:S01]  /*15a50*/  @P0 IMAD.MOV.U32 R9, RZ, RZ, R14 ;  /* 0x000000ffff090224 */ /* 0x000fe200078e000e */
[----:B------:R-:W-:Y:S04]  /*15a60*/  STL [R1+0xa9c], R12 ;  /* 0x000a9c0c01007387 */ /* 0x000fe80000100800 */
[----:B------:R0:W2:Y:S01]  /*15a70*/  @P0 LDG.E.U16 R39, desc[UR24][R8.64] ;  /* 0x0000001808270981 */ /* 0x0000a2000c1e1500 */
[----:B------:R-:W-:-:S03]  /*15a80*/  IMAD R7, R5, R2, R7 ;  /* 0x0000000205077224 */ /* 0x000fc600078e0207 */
[----:B------:R1:W-:Y:S01]  /*15a90*/  STL [R1+0xab0], R11 ;  /* 0x000ab00b01007387 */ /* 0x0003e20000100800 */
[----:B0-----:R-:W-:Y:S02]  /*15aa0*/  IABS R9, R12 ;  /* 0x0000000c00097213 */ /* 0x001fe40000000000 */
[----:B------:R-:W-:Y:S02]  /*15ab0*/  IABS R8, R11 ;  /* 0x0000000b00087213 */ /* 0x000fe40000000000 */
[----:B-1----:R-:W-:Y:S01]  /*15ac0*/  IABS R11, R10 ;  /* 0x0000000a000b7213 */ /* 0x002fe20000000000 */
[C---:B------:R-:W-:Y:S01]  /*15ad0*/  IMAD.HI.U32 R2, R6.reuse, R9, RZ ;  /* 0x0000000906027227 */ /* 0x040fe200078e00ff */
[----:B------:R0:W-:Y:S03]  /*15ae0*/  STL [R1+0xabc], R10 ;  /* 0x000abc0a01007387 */ /* 0x0001e60000100800 */
[----:B------:R-:W-:-:S04]  /*15af0*/  IMAD.HI.U32 R12, R6, R11, RZ ;  /* 0x0000000b060c7227 */ /* 0x000fc800078e00ff */
[----:B------:R-:W-:Y:S02]  /*15b00*/  IMAD.MOV R2, RZ, RZ, -R2 ;  /* 0x000000ffff027224 */ /* 0x000fe400078e0a02 */
[----:B0-----:R-:W-:-:S04]  /*15b10*/  IMAD.HI.U32 R10, R6, R8, RZ ;  /* 0x00000008060a7227 */ /* 0x001fc800078e00ff */
[----:B------:R-:W-:Y:S02]  /*15b20*/  IMAD.MOV R10, RZ, RZ, -R10 ;  /* 0x000000ffff0a7224 */ /* 0x000fe400078e0a0a */
[----:B------:R-:W-:Y:S02]  /*15b30*/  IMAD.MOV R12, RZ, RZ, -R12 ;  /* 0x000000ffff0c7224 */ /* 0x000fe400078e0a0c */
[C---:B------:R-:W-:Y:S02]  /*15b40*/  IMAD R9, R5.reuse, R2, R9 ;  /* 0x0000000205097224 */ /* 0x040fe400078e0209 */
[C---:B------:R-:W-:Y:S01]  /*15b50*/  IMAD R8, R5.reuse, R10, R8 ;  /* 0x0000000a05087224 */ /* 0x040fe200078e0208 */
[----:B------:R-:W-:Y:S01]  /*15b60*/  STL [R1+0xe38], R7 ;  /* 0x000e380701007387 */ /* 0x000fe20000100800 */
[----:B------:R-:W-:Y:S01]  /*15b70*/  IMAD R11, R5, R12, R11 ;  /* 0x0000000c050b7224 */ /* 0x000fe200078e020b */
[C---:B------:R-:W-:Y:S02]  /*15b80*/  LOP3.LUT R15, R0.reuse, 0x16e, RZ, 0xfc, !PT ;  /* 0x0000016e000f7812 */ /* 0x040fe400078efcff */
[----:B------:R-:W-:Y:S01]  /*15b90*/  STL [R1+0xe30], R9 ;  /* 0x000e300901007387 */ /* 0x000fe20000100800 */
[----:B------:R-:W-:-:S03]  /*15ba0*/  LOP3.LUT R13, R0, 0x174, RZ, 0xfc, !PT ;  /* 0x00000174000d7812 */ /* 0x000fc600078efcff */
[----:B------:R-:W-:Y:S01]  /*15bb0*/  STL [R1+0xe50], R9 ;  /* 0x000e500901007387 */ /* 0x000fe20000100800 */
[----:B------:R-:W-:-:S03]  /*15bc0*/  LOP3.LUT R14, R0, 0x176, RZ, 0xfc, !PT ;  /* 0x00000176000e7812 */ /* 0x000fc600078efcff */
[----:B------:R-:W-:Y:S04]  /*15bd0*/  STL [R1+0xe34], R8 ;  /* 0x000e340801007387 */ /* 0x000fe80000100800 */
[----:B------:R-:W-:Y:S04]  /*15be0*/  STL [R1+0xe28], R11 ;  /* 0x000e280b01007387 */ /* 0x000fe80000100800 */
[----:B------:R-:W-:Y:S01]  /*15bf0*/  STL [R1+0xe54], R11 ;  /* 0x000e540b01007387 */ /* 0x000fe20000100800 */
[----:B------:R-:W-:-:S03]  /*15c00*/  IABS R10, R15 ;  /* 0x0000000f000a7213 */ /* 0x000fc60000000000 */
[----:B------:R-:W-:Y:S01]  /*15c10*/  STL [R1+0xa90], R15 ;  /* 0x000a900f01007387 */ /* 0x000fe20000100800 */
[----:B------:R-:W-:-:S03]  /*15c20*/  IABS R12, R14 ;  /* 0x0000000e000c7213 */ /* 0x000fc60000000000 */
[----:B------:R0:W-:Y:S01]  /*15c30*/  STL [R1+0xaac], R13 ;  /* 0x000aac0d01007387 */ /* 0x0001e20000100800 */
[----:B------:R-:W-:-:S03]  /*15c40*/  IMAD.HI.U32 R2, R6, R10, RZ ;  /* 0x0000000a06027227 */ /* 0x000fc600078e00ff */
[----:B------:R1:W-:Y:S01]  /*15c50*/  STL [R1+0xaa8], R14 ;  /* 0x000aa80e01007387 */ /* 0x0003e20000100800 */
[----:B0-----:R-:W-:Y:S01]  /*15c60*/  IABS R13, R13 ;  /* 0x0000000d000d7213 */ /* 0x001fe20000000000 */
[----:B------:R-:W-:-:S04]  /*15c70*/  IMAD.HI.U32 R15, R6, R12, RZ ;  /* 0x0000000c060f7227 */ /* 0x000fc800078e00ff */
[----:B-1----:R-:W-:Y:S01]  /*15c80*/  IMAD.HI.U32 R14, R6, R13, RZ ;  /* 0x0000000d060e7227 */ /* 0x002fe200078e00ff */
[----:B------:R-:W-:-:S03]  /*15c90*/  LOP3.LUT R8, R0, 0x17e, RZ, 0xfc, !PT ;  /* 0x0000017e00087812 */ /* 0x000fc600078efcff */
[----:B------:R-:W-:Y:S01]  /*15ca0*/  IMAD.MOV R14, RZ, RZ, -R14 ;  /* 0x000000ffff0e7224 */ /* 0x000fe200078e0a0e */
[C---:B------:R-:W-:Y:S01]  /*15cb0*/  LOP3.LUT R7, R0.reuse, 0x184, RZ, 0xfc, !PT ;  /* 0x0000018400077812 */ /* 0x040fe200078efcff */
[----:B------:R-:W-:Y:S01]  /*15cc0*/  IMAD.MOV R2, RZ, RZ, -R2 ;  /* 0x000000ffff027224 */ /* 0x000fe200078e0a02 */
[----:B------:R-:W-:Y:S01]  /*15cd0*/  LOP3.LUT R9, R0, 0x17c, RZ, 0xfc, !PT ;  /* 0x0000017c00097812 */ /* 0x000fe200078efcff */
[----:B------:R-:W-:Y:S02]  /*15ce0*/  IMAD.MOV R15, RZ, RZ, -R15 ;  /* 0x000000ffff0f7224 */ /* 0x000fe400078e0a0f */
[C---:B------:R-:W-:Y:S01]  /*15cf0*/  IMAD R13, R5.reuse, R14, R13 ;  /* 0x0000000e050d7224 */ /* 0x040fe200078e020d */
[----:B------:R-:W-:Y:S01]  /*15d00*/  IABS R14, R8 ;  /* 0x00000008000e7213 */ /* 0x000fe20000000000 */
[C---:B------:R-:W-:Y:S01]  /*15d10*/  IMAD R10, R5.reuse, R2, R10 ;  /* 0x00000002050a7224 */ /* 0x040fe200078e020a */
[----:B------:R-:W-:Y:S01]  /*15d20*/  IABS R17, R7 ;  /* 0x0000000700117213 */ /* 0x000fe20000000000 */
[----:B------:R-:W-:Y:S01]  /*15d30*/  IMAD R12, R5, R15, R12 ;  /* 0x0000000f050c7224 */ /* 0x000fe200078e020c */
[----:B------:R-:W-:Y:S01]  /*15d40*/  IABS R15, R9 ;  /* 0x00000009000f7213 */ /* 0x000fe20000000000 */
[C---:B------:R-:W-:Y:S01]  /*15d50*/  IMAD.HI.U32 R16, R6.reuse, R14, RZ ;  /* 0x0000000e06107227 */ /* 0x040fe200078e00ff */
[----:B------:R-:W-:Y:S03]  /*15d60*/  STL [R1+0xe2c], R10 ;  /* 0x000e2c0a01007387 */ /* 0x000fe60000100800 */
[C---:B------:R-:W-:Y:S01]  /*15d70*/  IMAD.HI.U32 R18, R6.reuse, R17, RZ ;  /* 0x0000001106127227 */ /* 0x040fe200078e00ff */
[----:B------:R-:W-:Y:S03]  /*15d80*/  STL [R1+0xe58], R10 ;  /* 0x000e580a01007387 */ /* 0x000fe60000100800 */
[----:B------:R-:W-:Y:S01]  /*15d90*/  IMAD.HI.U32 R2, R6, R15, RZ ;  /* 0x0000000f06027227 */ /* 0x000fe200078e00ff */
[----:B------:R-:W-:Y:S03]  /*15da0*/  STL [R1+0xe3c], R13 ;  /* 0x000e3c0d01007387 */ /* 0x000fe60000100800 */
[----:B------:R-:W-:Y:S01]  /*15db0*/  IMAD.MOV R16, RZ, RZ, -R16 ;  /* 0x000000ffff107224 */ /* 0x000fe200078e0a10 */
[----:B------:R-:W-:Y:S01]  /*15dc0*/  STL [R1+0xe40], R12 ;  /* 0x000e400c01007387 */ /* 0x000fe20000100800 */
[----:B------:R-:W-:-:S03]  /*15dd0*/  IMAD.MOV R18, RZ, RZ, -R18 ;  /* 0x000000ffff127224 */ /* 0x000fc600078e0a12 */
[----:B------:R0:W-:Y:S01]  /*15de0*/  STL [R1+0xa94], R9 ;  /* 0x000a940901007387 */ /* 0x0001e20000100800 */
[----:B------:R-:W-:-:S03]  /*15df0*/  IMAD.MOV R2, RZ, RZ, -R2 ;  /* 0x000000ffff027224 */ /* 0x000fc600078e0a02 */
[----:B------:R1:W-:Y:S01]  /*15e00*/  STL [R1+0xa98], R8 ;  /* 0x000a980801007387 */ /* 0x0003e20000100800 */
[C---:B------:R-:W-:Y:S01]  /*15e10*/  IMAD R14, R5.reuse, R16, R14 ;  /* 0x00000010050e7224 */ /* 0x040fe200078e020e */
[C---:B0-----:R-:W-:Y:S01]  /*15e20*/  LOP3.LUT R9, R0.reuse, 0x186, RZ, 0xfc, !PT ;  /* 0x0000018600097812 */ /* 0x041fe200078efcff */
[C---:B------:R-:W-:Y:S01]  /*15e30*/  IMAD R17, R5.reuse, R18, R17 ;  /* 0x0000001205117224 */ /* 0x040fe200078e0211 */
[----:B-1----:R-:W-:Y:S01]  /*15e40*/  LOP3.LUT R8, R0, 0x18c, RZ, 0xfc, !PT ;  /* 0x0000018c00087812 */ /* 0x002fe200078efcff */
[----:B------:R-:W-:Y:S01]  /*15e50*/  IMAD R15, R5, R2, R15 ;  /* 0x00000002050f7224 */ /* 0x000fe200078e020f */
[----:B------:R-:W-:Y:S02]  /*15e60*/  IABS R16, R9 ;  /* 0x0000000900107213 */ /* 0x000fe40000000000 */
[----:B------:R-:W-:Y:S01]  /*15e70*/  IABS R18, R8 ;  /* 0x0000000800127213 */ /* 0x000fe20000000000 */
[----:B------:R0:W-:Y:S02]  /*15e80*/  STL [R1+0xab8], R7 ;  /* 0x000ab80701007387 */ /* 0x0001e40000100800 */
[----:B------:R-:W-:-:S02]  /*15e90*/  IMAD.HI.U32 R2, R6, R16, RZ ;  /* 0x0000001006027227 */ /* 0x000fc400078e00ff */
[----:B------:R-:W-:Y:S02]  /*15ea0*/  STL [R1+0xe44], R15 ;  /* 0x000e440f01007387 */ /* 0x000fe40000100800 */
[----:B------:R-:W-:Y:S02]  /*15eb0*/  IMAD.HI.U32 R20, R6, R18, RZ ;  /* 0x0000001206147227 */ /* 0x000fe400078e00ff */
[----:B------:R-:W-:Y:S01]  /*15ec0*/  STL [R1+0xe48], R14 ;  /* 0x000e480e01007387 */ /* 0x000fe20000100800 */
[----:B0-----:R-:W-:Y:S01]  /*15ed0*/  LOP3.LUT R7, R0, 0x18e, RZ, 0xfc, !PT ;  /* 0x0000018e00077812 */ /* 0x001fe200078efcff */
[----:B------:R-:W-:Y:S02]  /*15ee0*/  IMAD.MOV R2, RZ, RZ, -R2 ;  /* 0x000000ffff027224 */ /* 0x000fe400078e0a02 */
[----:B------:R-:W-:Y:S01]  /*15ef0*/  STL [R1+0xe20], R17 ;  /* 0x000e201101007387 */ /* 0x000fe20000100800 */
[----:B------:R-:W-:Y:S01]  /*15f00*/  IMAD.MOV R20, RZ, RZ, -R20 ;  /* 0x000000ffff147224 */ /* 0x000fe200078e0a14 */
[----:B------:R-:W-:-:S02]  /*15f10*/  IABS R19, R7 ;  /* 0x0000000700137213 */ /* 0x000fc40000000000 */
[----:B------:R0:W-:Y:S01]  /*15f20*/  STL [R1+0xa8c], R9 ;  /* 0x000a8c0901007387 */ /* 0x0001e20000100800 */
[----:B------:R-:W-:-:S03]  /*15f30*/  IMAD R16, R5, R2, R16 ;  /* 0x0000000205107224 */ /* 0x000fc600078e0210 */
[----:B------:R1:W-:Y:S01]  /*15f40*/  STL [R1+0xaa4], R8 ;  /* 0x000aa40801007387 */ /* 0x0003e20000100800 */
[----:B------:R-:W-:-:S03]  /*15f50*/  IMAD R18, R5, R20, R18 ;  /* 0x0000001405127224 */ /* 0x000fc600078e0212 */
[----:B------:R4:W-:Y:S01]  /*15f60*/  STL [R1+0xaa0], R7 ;  /* 0x000aa00701007387 */ /* 0x0009e20000100800 */
[----:B0-----:R-:W-:Y:S01]  /*15f70*/  LOP3.LUT R9, R0, 0x194, RZ, 0xfc, !PT ;  /* 0x0000019400097812 */ /* 0x001fe200078efcff */
[----:B------:R-:W-:Y:S02]  /*15f80*/  IMAD.HI.U32 R21, R6, R19, RZ ;  /* 0x0000001306157227 */ /* 0x000fe400078e00ff */
[----:B------:R-:W-:Y:S01]  /*15f90*/  STL [R1+0xe24], R16 ;  /* 0x000e241001007387 */ /* 0x000fe20000100800 */
[C---:B-1----:R-:W-:Y:S02]  /*15fa0*/  LOP3.LUT R8, R0.reuse, 0x196, RZ, 0xfc, !PT ;  /* 0x0000019600087812 */ /* 0x042fe400078efcff */
[----:B----4-:R-:W-:Y:S01]  /*15fb0*/  LOP3.LUT R7, R0, 0x19c, RZ, 0xfc, !PT ;  /* 0x0000019c00077812 */ /* 0x010fe200078efcff */
[----:B------:R-:W-:Y:S03]  /*15fc0*/  STL [R1+0xe4c], R18 ;  /* 0x000e4c1201007387 */ /* 0x000fe60000100800 */
[----:B------:R-:W-:Y:S01]  /*15fd0*/  IABS R22, R7 ;  /* 0x0000000700167213 */ /* 0x000fe20000000000 */
[----:B------:R-:W-:Y:S01]  /*15fe0*/  STL [R1+0xa88], R9 ;  /* 0x000a880901007387 */ /* 0x000fe20000100800 */
[----:B------:R-:W-:Y:S01]  /*15ff0*/  IMAD.MOV R21, RZ, RZ, -R21 ;  /* 0x000000ffff157224 */ /* 0x000fe200078e0a15 */
[----:B------:R-:W-:-:S02]  /*16000*/  IABS R23, R8 ;  /* 0x0000000800177213 */ /* 0x000fc40000000000 */
[----:B------:R-:W-:Y:S01]  /*16010*/  STL [R1+0xa84], R8 ;  /* 0x000a840801007387 */ /* 0x000fe20000100800 */
[----:B------:R-:W-:-:S03]  /*16020*/  IMAD.HI.U32 R24, R6, R22, RZ ;  /* 0x0000001606187227 */ /* 0x000fc600078e00ff */
[----:B------:R0:W-:Y:S01]  /*16030*/  STL [R1+0xa80], R7 ;  /* 0x000a800701007387 */ /* 0x0001e20000100800 */
[----:B------:R-:W-:Y:S01]  /*16040*/  IMAD.MOV R24, RZ, RZ, -R24 ;  /* 0x000000ffff187224 */ /* 0x000fe200078e0a18 */
[----:B------:R-:W-:Y:S01]  /*16050*/  IABS R20, R9 ;  /* 0x0000000900147213 */ /* 0x000fe20000000000 */
[----:B------:R-:W-:Y:S02]  /*16060*/  IMAD R19, R5, R21, R19 ;  /* 0x0000001505137224 */ /* 0x000fe400078e0213 */
[----:B------:R-:W-:Y:S01]  /*16070*/  IMAD.HI.U32 R21, R6, R23, RZ ;  /* 0x0000001706157227 */ /* 0x000fe200078e00ff */
[----:B0-----:R-:W-:-:S03]  /*16080*/  LOP3.LUT R7, R0, 0x1a6, RZ, 0xfc, !PT ;  /* 0x000001a600077812 */ /* 0x001fc600078efcff */
[C---:B------:R-:W-:Y:S01]  /*16090*/  IMAD R22, R5.reuse, R24, R22 ;  /* 0x0000001805167224 */ /* 0x040fe200078e0216 */
[C---:B------:R-:W-:Y:S02]  /*160a0*/  LOP3.LUT R8, R0.reuse, 0x1a4, RZ, 0xfc, !PT ;  /* 0x000001a400087812 */ /* 0x040fe400078efcff */
[----:B------:R-:W-:Y:S02]  /*160b0*/  IABS R25, R7 ;  /* 0x0000000700197213 */ /* 0x000fe40000000000 */
[----:B------:R-:W-:Y:S01]  /*160c0*/  LOP3.LUT R9, R0, 0x19e, RZ, 0xfc, !PT ;  /* 0x0000019e00097812 */ /* 0x000fe200078efcff */
[----:B------:R-:W-:Y:S01]  /*160d0*/  IMAD.MOV R21, RZ, RZ, -R21 ;  /* 0x000000ffff157224 */ /* 0x000fe200078e0a15 */
[----:B------:R-:W-:Y:S01]  /*160e0*/  IABS R24, R8 ;  /* 0x0000000800187213 */ /* 0x000fe20000000000 */
[C---:B------:R-:W-:Y:S01]  /*160f0*/  IMAD.HI.U32 R27, R6.reuse, R25, RZ ;  /* 0x00000019061b7227 */ /* 0x040fe200078e00ff */
[----:B------:R-:W-:Y:S03]  /*16100*/  STL [R1+0xe1c], R22 ;  /* 0x000e1c1601007387 */ /* 0x000fe60000100800 */
[----:B------:R-:W-:Y:S01]  /*16110*/  IMAD.HI.U32 R2, R6, R20, RZ ;  /* 0x0000001406027227 */ /* 0x000fe200078e00ff */
[----:B------:R-:W-:Y:S03]  /*16120*/  STL [R1+0xa7c], R9 ;  /* 0x000a7c0901007387 */ /* 0x000fe60000100800 */
[----:B------:R-:W-:Y:S01]  /*16130*/  IMAD R23, R5, R21, R23 ;  /* 0x0000001505177224 */ /* 0x000fe200078e0217 */
[----:B------:R0:W-:Y:S01]  /*16140*/  STL [R1+0xa78], R8 ;  /* 0x000a780801007387 */ /* 0x0001e20000100800 */
[----:B------:R-:W-:Y:S01]  /*16150*/  IMAD.MOV R27, RZ, RZ, -R27 ;  /* 0x000000ffff1b7224 */ /* 0x000fe200078e0a1b */
[----:B------:R-:W-:Y:S01]  /*16160*/  IABS R21, R9 ;  /* 0x0000000900157213 */ /* 0x000fe20000000000 */
[----:B------:R-:W-:-:S02]  /*16170*/  IMAD.MOV R2, RZ, RZ, -R2 ;  /* 0x000000ffff027224 */ /* 0x000fc400078e0a02 */
[----:B------:R-:W-:Y:S01]  /*16180*/  IMAD.HI.U32 R26, R6, R24, RZ ;  /* 0x00000018061a7227 */ /* 0x000fe200078e00ff */
[----:B0-----:R-:W-:-:S03]  /*16190*/  LOP3.LUT R8, R0, 0x1ae, RZ, 0xfc, !PT ;  /* 0x000001ae00087812 */ /* 0x001fc600078efcff */
[C---:B------:R-:W-:Y:S01]  /*161a0*/  IMAD R25, R5.reuse, R27, R25 ;  /* 0x0000001b05197224 */ /* 0x040fe200078e0219 */
[----:B------:R-:W-:Y:S01]  /*161b0*/  LOP3.LUT R9, R0, 0x1ac, RZ, 0xfc, !PT ;  /* 0x000001ac00097812 */ /* 0x000fe200078efcff */
[----:B------:R-:W-:Y:S01]  /*161c0*/  IMAD R20, R5, R2, R20 ;  /* 0x0000000205147224 */ /* 0x000fe200078e0214 */
[----:B------:R-:W-:Y:S01]  /*161d0*/  IABS R27, R8 ;  /* 0x00000008001b7213 */ /* 0x000fe20000000000 */
[----:B------:R-:W-:Y:S02]  /*161e0*/  IMAD.MOV R26, RZ, RZ, -R26 ;  /* 0x000000ffff1a7224 */ /* 0x000fe400078e0a1a */
[----:B------:R-:W-:-:S04]  /*161f0*/  IMAD.HI.U32 R2, R6, R21, RZ ;  /* 0x0000001506027227 */ /* 0x000fc800078e00ff */
[C---:B------:R-:W-:Y:S01]  /*16200*/  IMAD R24, R5.reuse, R26, R24 ;  /* 0x0000001a05187224 */ /* 0x040fe200078e0218 */
[----:B------:R-:W-:Y:S01]  /*16210*/  IABS R26, R9 ;  /* 0x00000009001a7213 */ /* 0x000fe20000000000 */
[----:B------:R-:W-:Y:S02]  /*16220*/  IMAD.MOV R2, RZ, RZ, -R2 ;  /* 0x000000ffff027224 */ /* 0x000fe400078e0a02 */
[----:B------:R-:W-:Y:S01]  /*16230*/  IMAD.HI.U32 R29, R6, R27, RZ ;  /* 0x0000001b061d7227 */ /* 0x000fe200078e00ff */
[----:B------:R-:W-:Y:S03]  /*16240*/  STL [R1+0xa74], R7 ;  /* 0x000a740701007387 */ /* 0x000fe60000100800 */
[----:B------:R-:W-:Y:S01]  /*16250*/  IMAD R21, R5, R2, R21 ;  /* 0x0000000205157224 */ /* 0x000fe200078e0215 */
[----:B------:R0:W-:Y:S01]  /*16260*/  STL [R1+0xa70], R9 ;  /* 0x000a700901007387 */ /* 0x0001e20000100800 */
[----:B------:R-:W-:-:S02]  /*16270*/  IMAD.MOV R29, RZ, RZ, -R29 ;  /* 0x000000ffff1d7224 */ /* 0x000fc400078e0a1d */
[----:B------:R-:W-:-:S04]  /*16280*/  IMAD.HI.U32 R2, R6, R26, RZ ;  /* 0x0000001a06027227 */ /* 0x000fc800078e00ff */
[C---:B------:R-:W-:Y:S01]  /*16290*/  IMAD R27, R5.reuse, R29, R27 ;  /* 0x0000001d051b7224 */ /* 0x040fe200078e021b */
[C---:B0-----:R-:W-:Y:S01]  /*162a0*/  LOP3.LUT R9, R0.reuse, 0x1b6, RZ, 0xfc, !PT ;  /* 0x000001b600097812 */ /* 0x041fe200078efcff */
[----:B------:R-:W-:Y:S01]  /*162b0*/  IMAD.MOV R2, RZ, RZ, -R2 ;  /* 0x000000ffff027224 */ /* 0x000fe200078e0a02 */
[----:B------:R-:W-:Y:S02]  /*162c0*/  LOP3.LUT R7, R0, 0x1b4, RZ, 0xfc, !PT ;  /* 0x000001b400077812 */ /* 0x000fe400078efcff */
[----:B------:R-:W-:Y:S01]  /*162d0*/  IABS R29, R9 ;  /* 0x00000009001d7213 */ /* 0x000fe20000000000 */
[----:B------:R-:W-:Y:S01]  /*162e0*/  IMAD R26, R5, R2, R26 ;  /* 0x00000002051a7224 */ /* 0x000fe200078e021a */
[----:B------:R0:W-:Y:S01]  /*162f0*/  STL [R1+0xa6c], R8 ;  /* 0x000a6c0801007387 */ /* 0x0001e20000100800 */
[----:B------:R-:W-:Y:S02]  /*16300*/  IABS R28, R7 ;  /* 0x00000007001c7213 */ /* 0x000fe40000000000 */
[----:B------:R-:W-:Y:S01]  /*16310*/  IMAD.HI.U32 R2, R6, R29, RZ ;  /* 0x0000001d06027227 */ /* 0x000fe200078e00ff */
[----:B------:R1:W-:Y:S03]  /*16320*/  STL [R1+0xa68], R7 ;  /* 0x000a680701007387 */ /* 0x0003e60000100800 */
[----:B------:R-:W-:Y:S01]  /*16330*/  IMAD.MOV R2, RZ, RZ, -R2 ;  /* 0x000000ffff027224 */ /* 0x000fe200078e0a02 */
[C---:B0-----:R-:W-:Y:S01]  /*16340*/  LOP3.LUT R8, R0.reuse, 0x1bc, RZ, 0xfc, !PT ;  /* 0x000001bc00087812 */ /* 0x041fe200078efcff */
[----:B------:R-:W-:Y:S01]  /*16350*/  STL [R1+0xa64], R9 ;  /* 0x000a640901007387 */ /* 0x000fe20000100800 */
[----:B-1----:R-:W-:-:S03]  /*16360*/  LOP3.LUT R7, R0, 0x1be, RZ, 0xfc, !PT ;  /* 0x000001be00077812 */ /* 0x002fc600078efcff */
[----:B------:R-:W-:Y:S01]  /*16370*/  STL [R1+0xa60], R8 ;  /* 0x000a600801007387 */ /* 0x000fe20000100800 */
[----:B------:R-:W-:Y:S01]  /*16380*/  IMAD R29, R5, R2, R29 ;  /* 0x00000002051d7224 */ /* 0x000fe200078e021d */
[----:B------:R-:W-:Y:S02]  /*16390*/  IABS R31, R7 ;  /* 0x00000007001f7213 */ /* 0x000fe40000000000 */
[----:B------:R0:W-:Y:S01]  /*163a0*/  STL [R1+0xa5c], R7 ;  /* 0x000a5c0701007387 */ /* 0x0001e20000100800 */
[C---:B------:R-:W-:Y:S02]  /*163b0*/  LOP3.LUT R2, R0.reuse, 0x1c6, RZ, 0xfc, !PT ;  /* 0x000001c600027812 */ /* 0x040fe400078efcff */
[----:B0-----:R-:W-:-:S05]  /*163c0*/  LOP3.LUT R7, R0, 0x1c4, RZ, 0xfc, !PT ;  /* 0x000001c400077812 */ /* 0x001fca00078efcff */
[----:B------:R-:W-:Y:S04]  /*163d0*/  STL [R1+0xa58], R7 ;  /* 0x000a580701007387 */ /* 0x000fe80000100800 */
[----:B------:R0:W-:Y:S04]  /*163e0*/  STL [R1+0xa54], R2 ;  /* 0x000a540201007387 */ /* 0x0001e80000100800 */
[----:B------:R-:W4:Y:S04]  /*163f0*/  LDL.LU R54, [R1+0xa4c] ;  /* 0x000a4c0001367983 */ /* 0x000f280000300800 */
[----:B------:R-:W3:Y:S04]  /*16400*/  LDL.LU R93, [R1+0xa48] ;  /* 0x000a4800015d7983 */ /* 0x000ee80000300800 */
[----:B------:R-:W4:Y:S04]  /*16410*/  LDL.LU R55, [R1+0xa44] ;  /* 0x000a440001377983 */ /* 0x000f280000300800 */
        /* <DEDUP_REMOVED lines=11> */
[----:B------:R-:W4:Y:S01]  /*164d0*/  LDL.LU R91, [R1+0x820] ;  /* 0x00082000015b7983 */ /* 0x000f220000300800 */
[----:B------:R-:W1:Y:S01]  /*164e0*/  S2R R82, SR_TID.X ;  /* 0x0000000000527919 */ /* 0x000e620000002100 */
[----:B------:R-:W-:Y:S01]  /*164f0*/  IMAD.HI.U32 R33, R6, R31, RZ ;  /* 0x0000001f06217227 */ /* 0x000fe200078e00ff */
[----:B------:R-:W-:-:S04]  /*16500*/  @!UP2 UIADD3 UR4, UPT, UPT, -UR8, 0x100000, URZ ;  /* 0x001000000804a890 */ /* 0x000fc8000fffe1ff */
[----:B------:R-:W-:Y:S02]  /*16510*/  @!UP2 USHF.L.U32 UR5, UR4, 0xb, URZ ;  /* 0x0000000b0405a899 */ /* 0x000fe400080006ff */
[----:B------:R-:W-:Y:S01]  /*16520*/  @!UP2 USHF.L.U32 UR4, UR4, 0x1, URZ ;  /* 0x000000010404a899 */ /* 0x000fe200080006ff */
[----:B------:R-:W-:Y:S01]  /*16530*/  VOTEU.ALL UP1, P5 ;  /* 0x0000000000ff7886 */ /* 0x000fe20002820000 */
[----:B------:R-:W-:Y:S01]  /*16540*/  IMAD.HI.U32 R30, R6, R28, RZ ;  /* 0x0000001c061e7227 */ /* 0x000fe200078e00ff */
[----:B------:R-:W-:Y:S01]  /*16550*/  IABS R32, R8 ;  /* 0x0000000800207213 */ /* 0x000fe20000000000 */
[----:B------:R-:W4:Y:S01]  /*16560*/  LDL.LU R84, [R1+0x81c] ;  /* 0x00081c0001547983 */ /* 0x000f220000300800 */
[----:B------:R-:W-:Y:S01]  /*16570*/  PRMT R12, RZ, 0x7610, R12 ;  /* 0x00007610ff0c7816 */ /* 0x000fe2000000000c */
[----:B------:R-:W-:Y:S01]  /*16580*/  IMAD.MOV R33, RZ, RZ, -R33 ;  /* 0x000000ffff217224 */ /* 0x000fe200078e0a21 */
[----:B------:R-:W-:Y:S01]  /*16590*/  PRMT R18, RZ, 0x7610, R18 ;  /* 0x00007610ff127816 */ /* 0x000fe20000000012 */
[----:B------:R-:W-:Y:S01]  /*165a0*/  IMAD.MOV R30, RZ, RZ, -R30 ;  /* 0x000000ffff1e7224 */ /* 0x000fe200078e0a1e */
[----:B------:R-:W4:Y:S01]  /*165b0*/  LDL.LU R86, [R1+0x818] ;  /* 0x0008180001567983 */ /* 0x000f220000300800 */
[C---:B------:R-:W-:Y:S01]  /*165c0*/  IMAD R31, R5.reuse, R33, R31 ;  /* 0x00000021051f7224 */ /* 0x040fe200078e021f */
[----:B------:R-:W-:Y:S01]  /*165d0*/  IABS R33, R2 ;  /* 0x0000000200217213 */ /* 0x000fe20000000000 */
[----:B------:R0:W2:Y:S01]  /*165e0*/  @!UP1 SYNCS.EXCH.64 URZ, [UR10+0x24008], UR4 ;  /* 0x024008040aff95b2 */ /* 0x0000a20008000100 */
[----:B-1----:R-:W-:Y:S01]  /*165f0*/  SHF.R.S32.HI R81, RZ, 0x6, R82 ;  /* 0x00000006ff517819 */ /* 0x002fe20000011452 */
[----:B------:R-:W-:Y:S01]  /*16600*/  IMAD R28, R5, R30, R28 ;  /* 0x0000001e051c7224 */ /* 0x000fe200078e021c */
[----:B------:R-:W-:Y:S01]  /*16610*/  LOP3.LUT R82, R82, 0x3f, RZ, 0xc0, !PT ;  /* 0x0000003f52527812 */ /* 0x000fe200078ec0ff */
[----:B------:R-:W4:Y:S01]  /*16620*/  LDL.LU R87, [R1+0x804] ;  /* 0x0008040001577983 */ /* 0x000f220000300800 */
[----:B------:R-:W-:Y:S01]  /*16630*/  SGXT R81, R81, 0x1 ;  /* 0x000000015151781a */ /* 0x000fe20000000200 */
[----:B0-----:R-:W0:Y:S02]  /*16640*/  LDCU UR4, c[0x0][0x3b0] ;  /* 0x00007600ff0477ac */ /* 0x001e240008000800 */
[----:B------:R-:W-:Y:S01]  /*16650*/  IMAD.SHL.U32 R2, R82, 0x2, RZ ;  /* 0x0000000252027824 */ /* 0x000fe200078e00ff */
[----:B------:R-:W4:Y:S01]  /*16660*/  LDL.LU R92, [R1+0x800] ;  /* 0x00080000015c7983 */ /* 0x000f220000300800 */
[----:B------:R-:W-:Y:S01]  /*16670*/  PRMT R13, RZ, 0x7610, R13 ;  /* 0x00007610ff0d7816 */ /* 0x000fe2000000000d */
[----:B------:R-:W1:Y:S02]  /*16680*/  LDCU UR5, c[0x0][0x3b0] ;  /* 0x00007600ff0577ac */ /* 0x000e640008000800 */
[----:B------:R-:W-:-:S02]  /*16690*/  LOP3.LUT R2, R2, 0x90, R81, 0x78, !PT ;  /* 0x0000009002027812 */ /* 0x000fc400078e7851 */
[----:B------:R-:W-:Y:S01]  /*166a0*/  PRMT R17, RZ, 0x7610, R17 ;  /* 0x00007610ff117816 */ /* 0x000fe20000000011 */
[----:B------:R-:W0:Y:S01]  /*166b0*/  LDCU UR8, c[0x0][0x3b0] ;  /* 0x00007600ff0877ac */ /* 0x000e220008000800 */
[----:B------:R-:W-:Y:S01]  /*166c0*/  LOP3.LUT R85, R2, 0x20, RZ, 0x3c, !PT ;  /* 0x0000002002557812 */ /* 0x000fe200078e3cff */
[----:B------:R-:W-:Y:S01]  /*166d0*/  STS.U16 [R2+UR10+0x20000], R75 ;  /* 0x0200004b02007988 */ /* 0x000fe2000800040a */
[----:B------:R-:W-:-:S03]  /*166e0*/  IMAD.HI.U32 R30, R6, R32, RZ ;  /* 0x00000020061e7227 */ /* 0x000fc600078e00ff */
[----:B------:R-:W-:Y:S04]  /*166f0*/  STS.U16 [R2+UR10+0x20400], R74 ;  /* 0x0204004a02007988 */ /* 0x000fe8000800040a */
[----:B------:R-:W-:Y:S04]  /*16700*/  STS.U16 [R2+UR10+0x20800], R73 ;  /* 0x0208004902007988 */ /* 0x000fe8000800040a */
[----:B------:R-:W-:Y:S04]  /*16710*/  STS.U16 [R2+UR10+0x20c00], R68 ;  /* 0x020c004402007988 */ /* 0x000fe8000800040a */
[----:B------:R-:W-:Y:S04]  /*16720*/  STS.U16 [R2+UR10+0x21000], R67 ;  /* 0x0210004302007988 */ /* 0x000fe8000800040a */
[----:B------:R-:W-:Y:S04]  /*16730*/  STS.U16 [R2+UR10+0x21400], R66 ;  /* 0x0214004202007988 */ /* 0x000fe8000800040a */
[----:B------:R-:W-:Y:S04]  /*16740*/  STS.U16 [R2+UR10+0x21800], R65 ;  /* 0x0218004102007988 */ /* 0x000fe8000800040a */
[----:B------:R-:W-:Y:S01]  /*16750*/  STS.U16 [R2+UR10+0x21c00], R56 ;  /* 0x021c003802007988 */ /* 0x000fe2000800040a */
[----:B------:R-:W-:-:S03]  /*16760*/  LOP3.LUT R22, R2, 0x40, RZ, 0x3c, !PT ;  /* 0x0000004002167812 */ /* 0x000fc600078e3cff */
[----:B------:R-:W-:Y:S04]  /*16770*/  STS.U16 [R85+UR10+0x20100], R71 ;  /* 0x0201004755007988 */ /* 0x000fe8000800040a */
[----:B------:R-:W-:Y:S01]  /*16780*/  STS.U16 [R85+UR10+0x20500], R70 ;  /* 0x0205004655007988 */ /* 0x000fe2000800040a */
[----:B------:R-:W-:-:S03]  /*16790*/  IMAD.MOV R30, RZ, RZ, -R30 ;  /* 0x000000ffff1e7224 */ /* 0x000fc600078e0a1e */
[----:B------:R-:W-:Y:S04]  /*167a0*/  STS.U16 [R85+UR10+0x20900], R69 ;  /* 0x0209004555007988 */ /* 0x000fe8000800040a */
[----:B------:R-:W-:Y:S04]  /*167b0*/  STS.U16 [R85+UR10+0x20d00], R60 ;  /* 0x020d003c55007988 */ /* 0x000fe8000800040a */
[----:B------:R-:W-:Y:S04]  /*167c0*/  STS.U16 [R85+UR10+0x21100], R59 ;  /* 0x0211003b55007988 */ /* 0x000fe8000800040a */
[----:B------:R-:W-:Y:S01]  /*167d0*/  STS.U16 [R85+UR10+0x21500], R58 ;  /* 0x0215003a55007988 */ /* 0x000fe2000800040a */
[----:B------:R-:W-:-:S03]  /*167e0*/  IMAD R32, R5, R30, R32 ;  /* 0x0000001e05207224 */ /* 0x000fc600078e0220 */
[----:B------:R-:W-:Y:S01]  /*167f0*/  STS.U16 [R85+UR10+0x21900], R57 ;  /* 0x0219003955007988 */ /* 0x000fe2000800040a */
[----:B------:R-:W-:-:S03]  /*16800*/  IABS R30, R7 ;  /* 0x00000007001e7213 */ /* 0x000fc60000000000 */
[----:B------:R-:W-:Y:S01]  /*16810*/  STS.U16 [R85+UR10+0x21d00], R47 ;  /* 0x021d002f55007988 */ /* 0x000fe2000800040a */
[----:B------:R-:W-:-:S03]  /*16820*/  LOP3.LUT R7, R2, 0x60, RZ, 0x3c, !PT ;  /* 0x0000006002077812 */ /* 0x000fc600078e3cff */
[----:B------:R-:W-:Y:S04]  /*16830*/  STS.U16 [R22+UR10+0x20200], R63 ;  /* 0x0202003f16007988 */ /* 0x000fe8000800040a */
        /* <DEDUP_REMOVED lines=14> */
[----:B--2---:R-:W-:Y:S04]  /*16920*/  STS.U16 [R7+UR10+0x21f00], R34 ;  /* 0x021f002207007988 */ /* 0x004fe8000800040a */
[----:B---3--:R2:W-:Y:S04]  /*16930*/  STS.U16 [R2+UR10+0x400], R93 ;  /* 0x0004005d02007988 */ /* 0x0085e8000800040a */
[----:B--2---:R-:W2:Y:S04]  /*16940*/  LDL.LU R93, [R1+0x7fc] ;  /* 0x0007fc00015d7983 */ /* 0x004ea80000300800 */
[----:B----4-:R3:W-:Y:S04]  /*16950*/  STS.U16 [R2+UR10+0x1c00], R88 ;  /* 0x001c005802007988 */ /* 0x0107e8000800040a */
[----:B---3--:R-:W3:Y:S04]  /*16960*/  LDL.LU R88, [R1+0x7f8] ;  /* 0x0007f80001587983 */ /* 0x008ee80000300800 */
[----:B------:R4:W-:Y:S04]  /*16970*/  STS.U16 [R2+UR10+0x2c00], R89 ;  /* 0x002c005902007988 */ /* 0x0009e8000800040a */
[----:B------:R0:W-:Y:S04]  /*16980*/  STS.U16 [R2+UR10+0x3000], R90 ;  /* 0x0030005a02007988 */ /* 0x0001e8000800040a */
[----:B----4-:R-:W4:Y:S04]  /*16990*/  LDL.LU R89, [R1+0x7e4] ;  /* 0x0007e40001597983 */ /* 0x010f280000300800 */
[----:B0-----:R-:W4:Y:S04]  /*169a0*/  LDL.LU R90, [R1+0x7e0] ;  /* 0x0007e000015a7983 */ /* 0x001f280000300800 */
[----:B------:R0:W-:Y:S04]  /*169b0*/  STS.U16 [R2+UR10+0x3800], R91 ;  /* 0x0038005b02007988 */ /* 0x0001e8000800040a */
[----:B0-----:R-:W4:Y:S04]  /*169c0*/  LDL.LU R91, [R1+0x7dc] ;  /* 0x0007dc00015b7983 */ /* 0x001f280000300800 */
[----:B------:R-:W4:Y:S04]  /*169d0*/  LDL.LU R15, [R1+0x7d8] ;  /* 0x0007d800010f7983 */ /* 0x000f280000300800 */
[----:B------:R-:W4:Y:S04]  /*169e0*/  LDL.LU R10, [R1+0x7c4] ;  /* 0x0007c400010a7983 */ /* 0x000f280000300800 */
[----:B------:R-:W4:Y:S04]  /*169f0*/  LDL.LU R11, [R1+0x7c0] ;  /* 0x0007c000010b7983 */ /* 0x000f280000300800 */
[----:B------:R-:W4:Y:S04]  /*16a00*/  LDL.LU R8, [R1+0x7bc] ;  /* 0x0007bc0001087983 */ /* 0x000f280000300800 */
[----:B------:R-:W-:Y:S04]  /*16a10*/  STS.U16 [R2+UR10], R54 ;  /* 0x0000003602007988 */ /* 0x000fe8000800040a */
[----:B------:R0:W-:Y:S04]  /*16a20*/  STS.U16 [R2+UR10+0x4400], R87 ;  /* 0x0044005702007988 */ /* 0x0001e8000800040a */
[----:B------:R1:W-:Y:S04]  /*16a30*/  STS.U16 [R2+UR10+0x4800], R92 ;  /* 0x0048005c02007988 */ /* 0x0003e8000800040a */
[----:B0-----:R-:W4:Y:S04]  /*16a40*/  LDL.LU R87, [R1+0x7b8] ;  /* 0x0007b80001577983 */ /* 0x001f280000300800 */
[----:B------:R-:W4:Y:S04]  /*16a50*/  LDL.LU R9, [R1+0x7a4] ;  /* 0x0007a40001097983 */ /* 0x000f280000300800 */
[----:B------:R-:W4:Y:S04]  /*16a60*/  LDL.LU R7, [R1+0x7a0] ;  /* 0x0007a00001077983 */ /* 0x000f280000300800 */
[----:B------:R-:W4:Y:S04]  /*16a70*/  LDL.LU R54, [R1+0x79c] ;  /* 0x00079c0001367983 */ /* 0x000f280000300800 */
[----:B------:R0:W-:Y:S04]  /*16a80*/  STS.U16 [R2+UR10+0x800], R55 ;  /* 0x0008003702007988 */ /* 0x0001e8000800040a */
[----:B-1----:R-:W4:Y:S04]  /*16a90*/  LDL.LU R92, [R1+0x798] ;  /* 0x00079800015c7983 */ /* 0x002f280000300800 */
[----:B------:R1:W-:Y:S04]  /*16aa0*/  STS.U16 [R2+UR10+0xc00], R64 ;  /* 0x000c004002007988 */ /* 0x0003e8000800040a */
[----:B0-----:R-:W4:Y:S04]  /*16ab0*/  LDL.LU R55, [R1+0x784] ;  /* 0x0007840001377983 */ /* 0x001f280000300800 */
[----:B------:R0:W-:Y:S04]  /*16ac0*/  STS.U16 [R2+UR10+0x1000], R72 ;  /* 0x0010004802007988 */ /* 0x0001e8000800040a */
[----:B-1----:R-:W4:Y:S04]  /*16ad0*/  LDL.LU R64, [R1+0x780] ;  /* 0x0007800001407983 */ /* 0x002f280000300800 */
[----:B------:R1:W-:Y:S04]  /*16ae0*/  STS.U16 [R2+UR10+0x1400], R76 ;  /* 0x0014004c02007988 */ /* 0x0003e8000800040a */
[----:B0-----:R-:W4:Y:S04]  /*16af0*/  LDL.LU R72, [R1+0x77c] ;  /* 0x00077c0001487983 */ /* 0x001f280000300800 */
[----:B------:R0:W-:Y:S04]  /*16b00*/  STS.U16 [R2+UR10+0x1800], R77 ;  /* 0x0018004d02007988 */ /* 0x0001e8000800040a */
[----:B-1----:R-:W4:Y:S04]  /*16b10*/  LDL.LU R76, [R1+0x778] ;  /* 0x00077800014c7983 */ /* 0x002f280000300800 */
[----:B0-----:R-:W4:Y:S04]  /*16b20*/  LDL.LU R77, [R1+0x764] ;  /* 0x00076400014d7983 */ /* 0x001f280000300800 */
[----:B------:R-:W-:Y:S04]  /*16b30*/  STS.U16 [R2+UR10+0x2000], R78 ;  /* 0x0020004e02007988 */ /* 0x000fe8000800040a */
[----:B------:R-:W-:Y:S04]  /*16b40*/  STS.U16 [R2+UR10+0x2400], R79 ;  /* 0x0024004f02007988 */ /* 0x000fe8000800040a */
[----:B------:R-:W-:Y:S04]  /*16b50*/  STS.U16 [R2+UR10+0x2800], R80 ;  /* 0x0028005002007988 */ /* 0x000fe8000800040a */
[----:B------:R-:W-:Y:S04]  /*16b60*/  STS.U16 [R2+UR10+0x3400], R83 ;  /* 0x0034005302007988 */ /* 0x000fe8000800040a */
[----:B------:R-:W-:Y:S04]  /*16b70*/  STS.U16 [R2+UR10+0x3c00], R84 ;  /* 0x003c005402007988 */ /* 0x000fe8000800040a */
[----:B------:R-:W-:Y:S04]  /*16b80*/  STS.U16 [R2+UR10+0x4000], R86 ;  /* 0x0040005602007988 */ /* 0x000fe8000800040a */
[----:B--2---:R0:W-:Y:S04]  /*16b90*/  STS.U16 [R2+UR10+0x4c00], R93 ;  /* 0x004c005d02007988 */ /* 0x0041e8000800040a */
[----:B0-----:R-:W2:Y:S04]  /*16ba0*/  LDL.LU R93, [R1+0x760] ;  /* 0x00076000015d7983 */ /* 0x001ea80000300800 */
[----:B------:R-:W2:Y:S04]  /*16bb0*/  LDL.LU R78, [R1+0x75c] ;  /* 0x00075c00014e7983 */ /* 0x000ea80000300800 */
[----:B------:R-:W2:Y:S04]  /*16bc0*/  LDL.LU R79, [R1+0x758] ;  /* 0x00075800014f7983 */ /* 0x000ea80000300800 */
[----:B------:R-:W2:Y:S04]  /*16bd0*/  LDL.LU R80, [R1+0x744] ;  /* 0x0007440001507983 */ /* 0x000ea80000300800 */
[----:B---3--:R0:W-:Y:S04]  /*16be0*/  STS.U16 [R2+UR10+0x5000], R88 ;  /* 0x0050005802007988 */ /* 0x0081e8000800040a */
[----:B0-----:R-:W3:Y:S04]  /*16bf0*/  LDL.LU R88, [R1+0x740] ;  /* 0x0007400001587983 */ /* 0x001ee80000300800 */
[----:B----4-:R0:W-:Y:S04]  /*16c00*/  STS.U16 [R2+UR10+0x5400], R89 ;  /* 0x0054005902007988 */ /* 0x0101e8000800040a */
[----:B------:R1:W-:Y:S04]  /*16c10*/  STS.U16 [R2+UR10+0x5800], R90 ;  /* 0x0058005a02007988 */ /* 0x0003e8000800040a */
[----:B0-----:R-:W4:Y:S04]  /*16c20*/  LDL.LU R89, [R1+0x73c] ;  /* 0x00073c0001597983 */ /* 0x001f280000300800 */
[----:B------:R-:W4:Y:S04]  /*16c30*/  LDL.LU R83, [R1+0x738] ;  /* 0x0007380001537983 */ /* 0x000f280000300800 */
[----:B-1----:R-:W4:Y:S04]  /*16c40*/  LDL.LU R90, [R1+0x724] ;  /* 0x00072400015a7983 */ /* 0x002f280000300800 */
[----:B------:R-:W4:Y:S04]  /*16c50*/  LDL.LU R84, [R1+0x720] ;  /* 0x0007200001547983 */ /* 0x000f280000300800 */
[----:B------:R0:W-:Y:S04]  /*16c60*/  STS.U16 [R2+UR10+0x5c00], R91 ;  /* 0x005c005b02007988 */ /* 0x0001e8000800040a */
[----:B------:R-:W4:Y:S04]  /*16c70*/  LDL.LU R86, [R1+0x71c] ;  /* 0x00071c0001567983 */ /* 0x000f280000300800 */
[----:B0-----:R-:W4:Y:S04]  /*16c80*/  LDL.LU R91, [R1+0x718] ;  /* 0x00071800015b7983 */ /* 0x001f280000300800 */
[----:B------:R0:W-:Y:S04]  /*16c90*/  STS.U16 [R2+UR10+0x7000], R87 ;  /* 0x0070005702007988 */ /* 0x0001e8000800040a */
[----:B0-----:R-:W4:Y:S04]  /*16ca0*/  LDL.LU R87, [R1+0x704] ;  /* 0x0007040001577983 */ /* 0x001f280000300800 */
[----:B------:R0:W-:Y:S04]  /*16cb0*/  STS.U16 [R2+UR10+0x8000], R92 ;  /* 0x0080005c02007988 */ /* 0x0001e8000800040a */
[----:B0-----:R-:W4:Y:S04]  /*16cc0*/  LDL.LU R92, [R1+0x700] ;  /* 0x00070000015c7983 */ /* 0x001f280000300800 */
[----:B------:R-:W-:Y:S04]  /*16cd0*/  STS.U16 [R2+UR10+0x6000], R15 ;  /* 0x0060000f02007988 */ /* 0x000fe8000800040a */
[----:B------:R-:W-:Y:S04]  /*16ce0*/  STS.U16 [R2+UR10+0x6400], R10 ;  /* 0x0064000a02007988 */ /* 0x000fe8000800040a */
[----:B------:R-:W-:Y:S04]  /*16cf0*/  STS.U16 [R2+UR10+0x6800], R11 ;  /* 0x0068000b02007988 */ /* 0x000fe8000800040a */
[----:B------:R-:W-:Y:S04]  /*16d00*/  STS.U16 [R2+UR10+0x6c00], R8 ;  /* 0x006c000802007988 */ /* 0x000fe8000800040a */
[----:B--2---:R0:W-:Y:S04]  /*16d10*/  STS.U16 [R2+UR10+0x9800], R93 ;  /* 0x0098005d02007988 */ /* 0x0041e8000800040a */
[----:B0-----:R-:W2:Y:S04]  /*16d20*/  LDL.LU R93, [R1+0x6fc] ;  /* 0x0006fc00015d7983 */ /* 0x001ea80000300800 */
[----:B---3--:R0:W-:Y:S04]  /*16d30*/  STS.U16 [R2+UR10+0xa800], R88 ;  /* 0x00a8005802007988 */ /* 0x0081e8000800040a */
[----:B0-----:R-:W3:Y:S04]  /*16d40*/  LDL.LU R88, [R1+0x6f8] ;  /* 0x0006f80001587983 */ /* 0x001ee80000300800 */
[----:B----4-:R0:W-:Y:S04]  /*16d50*/  STS.U16 [R2+UR10+0xac00], R89 ;  /* 0x00ac005902007988 */ /* 0x0101e8000800040a */
[----:B0-----:R-:W4:Y:S04]  /*16d60*/  LDL.LU R89, [R1+0x6e4] ;  /* 0x0006e40001597983 */ /* 0x001f280000300800 */
[----:B------:R0:W-:Y:S04]  /*16d70*/  STS.U16 [R2+UR10+0xb400], R90 ;  /* 0x00b4005a02007988 */ /* 0x0001e8000800040a */
[----:B0-----:R-:W4:Y:S04]  /*16d80*/  LDL.LU R90, [R1+0x6e0] ;  /* 0x0006e000015a7983 */ /* 0x001f280000300800 */
[----:B------:R-:W4:Y:S04]  /*16d90*/  LDL.LU R15, [R1+0x6dc] ;  /* 0x0006dc00010f7983 */ /* 0x000f280000300800 */
[----:B------:R-:W4:Y:S04]  /*16da0*/  LDL.LU R10, [R1+0x6d8] ;  /* 0x0006d800010a7983 */ /* 0x000f280000300800 */
[----:B------:R-:W4:Y:S04]  /*16db0*/  LDL.LU R11, [R1+0x6c4] ;  /* 0x0006c400010b7983 */ /* 0x000f280000300800 */
[----:B------:R0:W-:Y:S04]  /*16dc0*/  STS.U16 [R2+UR10+0xc000], R91 ;  /* 0x00c0005b02007988 */ /* 0x0001e8000800040a */
[----:B------:R-:W4:Y:S04]  /*16dd0*/  LDL.LU R8, [R1+0x6c0] ;  /* 0x0006c00001087983 */ /* 0x000f280000300800 */
[----:B0-----:R-:W4:Y:S04]  /*16de0*/  LDL.LU R91, [R1+0x6bc] ;  /* 0x0006bc00015b7983 */ /* 0x001f280000300800 */
[----:B------:R0:W-:Y:S04]  /*16df0*/  STS.U16 [R2+UR10+0x7400], R9 ;  /* 0x0074000902007988 */ /* 0x0001e8000800040a */
[----:B------:R1:W-:Y:S04]  /*16e00*/  STS.U16 [R2+UR10+0x7800], R7 ;  /* 0x0078000702007988 */ /* 0x0003e8000800040a */
[----:B------:R1:W-:Y:S04]  /*16e10*/  STS.U16 [R2+UR10+0x7c00], R54 ;  /* 0x007c003602007988 */ /* 0x0003e8000800040a */
[----:B0-----:R-:W4:Y:S04]  /*16e20*/  LDL.LU R9, [R1+0x6b8] ;  /* 0x0006b80001097983 */ /* 0x001f280000300800 */
[----:B-1----:R-:W4:Y:S04]  /*16e30*/  LDL.LU R7, [R1+0x6a4] ;  /* 0x0006a40001077983 */ /* 0x002f280000300800 */
[----:B------:R0:W-:Y:S04]  /*16e40*/  STS.U16 [R2+UR10+0x8400], R55 ;  /* 0x0084003702007988 */ /* 0x0001e8000800040a */
[----:B------:R-:W4:Y:S04]  /*16e50*/  LDL.LU R54, [R1+0x6a0] ;  /* 0x0006a00001367983 */ /* 0x000f280000300800 */
        /* <DEDUP_REMOVED lines=18> */
[----:B-1----:R-:W4:Y:S04]  /*16f80*/  LDL.LU R83, [R1+0x69c] ;  /* 0x00069c0001537983 */ /* 0x002f280000300800 */
        /* <DEDUP_REMOVED lines=8> */
[----:B------:R-:W4:Y:S04]  /*17010*/  LDL.LU R84, [R1+0x67c] ;  /* 0x00067c0001547983 */ /* 0x000f280000300800 */
[----:B0-----:R-:W4:Y:S04]  /*17020*/  LDL.LU R89, [R1+0x678] ;  /* 0x0006780001597983 */ /* 0x001f280000300800 */
[----:B------:R-:W4:Y:S04]  /*17030*/  LDL.LU R86, [R1+0x664] ;  /* 0x0006640001567983 */ /* 0x000f280000300800 */
[----:B------:R0:W-:Y:S04]  /*17040*/  STS.U16 [R2+UR10+0xd800], R90 ;  /* 0x00d8005a02007988 */ /* 0x0001e8000800040a */
[----:B------:R-:W4:Y:S04]  /*17050*/  LDL.LU R87, [R1+0x660] ;  /* 0x0006600001577983 */ /* 0x000f280000300800 */
[----:B0-----:R-:W4:Y:S04]  /*17060*/  LDL.LU R90, [R1+0x65c] ;  /* 0x00065c00015a7983 */ /* 0x001f280000300800 */
[----:B------:R0:W-:Y:S04]  /*17070*/  STS.U16 [R2+UR10+0xec00], R91 ;  /* 0x00ec005b02007988 */ /* 0x0001e8000800040a */
[----:B0-----:R-:W4:Y:S04]  /*17080*/  LDL.LU R91, [R1+0x658] ;  /* 0x00065800015b7983 */ /* 0x001f280000300800 */
        /* <DEDUP_REMOVED lines=12> */
[----:B------:R-:W-:Y:S04]  /*17150*/  STL [R1+0xe18], R2 ;  /* 0x000e180201007387 */ /* 0x000fe80000100800 */
[----:B------:R-:W-:Y:S04]  /*17160*/  STS.U16 [R85+UR10+0x1100], R78 ;  /* 0x0011004e55007988 */ /* 0x000fe8000800040a */
[----:B------:R0:W-:Y:S04]  /*17170*/  STS.U16 [R85+UR10+0x1500], R92 ;  /* 0x0015005c55007988 */ /* 0x0001e8000800040a */
[----:B------:R-:W-:Y:S04]  /*17180*/  STS.U16 [R85+UR10+0x1900], R79 ;  /* 0x0019004f55007988 */ /* 0x000fe8000800040a */
[----:B0-----:R-:W4:Y:S04]  /*17190*/  LDL.LU R92, [R1+0x644] ;  /* 0x00064400015c7983 */ /* 0x001f280000300800 */
[----:B------:R-:W-:Y:S04]  /*171a0*/  STS.U16 [R85+UR10+0x1d00], R80 ;  /* 0x001d005055007988 */ /* 0x000fe8000800040a */
[----:B------:R-:W-:Y:S04]  /*171b0*/  STS.U16 [R85+UR10+0x2100], R83 ;  /* 0x0021005355007988 */ /* 0x000fe8000800040a */
[----:B--2---:R0:W-:Y:S04]  /*171c0*/  STS.U16 [R85+UR10+0x2500], R93 ;  /* 0x0025005d55007988 */ /* 0x0041e8000800040a */
[----:B0-----:R-:W2:Y:S04]  /*171d0*/  LDL.LU R93, [R1+0x640] ;  /* 0x00064000015d7983 */ /* 0x001ea80000300800 */
[----:B---3--:R0:W-:Y:S04]  /*171e0*/  STS.U16 [R85+UR10+0x2900], R88 ;  /* 0x0029005855007988 */ /* 0x0081e8000800040a */
[----:B----4-:R-:W-:Y:S04]  /*171f0*/  STS.U16 [R85+UR10+0x2d00], R84 ;  /* 0x002d005455007988 */ /* 0x010fe8000800040a */
[----:B0-----:R-:W3:Y:S04]  /*17200*/  LDL.LU R88, [R1+0x63c] ;  /* 0x00063c0001587983 */ /* 0x001ee80000300800 */
[----:B------:R0:W-:Y:S04]  /*17210*/  STS.U16 [R85+UR10+0x3100], R89 ;  /* 0x0031005955007988 */ /* 0x0001e8000800040a */
[----:B------:R-:W-:Y:S04]  /*17220*/  STS.U16 [R85+UR10+0x3500], R86 ;  /* 0x0035005655007988 */ /* 0x000fe8000800040a */
[----:B0-----:R-:W4:Y:S04]  /*17230*/  LDL.LU R89, [R1+0x638] ;  /* 0x0006380001597983 */ /* 0x001f280000300800 */
[----:B------:R-:W4:Y:S04]  /*17240*/  LDL.LU R14, [R1+0x624] ;  /* 0x00062400010e7983 */ /* 0x000f280000300800 */
[----:B------:R-:W4:Y:S04]  /*17250*/  LDL.LU R15, [R1+0x620] ;  /* 0x00062000010f7983 */ /* 0x000f280000300800 */
[----:B------:R-:W-:Y:S04]  /*17260*/  STS.U16 [R85+UR10+0x3900], R87 ;  /* 0x0039005755007988 */ /* 0x000fe8000800040a */
[----:B------:R-:W4:Y:S04]  /*17270*/  LDL.LU R10, [R1+0x208] ;  /* 0x00020800010a7983 */ /* 0x000f280000300800 */
[----:B------:R0:W-:Y:S04]  /*17280*/  STS.U16 [R85+UR10+0x3d00], R90 ;  /* 0x003d005a55007988 */ /* 0x0001e8000800040a */
[----:B------:R-:W4:Y:S04]  /*17290*/  LDL.LU R11, [R1+0x204] ;  /* 0x00020400010b7983 */ /* 0x000f280000300800 */
[----:B0-----:R-:W4:Y:S04]  /*172a0*/  LDL.LU R90, [R1+0x1fc] ;  /* 0x0001fc00015a7983 */ /* 0x001f280000300800 */
        /* <DEDUP_REMOVED lines=9> */
[----:B------:R0:W-:Y:S04]  /*17340*/  STS.U16 [R85+UR10+0x4100], R91 ;  /* 0x0041005b55007988 */ /* 0x0001e8000800040a */
[----:B------:R-:W4:Y:S04]  /*17350*/  LDL.LU R78, [R1+0x1a8] ;  /* 0x0001a800014e7983 */ /* 0x000f280000300800 */
[----:B0-----:R-:W4:Y:S04]  /*17360*/  LDL.LU R91, [R1+0x148] ;  /* 0x00014800015b7983 */ /* 0x001f280000300800 */
[----:B------:R-:W4:Y:S04]  /*17370*/  LDL.LU R79, [R1+0x128] ;  /* 0x00012800014f7983 */ /* 0x000f280000300800 */
[----:B------:R-:W4:Y:S04]  /*17380*/  LDL.LU R80, [R1+0xe8] ;  /* 0x0000e80001507983 */ /* 0x000f280000300800 */
[----:B------:R-:W4:Y:S04]  /*17390*/  LDL.LU R83, [R1+0x8c] ;  /* 0x00008c0001537983 */ /* 0x000f280000300800 */
[----:B------:R0:W-:Y:S04]  /*173a0*/  STS.U16 [R85+UR10+0x4500], R92 ;  /* 0x0045005c55007988 */ /* 0x0001e8000800040a */
[----:B0-----:R-:W4:Y:S04]  /*173b0*/  LDL.LU R92, [R1+0x88] ;  /* 0x00008800015c7983 */ /* 0x001f280000300800 */
        /* <DEDUP_REMOVED lines=8> */
[----:B------:R-:W-:Y:S04]  /*17440*/  STS.U16 [R85+UR10+0x5500], R14 ;  /* 0x0055000e55007988 */ /* 0x000fe8000800040a */
[----:B------:R-:W-:Y:S04]  /*17450*/  STS.U16 [R85+UR10+0x5900], R15 ;  /* 0x0059000f55007988 */ /* 0x000fe8000800040a */
[----:B0-----:R-:W4:Y:S04]  /*17460*/  LDL.LU R89, [R1+0x68] ;  /* 0x0000680001597983 */ /* 0x001f280000300800 */
[----:B------:R-:W-:Y:S04]  /*17470*/  STS.U16 [R85+UR10+0x5d00], R10 ;  /* 0x005d000a55007988 */ /* 0x000fe8000800040a */
[----:B------:R-:W-:Y:S04]  /*17480*/  STS.U16 [R85+UR10+0x6100], R11 ;  /* 0x0061000b55007988 */ /* 0x000fe8000800040a */
[----:B------:R0:W-:Y:S04]  /*17490*/  STS.U16 [R85+UR10+0x6500], R90 ;  /* 0x0065005a55007988 */ /* 0x0001e8000800040a */
        /* <DEDUP_REMOVED lines=9> */
[----:B0-----:R-:W4:Y:S04]  /*17530*/  LDL.LU R90, [R1+0x64] ;  /* 0x00006400015a7983 */ /* 0x001f280000300800 */
[----:B------:R-:W-:Y:S04]  /*17540*/  STS.U16 [R85+UR10+0x8d00], R78 ;  /* 0x008d004e55007988 */ /* 0x000fe8000800040a */
[----:B------:R0:W-:Y:S04]  /*17550*/  STS.U16 [R85+UR10+0x9100], R91 ;  /* 0x0091005b55007988 */ /* 0x0001e8000800040a */
[----:B0-----:R-:W4:Y:S04]  /*17560*/  LDL.LU R91, [R1+0x60] ;  /* 0x00006000015b7983 */ /* 0x001f280000300800 */
[----:B------:R-:W-:Y:S04]  /*17570*/  STS.U16 [R85+UR10+0x9500], R79 ;  /* 0x0095004f55007988 */ /* 0x000fe8000800040a */
[----:B------:R-:W-:Y:S04]  /*17580*/  STS.U16 [R85+UR10+0x9900], R80 ;  /* 0x0099005055007988 */ /* 0x000fe8000800040a */
[----:B------:R-:W-:Y:S04]  /*17590*/  STS.U16 [R85+UR10+0x9d00], R83 ;  /* 0x009d005355007988 */ /* 0x000fe8000800040a */
[----:B------:R0:W-:Y:S04]  /*175a0*/  STS.U16 [R85+UR10+0xa100], R92 ;  /* 0x00a1005c55007988 */ /* 0x0001e8000800040a */
[----:B0-----:R-:W4:Y:S04]  /*175b0*/  LDL.LU R92, [R1+0x5c] ;  /* 0x00005c00015c7983 */ /* 0x001f280000300800 */
[----:B--2---:R0:W-:Y:S04]  /*175c0*/  STS.U16 [R85+UR10+0xa500], R93 ;  /* 0x00a5005d55007988 */ /* 0x0041e8000800040a */
[----:B0-----:R-:W2:Y:S04]  /*175d0*/  LDL.LU R93, [R1+0x58] ;  /* 0x00005800015d7983 */ /* 0x001ea80000300800 */
[----:B------:R-:W2:Y:S04]  /*175e0*/  LDL.LU R7, [R1+0x3a8] ;  /* 0x0003a80001077983 */ /* 0x000ea80000300800 */
        /* <DEDUP_REMOVED lines=10> */
[----:B------:R0:W-:Y:S04]  /*17690*/  STS.U16 [R85+UR10+0xa900], R84 ;  /* 0x00a9005455007988 */ /* 0x0001e8000800040a */
[----:B------:R-:W2:Y:S04]  /*176a0*/  LDL.LU R83, [R1+0x2c] ;  /* 0x00002c0001537983 */ /* 0x000ea80000300800 */
[----:B------:R1:W-:Y:S04]  /*176b0*/  STS.U16 [R85+UR10+0xad00], R86 ;  /* 0x00ad005655007988 */ /* 0x0003e8000800040a */
[----:B0-----:R-:W2:Y:S04]  /*176c0*/  LDL.LU R84, [R1+0x28] ;  /* 0x0000280001547983 */ /* 0x001ea80000300800 */
[----:B------:R0:W-:Y:S04]  /*176d0*/  STS.U16 [R85+UR10+0xb100], R87 ;  /* 0x00b1005755007988 */ /* 0x0001e8000800040a */
[----:B-1----:R-:W2:Y:S04]  /*176e0*/  LDL.LU R86, [R1+0x24] ;  /* 0x0000240001567983 */ /* 0x002ea80000300800 */
[----:B---3--:R1:W-:Y:S04]  /*176f0*/  STS.U16 [R85+UR10+0xb500], R88 ;  /* 0x00b5005855007988 */ /* 0x0083e8000800040a */
[----:B0-----:R-:W3:Y:S04]  /*17700*/  LDL.LU R87, [R1+0xa0c] ;  /* 0x000a0c0001577983 */ /* 0x001ee80000300800 */
[----:B----4-:R0:W-:Y:S04]  /*17710*/  STS.U16 [R85+UR10+0xb900], R89 ;  /* 0x00b9005955007988 */ /* 0x0101e8000800040a */
[----:B-1----:R-:W4:Y:S04]  /*17720*/  LDL.LU R88, [R1+0x8a4] ;  /* 0x0008a40001587983 */ /* 0x002f280000300800 */
[----:B------:R-:W3:Y:S04]  /*17730*/  LDL.LU R10, [R1+0x8a0] ;  /* 0x0008a000010a7983 */ /* 0x000ee80000300800 */
[----:B------:R1:W-:Y:S04]  /*17740*/  STS.U16 [R85+UR10+0xbd00], R90 ;  /* 0x00bd005a55007988 */ /* 0x0003e8000800040a */
[----:B0-----:R-:W3:Y:S04]  /*17750*/  LDL.LU R89, [R1+0x88c] ;  /* 0x00088c0001597983 */ /* 0x001ee80000300800 */
[----:B-1----:R-:W3:Y:S04]  /*17760*/  LDL.LU R90, [R1+0x888] ;  /* 0x00088800015a7983 */ /* 0x002ee80000300800 */
[----:B------:R0:W-:Y:S04]  /*17770*/  STS.U16 [R85+UR10+0xc100], R91 ;  /* 0x00c1005b55007988 */ /* 0x0001e8000800040a */
[----:B0-----:R-:W3:Y:S04]  /*17780*/  LDL.LU R91, [R1+0x874] ;  /* 0x00087400015b7983 */ /* 0x001ee80000300800 */
[----:B------:R-:W3:Y:S04]  /*17790*/  LDL.LU R37, [R1+0x85c] ;  /* 0x00085c0001257983 */ /* 0x000ee80000300800 */
        /* <DEDUP_REMOVED lines=9> */
[----:B------:R0:W-:Y:S04]  /*17830*/  STS.U16 [R85+UR10+0xcd00], R54 ;  /* 0x00cd003655007988 */ /* 0x0001e8000800040a */
[----:B------:R1:W-:Y:S04]  /*17840*/  STS.U16 [R85+UR10+0xd100], R55 ;  /* 0x00d1003755007988 */ /* 0x0003e8000800040a */
[----:B------:R1:W-:Y:S04]  /*17850*/  STS.U16 [R85+UR10+0xd500], R64 ;  /* 0x00d5004055007988 */ /* 0x0003e8000800040a */
[----:B0-----:R-:W2:Y:S04]  /*17860*/  LDL.LU R54, [R1+0xea8] ;  /* 0x000ea80001367983 */ /* 0x001ea80000300800 */
[----:B-1----:R-:W2:Y:S04]  /*17870*/  LDL.LU R55, [R1+0xea4] ;  /* 0x000ea40001377983 */ /* 0x002ea80000300800 */
        /* <DEDUP_REMOVED lines=18> */
[----:B---3--:R-:W3:Y:S04]  /*179a0*/  LDL.LU R84, [R1+0xe80] ;  /* 0x000e800001547983 */ /* 0x008ee80000300800 */
[----:B------:R0:W-:Y:S04]  /*179b0*/  STS.U16 [R85+UR10+0xfd00], R86 ;  /* 0x00fd005655007988 */ /* 0x0001e8000800040a */
[----:B------:R1:W-:Y:S04]  /*179c0*/  STS.U16 [R22+UR10+0x200], R87 ;  /* 0x0002005716007988 */ /* 0x0003e8000800040a */
[----:B----4-:R4:W-:Y:S04]  /*179d0*/  STS.U16 [R22+UR10+0x600], R88 ;  /* 0x0006005816007988 */ /* 0x0109e8000800040a */
[----:B0-----:R-:W3:Y:S04]  /*179e0*/  LDL.LU R85, [R1+0xe7c] ;  /* 0x000e7c0001557983 */ /* 0x001ee80000300800 */
[----:B------:R-:W3:Y:S04]  /*179f0*/  LDL.LU R86, [R1+0xe78] ;  /* 0x000e780001567983 */ /* 0x000ee80000300800 */
[----:B-1----:R-:W3:Y:S04]  /*17a00*/  LDL.LU R87, [R1+0xe74] ;  /* 0x000e740001577983 */ /* 0x002ee80000300800 */
[----:B----4-:R-:W4:Y:S04]  /*17a10*/  LDL.LU R88, [R1+0xe70] ;  /* 0x000e700001587983 */ /* 0x010f280000300800 */
[----:B------:R0:W-:Y:S04]  /*17a20*/  STS.U16 [R22+UR10+0xa00], R10 ;  /* 0x000a000a16007988 */ /* 0x0001e8000800040a */
[----:B------:R1:W-:Y:S04]  /*17a30*/  STS.U16 [R22+UR10+0xe00], R89 ;  /* 0x000e005916007988 */ /* 0x0003e8000800040a */
[----:B------:R1:W-:Y:S04]  /*17a40*/  STS.U16 [R22+UR10+0x1200], R90 ;  /* 0x0012005a16007988 */ /* 0x0003e8000800040a */
[----:B0-----:R-:W3:Y:S04]  /*17a50*/  LDL.LU R10, [R1+0x3c0] ;  /* 0x0003c000010a7983 */ /* 0x001ee80000300800 */
[----:B-1----:R-:W3:Y:S04]  /*17a60*/  LDL.LU R89, [R1+0xe6c] ;  /* 0x000e6c0001597983 */ /* 0x002ee80000300800 */
[----:B------:R-:W3:Y:S04]  /*17a70*/  LDL.LU R90, [R1+0xe68] ;  /* 0x000e6800015a7983 */ /* 0x000ee80000300800 */
[----:B------:R0:W-:Y:S04]  /*17a80*/  STS.U16 [R22+UR10+0x1600], R91 ;  /* 0x0016005b16007988 */ /* 0x0001e8000800040a */
[----:B------:R1:W-:Y:S04]  /*17a90*/  STS.U16 [R22+UR10+0x1a00], R37 ;  /* 0x001a002516007988 */ /* 0x0003e8000800040a */
[----:B0-----:R-:W3:Y:S04]  /*17aa0*/  LDL.LU R91, [R1+0xe64] ;  /* 0x000e6400015b7983 */ /* 0x001ee80000300800 */
[----:B-1----:R-:W3:Y:S04]  /*17ab0*/  LDL R37, [R1+0xac8] ;  /* 0x000ac80001257983 */ /* 0x002ee80000100800 */
[----:B------:R0:W-:Y:S04]  /*17ac0*/  STS.U16 [R22+UR10+0x1e00], R92 ;  /* 0x001e005c16007988 */ /* 0x0001e8000800040a */
[----:B0-----:R-:W4:Y:S04]  /*17ad0*/  LDL.LU R92, [R1+0xe60] ;  /* 0x000e6000015c7983 */ /* 0x001f280000300800 */
[----:B--2---:R0:W-:Y:S04]  /*17ae0*/  STS.U16 [R22+UR10+0x2200], R93 ;  /* 0x0022005d16007988 */ /* 0x0041e8000800040a */
[----:B0-----:R-:W2:Y:S04]  /*17af0*/  LDL.LU R93, [R1+0xe5c] ;  /* 0x000e5c00015d7983 */ /* 0x001ea80000300800 */
[----:B------:R-:W-:Y:S04]  /*17b00*/  STS.U16 [R22+UR10+0x2600], R34 ;  /* 0x0026002216007988 */ /* 0x000fe8000800040a */
[----:B------:R0:W-:Y:S04]  /*17b10*/  STS.U16 [R22+UR10+0x2a00], R14 ;  /* 0x002a000e16007988 */ /* 0x0001e8000800040a */
[----:B------:R-:W-:Y:S04]  /*17b20*/  STS.U16 [R22+UR10+0x2e00], R11 ;  /* 0x002e000b16007988 */ /* 0x000fe8000800040a */
[----:B------:R-:W-:Y:S04]  /*17b30*/  STS.U16 [R22+UR10+0x3200], R8 ;  /* 0x0032000816007988 */ /* 0x000fe8000800040a */
[----:B------:R1:W-:Y:S04]  /*17b40*/  STS.U16 [R22+UR10+0x3600], R9 ;  /* 0x0036000916007988 */ /* 0x0003e8000800040a */
[----:B0-----:R-:W4:Y:S04]  /*17b50*/  LDL R14, [R1+0xae8] ;  /* 0x000ae800010e7983 */ /* 0x001f280000100800 */
[----:B-1----:R-:W4:Y:S04]  /*17b60*/  LDL R9, [R1+0xad8] ;  /* 0x000ad80001097983 */ /* 0x002f280000100800 */
[----:B------:R-:W4:Y:S04]  /*17b70*/  LDL.LU R8, [R1+0x3c4] ;  /* 0x0003c40001087983 */ /* 0x000f280000300800 */
[----:B------:R-:W4:Y:S01]  /*17b80*/  LDL.LU R11, [R1+0x3e0] ;  /* 0x0003e000010b7983 */ /* 0x000f220000300800 */
[----:B---3--:R-:W-:-:S03]  /*17b90*/  ISETP.GE.AND P4, PT, R37, RZ, PT ;  /* 0x000000ff2500720c */ /* 0x008fc60003f86270 */
[----:B------:R-:W3:Y:S01]  /*17ba0*/  LDL R37, [R1+0xaf8] ;  /* 0x000af80001257983 */ /* 0x000ee20000100800 */
[C---:B------:R-:W-:Y:S02]  /*17bb0*/  ISETP.GT.U32.AND P1, PT, R5.reuse, R7, PT ;  /* 0x000000070500720c */ /* 0x040fe40003f24070 */
[----:B------:R-:W-:-:S11]  /*17bc0*/  ISETP.GT.U32.AND P3, PT, R5, R15, PT ;  /* 0x0000000f0500720c */ /* 0x000fd60003f64070 */
[--C-:B------:R-:W-:Y:S02]  /*17bd0*/  @!P1 IMAD.IADD R7, R7, 0x1, -R5.reuse ;  /* 0x0000000107079824 */ /* 0x100fe400078e0a05 */
[----:B------:R-:W-:-:S03]  /*17be0*/  @!P3 IMAD.IADD R15, R15, 0x1, -R5 ;  /* 0x000000010f0fb824 */ /* 0x000fc600078e0a05 */
[C---:B------:R-:W-:Y:S02]  /*17bf0*/  ISETP.GT.U32.AND P1, PT, R5.reuse, R7, PT ;  /* 0x000000070500720c */ /* 0x040fe40003f24070 */
[----:B------:R-:W-:-:S11]  /*17c00*/  ISETP.GT.U32.AND P3, PT, R5, R15, PT ;  /* 0x0000000f0500720c */ /* 0x000fd60003f64070 */
[----:B------:R-:W-:-:S04]  /*17c10*/  @!P1 IMAD.IADD R7, R7, 0x1, -R5 ;  /* 0x0000000107079824 */ /* 0x000fc800078e0a05 */
[----:B------:R-:W-:Y:S02]  /*17c20*/  IMAD.MOV.U32 R34, RZ, RZ, R7 ;  /* 0x000000ffff227224 */ /* 0x000fe400078e0007 */
[----:B------:R-:W-:Y:S01]  /*17c30*/  @!P3 IMAD.IADD R15, R15, 0x1, -R5 ;  /* 0x000000010f0fb824 */ /* 0x000fe200078e0a05 */
[----:B------:R-:W-:Y:S01]  /*17c40*/  ISETP.GT.U32.AND P2, PT, R5, R10, PT ;  /* 0x0000000a0500720c */ /* 0x000fe20003f44070 */
[----:B------:R-:W-:Y:S01]  /*17c50*/  @!P4 IMAD.MOV R34, RZ, RZ, -R34 ;  /* 0x000000ffff22c224 */ /* 0x000fe200078e0a22 */
[----:B------:R-:W3:Y:S04]  /*17c60*/  LDL.LU R7, [R1+0x400] ;  /* 0x0004000001077983 */ /* 0x000ee80000300800 */
[----:B------:R-:W-:-:S07]  /*17c70*/  SEL R34, R38, R34, !P6 ;  /* 0x0000002226227207 */ /* 0x000fce0007000000 */
[----:B------:R-:W-:-:S05]  /*17c80*/  @!P2 IMAD.IADD R10, R10, 0x1, -R5 ;  /* 0x000000010a0aa824 */ /* 0x000fca00078e0a05 */
[----:B------:R-:W-:-:S13]  /*17c90*/  ISETP.GT.U32.AND P4, PT, R5, R10, PT ;  /* 0x0000000a0500720c */ /* 0x000fda0003f84070 */
[----:B------:R-:W-:Y:S01]  /*17ca0*/  @!P4 IMAD.IADD R10, R10, 0x1, -R5 ;  /* 0x000000010a0ac824 */ /* 0x000fe200078e0a05 */
[----:B--2---:R-:W-:Y:S04]  /*17cb0*/  STS.U16 [R22+UR10+0x3a00], R93 ;  /* 0x003a005d16007988 */ /* 0x004fe8000800040a */
[----:B----4-:R-:W-:Y:S04]  /*17cc0*/  STS.U16 [R22+UR10+0x3e00], R92 ;  /* 0x003e005c16007988 */ /* 0x010fe8000800040a */
        /* <DEDUP_REMOVED lines=9> */
[----:B------:R-:W-:Y:S01]  /*17d60*/  STS.U16 [R22+UR10+0x6600], R80 ;  /* 0x0066005016007988 */ /* 0x000fe2000800040a */
[----:B------:R-:W-:-:S03]  /*17d70*/  ISETP.GE.AND P3, PT, R9, RZ, PT ;  /* 0x000000ff0900720c */ /* 0x000fc60003f66270 */
        /* <DEDUP_REMOVED lines=10> */
[----:B------:R0:W-:Y:S04]  /*17e20*/  STS.U16 [R22+UR10+0x9200], R36 ;  /* 0x0092002416007988 */ /* 0x0001e8000800040a */
[----:B------:R1:W-:Y:S01]  /*17e30*/  STS.U16 [R22+UR10+0x9600], R35 ;  /* 0x0096002316007988 */ /* 0x0003e2000800040a */
[----:B------:R-:W-:-:S03]  /*17e40*/  ISETP.GT.U32.AND P1, PT, R5, R8, PT ;  /* 0x000000080500720c */ /* 0x000fc60003f24070 */
[----:B------:R-:W2:Y:S01]  /*17e50*/  LDL R9, [R1+0xb08] ;  /* 0x000b080001097983 */ /* 0x000ea20000100800 */
[----:B0-----:R-:W-:Y:S02]  /*17e60*/  IMAD R36, R34, UR13, RZ ;  /* 0x0000000d22247c24 */ /* 0x001fe4000f8e02ff */
[----:B-1----:R-:W-:-:S04]  /*17e70*/  IMAD.MOV.U32 R35, RZ, RZ, R15 ;  /* 0x000000ffff237224 */ /* 0x002fc800078e000f */
[----:B------:R-:W-:Y:S01]  /*17e80*/  @!P3 IMAD.MOV R35, RZ, RZ, -R35 ;  /* 0x000000ffff23b224 */ /* 0x000fe200078e0a23 */
[C---:B------:R-:W-:Y:S01]  /*17e90*/  LEA R15, P3, R36.reuse, R4, 0x1 ;  /* 0x00000004240f7211 */ /* 0x040fe200078608ff */
[----:B------:R0:W-:Y:S03]  /*17ea0*/  STS.U16 [R22+UR10+0x9a00], R39 ;  /* 0x009a002716007988 */ /* 0x0001e6000800040a */
[----:B0-----:R-:W-:Y:S01]  /*17eb0*/  LEA.HI.X.SX32 R22, R36, R3, 0x1, P3 ;  /* 0x0000000324167211 */ /* 0x001fe200018f0eff */
[----:B------:R-:W-:Y:S02]  /*17ec0*/  @P0 IMAD.MOV.U32 R36, RZ, RZ, R15 ;  /* 0x000000ffff240224 */ /* 0x000fe400078e000f */
[----:B------:R-:W-:Y:S01]  /*17ed0*/  @!P1 IMAD.IADD R8, R8, 0x1, -R5 ;  /* 0x0000000108089824 */ /* 0x000fe200078e0a05 */
[----:B------:R-:W-:Y:S01]  /*17ee0*/  ISETP.GE.AND P1, PT, R14, RZ, PT ;  /* 0x000000ff0e00720c */ /* 0x000fe20003f26270 */
[----:B------:R-:W-:Y:S01]  /*17ef0*/  IMAD.MOV.U32 R34, RZ, RZ, R10 ;  /* 0x000000ffff227224 */ /* 0x000fe200078e000a */
[----:B------:R-:W4:Y:S04]  /*17f00*/  LDL.LU R14, [R1+0x404] ;  /* 0x00040400010e7983 */ /* 0x000f280000300800 */
[----:B------:R-:W2:Y:S01]  /*17f10*/  LDL.LU R10, [R1+0xe58] ;  /* 0x000e5800010a7983 */ /* 0x000ea20000300800 */
[----:B---3--:R-:W-:Y:S01]  /*17f20*/  ISETP.GE.AND P3, PT, R37, RZ, PT ;  /* 0x000000ff2500720c */ /* 0x008fe20003f66270 */
[----:B------:R-:W-:-:S05]  /*17f30*/  @P0 IMAD.MOV.U32 R37, RZ, RZ, R22 ;  /* 0x000000ffff250224 */ /* 0x000fca00078e0016 */
[----:B------:R0:W3:Y:S01]  /*17f40*/  @P0 LDG.E.U16 R12, desc[UR24][R36.64] ;  /* 0x00000018240c0981 */ /* 0x0000e2000c1e1500 */
[----:B------:R-:W-:-:S13]  /*17f50*/  ISETP.GT.U32.AND P2, PT, R5, R11, PT ;  /* 0x0000000b0500720c */ /* 0x000fda0003f44070 */
[----:B------:R-:W-:Y:S01]  /*17f60*/  @!P2 IMAD.IADD R11, R11, 0x1, -R5 ;  /* 0x000000010b0ba824 */ /* 0x000fe200078e0a05 */
[----:B------:R-:W-:Y:S01]  /*17f70*/  ISETP.GT.U32.AND P2, PT, R5, R8, PT ;  /* 0x000000080500720c */ /* 0x000fe20003f44070 */
[----:B------:R-:W-:Y:S01]  /*17f80*/  @!P1 IMAD.MOV R34, RZ, RZ, -R34 ;  /* 0x000000ffff229224 */ /* 0x000fe200078e0a22 */
[----:B0-----:R-:W-:-:S04]  /*17f90*/  SEL R36, R38, R35, !P6 ;  /* 0x0000002326247207 */ /* 0x001fc80007000000 */
[----:B------:R-:W-:Y:S01]  /*17fa0*/  SEL R35, R38, R34, !P6 ;  /* 0x0000002226237207 */ /* 0x000fe20007000000 */
[----:B------:R-:W-:-:S06]  /*17fb0*/  IMAD R36, R36, UR13, RZ ;  /* 0x0000000d24247c24 */ /* 0x000fcc000f8e02ff */
[----:B------:R-:W-:Y:S01]  /*17fc0*/  @!P2 IMAD.IADD R8, R8, 0x1, -R5 ;  /* 0x000000010808a824 */ /* 0x000fe200078e0a05 */
[----:B------:R-:W-:-:S03]  /*17fd0*/  ISETP.GT.U32.AND P2, PT, R5, R7, PT ;  /* 0x000000070500720c */ /* 0x000fc60003f44070 */
[----:B------:R-:W-:Y:S01]  /*17fe0*/  IMAD.MOV.U32 R34, RZ, RZ, R8 ;  /* 0x000000ffff227224 */ /* 0x000fe200078e0008 */
[----:B------:R0:W-:Y:S01]  /*17ff0*/  STL [R1+0xe8], R15 ;  /* 0x0000e80f01007387 */ /* 0x0001e20000100800 */
[----:B------:R-:W-:Y:S02]  /*18000*/  IMAD R35, R35, UR13, RZ ;  /* 0x0000000d23237c24 */ /* 0x000fe4000f8e02ff */
[----:B------:R-:W-:Y:S01]  /*18010*/  @!P3 IMAD.MOV R34, RZ, RZ, -R34 ;  /* 0x000000ffff22b224 */ /* 0x000fe200078e0a22 */
[C---:B------:R-:W-:Y:S01]  /*18020*/  LEA R37, P3, R36.reuse, R4, 0x1 ;  /* 0x0000000424257211 */ /* 0x040fe200078608ff */
[----:B------:R-:W4:Y:S04]  /*18030*/  LDL.LU R39, [R1+0x3e4] ;  /* 0x0003e40001277983 */ /* 0x000f280000300800 */
[----:B------:R1:W-:Y:S01]  /*18040*/  STL [R1+0xe4], R22 ;  /* 0x0000e41601007387 */ /* 0x0003e20000100800 */
[----:B------:R-:W-:Y:S01]  /*18050*/  LEA.HI.X.SX32 R36, R36, R3, 0x1, P3 ;  /* 0x0000000324247211 */ /* 0x000fe200018f0eff */
[----:B------:R-:W-:-:S02]  /*18060*/  @!P2 IMAD.IADD R7, R7, 0x1, -R5 ;  /* 0x000000010707a824 */ /* 0x000fc400078e0a05 */
[----:B0-----:R-:W4:Y:S04]  /*18070*/  LDL R15, [R1+0xb18] ;  /* 0x000b1800010f7983 */ /* 0x001f280000100800 */
[----:B------:R-:W4:Y:S01]  /*18080*/  LDL.LU R8, [R1+0x420] ;  /* 0x0004200001087983 */ /* 0x000f220000300800 */
[----:B-1----:R-:W-:Y:S02]  /*18090*/  LEA R22, P2, R35, R4, 0x1 ;  /* 0x0000000423167211 */ /* 0x002fe400078408ff */
[----:B--2---:R-:W-:Y:S01]  /*180a0*/  PRMT R10, RZ, 0x7610, R10 ;  /* 0x00007610ff0a7816 */ /* 0x004fe2000000000a */
[----:B---3--:R0:W-:Y:S04]  /*180b0*/  STL [R1+0x2c], R12 ;  /* 0x00002c0c01007387 */ /* 0x0081e80000100800 */
[----:B0-----:R-:W2:Y:S04]  /*180c0*/  LDL.LU R12, [R1+0x424] ;  /* 0x00042400010c7983 */ /* 0x001ea80000300800 */
[----:B------:R0:W-:Y:S04]  /*180d0*/  STL [R1+0x108], R37 ;  /* 0x0001082501007387 */ /* 0x0001e80000100800 */
[----:B------:R-:W-:Y:S01]  /*180e0*/  STL [R1+0x128], R22 ;  /* 0x0001281601007387 */ /* 0x000fe20000100800 */
[----:B0-----:R-:W-:-:S03]  /*180f0*/  @P0 LOP3.LUT R37, R37, R36, RZ, 0x3c, !PT ;  /* 0x0000002425250212 */ /* 0x001fc600078e3cff */
[----:B------:R0:W-:Y:S02]  /*18100*/  STL [R1+0x104], R36 ;  /* 0x0001042401007387 */ /* 0x0001e40000100800 */
[----:B0-----:R-:W-:-:S04]  /*18110*/  @P0 LOP3.LUT R36, R37, R36, RZ, 0x3c, !PT ;  /* 0x0000002425240212 */ /* 0x001fc800078e3cff */
[----:B------:R-:W-:-:S05]  /*18120*/  @P0 LOP3.LUT R37, R37, R36, RZ, 0x3c, !PT ;  /* 0x0000002425250212 */ /* 0x000fca00078e3cff */
[----:B------:R0:W3:Y:S01]  /*18130*/  @P0 LDG.E.U16 R10, desc[UR24][R36.64] ;  /* 0x00000018240a0981 */ /* 0x0000e2000c1e1500 */
[----:B------:R-:W-:-:S13]  /*18140*/  ISETP.GT.U32.AND P4, PT, R5, R11, PT ;  /* 0x0000000b0500720c */ /* 0x000fda0003f84070 */
[----:B------:R-:W-:Y:S01]  /*18150*/  @!P4 IMAD.IADD R11, R11, 0x1, -R5 ;  /* 0x000000010b0bc824 */ /* 0x000fe200078e0a05 */
[----:B------:R-:W-:Y:S02]  /*18160*/  ISETP.GE.AND P4, PT, R9, RZ, PT ;  /* 0x000000ff0900720c */ /* 0x000fe40003f86270 */
[----:B------:R-:W-:Y:S01]  /*18170*/  LEA.HI.X.SX32 R9, R35, R3, 0x1, P2 ;  /* 0x0000000323097211 */ /* 0x000fe200010f0eff */
[----:B0-----:R-:W-:-:S04]  /*18180*/  @P0 IMAD.MOV.U32 R36, RZ, RZ, R22 ;  /* 0x000000ffff240224 */ /* 0x001fc800078e0016 */
[----:B------:R-:W-:Y:S01]  /*18190*/  @P0 IMAD.MOV.U32 R37, RZ, RZ, R9 ;  /* 0x000000ffff250224 */ /* 0x000fe200078e0009 */
[----:B------:R-:W-:Y:S04]  /*181a0*/  STL [R1+0x124], R9 ;  /* 0x0001240901007387 */ /* 0x000fe80000100800 */
[----:B------:R-:W2:Y:S01]  /*181b0*/  @P0 LDG.E.U16 R18, desc[UR24][R36.64] ;  /* 0x0000001824120981 */ /* 0x000ea2000c1e1500 */
[----:B------:R-:W-:Y:S01]  /*181c0*/  SEL R35, R38, R34, !P6 ;  /* 0x0000002226237207 */ /* 0x000fe20007000000 */
[----:B------:R-:W-:Y:S01]  /*181d0*/  IMAD.MOV.U32 R34, RZ, RZ, R11 ;  /* 0x000000ffff227224 */ /* 0x000fe200078e000b */
[----:B----4-:R-:W-:Y:S01]  /*181e0*/  ISETP.GT.U32.AND P1, PT, R5, R39, PT ;  /* 0x000000270500720c */ /* 0x010fe20003f24070 */
[----:B---3--:R0:W-:Y:S04]  /*181f0*/  STL [R1+0x28], R10 ;  /* 0x0000280a01007387 */ /* 0x0081e80000100800 */
[----:B0-----:R-:W3:Y:S04]  /*18200*/  LDL.LU R10, [R1+0x440] ;  /* 0x00044000010a7983 */ /* 0x001ee80000300800 */
[----:B------:R-:W4:Y:S04]  /*18210*/  LDL.LU R11, [R1+0xe54] ;  /* 0x000e5400010b7983 */ /* 0x000f280000300800 */
[----:B------:R-:W3:Y:S04]  /*18220*/  LDL.LU R9, [R1+0xe50] ;  /* 0x000e500001097983 */ /* 0x000ee80000300800 */
[----:B------:R-:W3:Y:S01]  /*18230*/  LDL R37, [R1+0xb28] ;  /* 0x000b280001257983 */ /* 0x000ee20000100800 */
[----:B------:R-:W-:-:S05]  /*18240*/  @!P1 IMAD.IADD R39, R39, 0x1, -R5 ;  /* 0x0000000127279824 */ /* 0x000fca00078e0a05 */
[----:B------:R-:W-:Y:S01]  /*18250*/  ISETP.GT.U32.AND P3, PT, R5, R39, PT ;  /* 0x000000270500720c */ /* 0x000fe20003f64070 */
[----:B------:R-:W-:Y:S02]  /*18260*/  IMAD R35, R35, UR13, RZ ;  /* 0x0000000d23237c24 */ /* 0x000fe4000f8e02ff */
[----:B------:R-:W-:Y:S01]  /*18270*/  @!P4 IMAD.MOV R34, RZ, RZ, -R34 ;  /* 0x000000ffff22c224 */ /* 0x000fe200078e0a22 */
[----:B------:R-:W-:Y:S02]  /*18280*/  ISETP.GE.AND P4, PT, R15, RZ, PT ;  /* 0x000000ff0f00720c */ /* 0x000fe40003f86270 */
[----:B------:R-:W4:Y:S04]  /*18290*/  LDL R15, [R1+0xc50] ;  /* 0x000c5000010f7983 */ /* 0x000f280000100800 */
[----:B--2---:R0:W-:Y:S03]  /*182a0*/  STL [R1+0x24], R18 ;  /* 0x0000241201007387 */ /* 0x0041e60000100800 */
[----:B------:R-:W-:Y:S01]  /*182b0*/  @!P3 IMAD.IADD R39, R39, 0x1, -R5 ;  /* 0x000000012727b824 */ /* 0x000fe200078e0a05 */
[----:B0-----:R-:W-:-:S04]  /*182c0*/  LEA R18, P3, R35, R4, 0x1 ;  /* 0x0000000423127211 */ /* 0x001fc800078608ff */
[----:B------:R-:W-:Y:S01]  /*182d0*/  LEA.HI.X.SX32 R22, R35, R3, 0x1, P3 ;  /* 0x0000000323167211 */ /* 0x000fe200018f0eff */
[----:B------:R-:W-:Y:S01]  /*182e0*/  @P0 IMAD.MOV.U32 R36, RZ, RZ, R18 ;  /* 0x000000ffff240224 */ /* 0x000fe200078e0012 */
[----:B------:R0:W-:Y:S04]  /*182f0*/  STL [R1+0x148], R18 ;  /* 0x0001481201007387 */ /* 0x0001e80000100800 */
[----:B------:R1:W-:Y:S01]  /*18300*/  STL [R1+0x144], R22 ;  /* 0x0001441601007387 */ /* 0x0003e20000100800 */
[----:B---3--:R-:W-:Y:S01]  /*18310*/  ISETP.GE.AND P3, PT, R37, RZ, PT ;  /* 0x000000ff2500720c */ /* 0x008fe20003f66270 */
[----:B------:R-:W-:-:S05]  /*18320*/  @P0 IMAD.MOV.U32 R37, RZ, RZ, R22 ;  /* 0x000000ffff250224 */ /* 0x000fca00078e0016 */
[----:B------:R2:W3:Y:S04]  /*18330*/  @P0 LDG.E.U16 R13, desc[UR24][R36.64] ;  /* 0x00000018240d0981 */ /* 0x0004e8000c1e1500 */
[----:B------:R-:W3:Y:S01]  /*18340*/  LDL R37, [R1+0xb38] ;  /* 0x000b380001257983 */ /* 0x000ee20000100800 */
[----:B------:R-:W-:Y:S01]  /*18350*/  SEL R34, R38, R34, !P6 ;  /* 0x0000002226227207 */ /* 0x000fe20007000000 */
[----:B------:R-:W-:-:S04]  /*18360*/  IMAD.MOV.U32 R35, RZ, RZ, R39 ;  /* 0x000000ffff237224 */ /* 0x000fc800078e0027 */
[----:B------:R-:W-:Y:S02]  /*18370*/  IMAD R39, R34, UR13, RZ ;  /* 0x0000000d22277c24 */ /* 0x000fe4000f8e02ff */
[----:B------:R-:W-:-:S03]  /*18380*/  @!P4 IMAD.MOV R35, RZ, RZ, -R35 ;  /* 0x000000ffff23c224 */ /* 0x000fc600078e0a23 */
[----:B0-----:R-:W-:-:S04]  /*18390*/  LEA R18, P4, R39, R4, 0x1 ;  /* 0x0000000427127211 */ /* 0x001fc800078808ff */
[----:B-1----:R-:W-:Y:S01]  /*183a0*/  LEA.HI.X.SX32 R22, R39, R3, 0x1, P4 ;  /* 0x0000000327167211 */ /* 0x002fe200020f0eff */
[----:B--2---:R-:W-:Y:S01]  /*183b0*/  @P0 IMAD.MOV.U32 R36, RZ, RZ, R18 ;  /* 0x000000ffff240224 */ /* 0x004fe200078e0012 */
[C---:B------:R-:W-:Y:S02]  /*183c0*/  ISETP.GT.U32.AND P1, PT, R5.reuse, R14, PT ;  /* 0x0000000e0500720c */ /* 0x040fe40003f24070 */
[----:B------:R-:W-:Y:S02]  /*183d0*/  ISETP.GT.U32.AND P2, PT, R5, R7, PT ;  /* 0x000000070500720c */ /* 0x000fe40003f44070 */
[----:B---3--:R-:W-:Y:S01]  /*183e0*/  ISETP.GE.AND P4, PT, R37, RZ, PT ;  /* 0x000000ff2500720c */ /* 0x008fe20003f86270 */
[----:B------:R-:W-:-:S05]  /*183f0*/  @P0 IMAD.MOV.U32 R37, RZ, RZ, R22 ;  /* 0x000000ffff250224 */ /* 0x000fca00078e0016 */
[----:B------:R0:W2:Y:S03]  /*18400*/  @P0 LDG.E.U16 R17, desc[UR24][R36.64] ;  /* 0x0000001824110981 */ /* 0x0000a6000c1e1500 */
[--C-:B------:R-:W-:Y:S02]  /*18410*/  @!P1 IMAD.IADD R14, R14, 0x1, -R5.reuse ;  /* 0x000000010e0e9824 */ /* 0x100fe400078e0a05 */
[----:B------:R-:W-:Y:S01]  /*18420*/  @!P2 IMAD.IADD R7, R7, 0x1, -R5 ;  /* 0x000000010707a824 */ /* 0x000fe200078e0a05 */
[C---:B------:R-:W-:Y:S02]  /*18430*/  ISETP.GT.U32.AND P2, PT, R5.reuse, R8, PT ;  /* 0x000000080500720c */ /* 0x040fe40003f44070 */
[----:B------:R-:W-:Y:S01]  /*18440*/  ISETP.GT.U32.AND P1, PT, R5, R14, PT ;  /* 0x0000000e0500720c */ /* 0x000fe20003f24070 */
[----:B------:R-:W-:Y:S01]  /*18450*/  IMAD.MOV.U32 R34, RZ, RZ, R7 ;  /* 0x000000ffff227224 */ /* 0x000fe200078e0007 */
[----:B------:R1:W-:Y:S03]  /*18460*/  STL [R1+0x20], R13 ;  /* 0x0000200d01007387 */ /* 0x0003e60000100800 */
[----:B------:R-:W-:-:S06]  /*18470*/  @!P3 IMAD.MOV R34, RZ, RZ, -R34 ;  /* 0x000000ffff22b224 */ /* 0x000fcc00078e0a22 */
[--C-:B------:R-:W-:Y:S01]  /*18480*/  @!P2 IMAD.IADD R8, R8, 0x1, -R5.reuse ;  /* 0x000000010808a824 */ /* 0x100fe200078e0a05 */
[----:B-1----:R-:W3:Y:S01]  /*18490*/  LDL.LU R13, [R1+0x464] ;  /* 0x00046400010d7983 */ /* 0x002ee20000300800 */
[----:B------:R-:W-:Y:S01]  /*184a0*/  @!P1 IMAD.IADD R14, R14, 0x1, -R5 ;  /* 0x000000010e0e9824 */ /* 0x000fe200078e0a05 */
[C---:B------:R-:W-:Y:S02]  /*184b0*/  ISETP.GT.U32.AND P1, PT, R5.reuse, R12, PT ;  /* 0x0000000c0500720c */ /* 0x040fe40003f24070 */
[----:B------:R1:W-:Y:S01]  /*184c0*/  STL [R1+0x168], R18 ;  /* 0x0001681201007387 */ /* 0x0003e20000100800 */
[----:B------:R-:W-:-:S03]  /*184d0*/  ISETP.GT.U32.AND P3, PT, R5, R8, PT ;  /* 0x000000080500720c */ /* 0x000fc60003f64070 */
[----:B------:R-:W3:Y:S01]  /*184e0*/  LDL.LU R7, [R1+0x4a0] ;  /* 0x0004a00001077983 */ /* 0x000ee20000300800 */
[C---:B0-----:R-:W-:Y:S02]  /*184f0*/  SEL R36, R38.reuse, R35, !P6 ;  /* 0x0000002326247207 */ /* 0x041fe40007000000 */
[----:B------:R-:W-:Y:S01]  /*18500*/  SEL R34, R38, R34, !P6 ;  /* 0x0000002226227207 */ /* 0x000fe20007000000 */
[----:B------:R-:W-:Y:S02]  /*18510*/  IMAD.MOV.U32 R35, RZ, RZ, R14 ;  /* 0x000000ffff237224 */ /* 0x000fe400078e000e */
[----:B------:R-:W-:Y:S02]  /*18520*/  IMAD R37, R36, UR13, RZ ;  /* 0x0000000d24257c24 */ /* 0x000fe4000f8e02ff */
[----:B------:R-:W-:Y:S01]  /*18530*/  IMAD R36, R34, UR13, RZ ;  /* 0x0000000d22247c24 */ /* 0x000fe2000f8e02ff */
[----:B------:R0:W-:Y:S01]  /*18540*/  STL [R1+0x164], R22 ;  /* 0x0001641601007387 */ /* 0x0001e20000100800 */
[--C-:B------:R-:W-:Y:S01]  /*18550*/  @!P1 IMAD.IADD R12, R12, 0x1, -R5.reuse ;  /* 0x000000010c0c9824 */ /* 0x100fe200078e0a05 */
[----:B----4-:R-:W-:Y:S01]  /*18560*/  ISETP.GE.AND P1, PT, R15, RZ, PT ;  /* 0x000000ff0f00720c */ /* 0x010fe20003f26270 */
[----:B------:R-:W-:-:S02]  /*18570*/  @!P3 IMAD.IADD R8, R8, 0x1, -R5 ;  /* 0x000000010808b824 */ /* 0x000fc400078e0a05 */
[----:B------:R-:W-:Y:S01]  /*18580*/  @!P4 IMAD.MOV R35, RZ, RZ, -R35 ;  /* 0x000000ffff23c224 */ /* 0x000fe200078e0a23 */
[CC--:B-1----:R-:W-:Y:S02]  /*18590*/  LEA R18, P4, R37.reuse, R4.reuse, 0x1 ;  /* 0x0000000425127211 */ /* 0x0c2fe400078808ff */
[C---:B0-----:R-:W-:Y:S02]  /*185a0*/  LEA R22, P3, R36.reuse, R4, 0x1 ;  /* 0x0000000424167211 */ /* 0x041fe400078608ff */
[----:B------:R-:W-:Y:S02]  /*185b0*/  PRMT R9, RZ, 0x7610, R9 ;  /* 0x00007610ff097816 */ /* 0x000fe40000000009 */
[-C--:B------:R-:W-:Y:S01]  /*185c0*/  LEA.HI.X.SX32 R14, R36, R3.reuse, 0x1, P3 ;  /* 0x00000003240e7211 */ /* 0x080fe200018f0eff */
[----:B------:R-:W-:Y:S01]  /*185d0*/  @P0 IMAD.MOV.U32 R36, RZ, RZ, R18 ;  /* 0x000000ffff240224 */ /* 0x000fe200078e0012 */
[----:B------:R-:W-:-:S05]  /*185e0*/  LEA.HI.X.SX32 R37, R37, R3, 0x1, P4 ;  /* 0x0000000325257211 */ /* 0x000fca00020f0eff */
[----:B------:R0:W4:Y:S04]  /*185f0*/  @P0 LDG.E.U16 R9, desc[UR24][R36.64] ;  /* 0x0000001824090981 */ /* 0x000128000c1e1500 */
[----:B--2---:R1:W-:Y:S04]  /*18600*/  STL [R1+0x1c], R17 ;  /* 0x00001c1101007387 */ /* 0x0043e80000100800 */
[----:B------:R-:W2:Y:S04]  /*18610*/  LDL R15, [R1+0xe0c] ;  /* 0x000e0c00010f7983 */ /* 0x000ea80000100800 */
[----:B-1----:R-:W2:Y:S01]  /*18620*/  LDL R17, [R1+0xda8] ;  /* 0x000da80001117983 */ /* 0x002ea20000100800 */
[----:B------:R-:W-:Y:S01]  /*18630*/  ISETP.GT.U32.AND P2, PT, R5, R10, PT ;  /* 0x0000000a0500720c */ /* 0x000fe20003f44070 */
[----:B------:R-:W-:-:S02]  /*18640*/  IMAD.MOV.U32 R34, RZ, RZ, R8 ;  /* 0x000000ffff227224 */ /* 0x000fc400078e0008 */
[----:B------:R-:W2:Y:S02]  /*18650*/  LDL.LU R8, [R1+0x4e0] ;  /* 0x0004e00001087983 */ /* 0x000ea40000300800 */
[----:B------:R-:W-:Y:S02]  /*18660*/  @!P1 IMAD.MOV R34, RZ, RZ, -R34 ;  /* 0x000000ffff229224 */ /* 0x000fe400078e0a22 */
[----:B------:R1:W-:Y:S06]  /*18670*/  STL [R1+0x188], R18 ;  /* 0x0001881201007387 */ /* 0x0003ec0000100800 */
[----:B------:R-:W-:Y:S01]  /*18680*/  @!P2 IMAD.IADD R10, R10, 0x1, -R5 ;  /* 0x000000010a0aa824 */ /* 0x000fe200078e0a05 */
[----:B------:R-:W-:Y:S01]  /*18690*/  STL [R1+0x1a8], R22 ;  /* 0x0001a81601007387 */ /* 0x000fe20000100800 */
[----:B------:R-:W-:Y:S01]  /*186a0*/  PRMT R16, RZ, 0x7610, R16 ;  /* 0x00007610ff107816 */ /* 0x000fe20000000010 */
[----:B0-----:R-:W-:Y:S01]  /*186b0*/  @P0 IMAD.MOV.U32 R36, RZ, RZ, R22 ;  /* 0x000000ffff240224 */ /* 0x001fe200078e0016 */
[C---:B------:R-:W-:Y:S01]  /*186c0*/  ISETP.GT.U32.AND P2, PT, R5.reuse, R12, PT ;  /* 0x0000000c0500720c */ /* 0x040fe20003f44070 */
[----:B------:R0:W-:Y:S01]  /*186d0*/  STL [R1+0x184], R37 ;  /* 0x0001842501007387 */ /* 0x0001e20000100800 */
[----:B------:R-:W-:-:S02]  /*186e0*/  ISETP.GT.U32.AND P1, PT, R5, R10, PT ;  /* 0x0000000a0500720c */ /* 0x000fc40003f24070 */
[C---:B---3--:R-:W-:Y:S01]  /*186f0*/  ISETP.GT.U32.AND P3, PT, R5.reuse, R13, PT ;  /* 0x0000000d0500720c */ /* 0x048fe20003f64070 */
[----:B-1----:R-:W3:Y:S01]  /*18700*/  LDL.LU R18, [R1+0xe4c] ;  /* 0x000e4c0001127983 */ /* 0x002ee20000300800 */
[----:B------:R-:W-:Y:S02]  /*18710*/  ISETP.GT.U32.AND P4, PT, R5, R7, PT ;  /* 0x000000070500720c */ /* 0x000fe40003f84070 */
[C---:B------:R-:W-:Y:S01]  /*18720*/  SEL R35, R38.reuse, R35, !P6 ;  /* 0x0000002326237207 */ /* 0x040fe20007000000 */
[----:B0-----:R-:W-:Y:S01]  /*18730*/  @P0 IMAD.MOV.U32 R37, RZ, RZ, R14 ;  /* 0x000000ffff250224 */ /* 0x001fe200078e000e */
[----:B------:R-:W-:-:S04]  /*18740*/  SEL R34, R38, R34, !P6 ;  /* 0x0000002226227207 */ /* 0x000fc80007000000 */
[----:B------:R0:W3:Y:S01]  /*18750*/  @P0 LDG.E.U16 R16, desc[UR24][R36.64] ;  /* 0x0000001824100981 */ /* 0x0000e2000c1e1500 */
[--C-:B------:R-:W-:Y:S02]  /*18760*/  @!P1 IMAD.IADD R10, R10, 0x1, -R5.reuse ;  /* 0x000000010a0a9824 */ /* 0x100fe400078e0a05 */
[--C-:B------:R-:W-:Y:S02]  /*18770*/  @!P2 IMAD.IADD R12, R12, 0x1, -R5.reuse ;  /* 0x000000010c0ca824 */ /* 0x100fe400078e0a05 */
[--C-:B------:R-:W-:Y:S02]  /*18780*/  @!P3 IMAD.IADD R13, R13, 0x1, -R5.reuse ;  /* 0x000000010d0db824 */ /* 0x100fe400078e0a05 */
[----:B0-----:R-:W-:Y:S02]  /*18790*/  IMAD R37, R35, UR13, RZ ;  /* 0x0000000d23257c24 */ /* 0x001fe4000f8e02ff */
[----:B------:R-:W-:Y:S02]  /*187a0*/  IMAD R36, R34, UR13, RZ ;  /* 0x0000000d22247c24 */ /* 0x000fe4000f8e02ff */
[----:B------:R-:W-:-:S03]  /*187b0*/  @!P4 IMAD.IADD R7, R7, 0x1, -R5 ;  /* 0x000000010707c824 */ /* 0x000fc600078e0a05 */
[C---:B------:R-:W-:Y:S01]  /*187c0*/  LEA R22, P3, R36.reuse, R4, 0x1 ;  /* 0x0000000424167211 */ /* 0x040fe200078608ff */
[----:B------:R-:W-:Y:S01]  /*187d0*/  IMAD.MOV.U32 R35, RZ, RZ, R12 ;  /* 0x000000ffff237224 */ /* 0x000fe200078e000c */
[----:B------:R-:W-:Y:S02]  /*187e0*/  PRMT R11, RZ, 0x7610, R11 ;  /* 0x00007610ff0b7816 */ /* 0x000fe4000000000b */
[----:B------:R-:W-:Y:S01]  /*187f0*/  LEA.HI.X.SX32 R12, R36, R3, 0x1, P3 ;  /* 0x00000003240c7211 */ /* 0x000fe200018f0eff */
[----:B------:R-:W-:Y:S04]  /*18800*/  STL [R1+0x1a4], R14 ;  /* 0x0001a40e01007387 */ /* 0x000fe80000100800 */
[----:B----4-:R0:W-:Y:S04]  /*18810*/  STL [R1+0x18], R9 ;  /* 0x0000180901007387 */ /* 0x0101e80000100800 */
[----:B0-----:R-:W4:Y:S04]  /*18820*/  LDL.LU R9, [R1+0x524] ;  /* 0x0005240001097983 */ /* 0x001f280000300800 */
[----:B------:R-:W4:Y:S01]  /*18830*/  LDL.LU R14, [R1+0xe48] ;  /* 0x000e4800010e7983 */ /* 0x000f220000300800 */
[----:B--2---:R-:W-:-:S02]  /*18840*/  ISETP.GE.AND P1, PT, R15, RZ, PT ;  /* 0x000000ff0f00720c */ /* 0x004fc40003f26270 */
[----:B------:R-:W-:-:S04]  /*18850*/  LEA R15, P4, R37, R4, 0x1 ;  /* 0x00000004250f7211 */ /* 0x000fc800078808ff */
[----:B------:R-:W-:Y:S01]  /*18860*/  LEA.HI.X.SX32 R37, R37, R3, 0x1, P4 ;  /* 0x0000000325257211 */ /* 0x000fe200020f0eff */
[----:B------:R-:W-:Y:S01]  /*18870*/  @P0 IMAD.MOV.U32 R36, RZ, RZ, R15 ;  /* 0x000000ffff240224 */ /* 0x000fe200078e000f */
[----:B------:R-:W-:Y:S02]  /*18880*/  ISETP.GE.AND P2, PT, R17, RZ, PT ;  /* 0x000000ff1100720c */ /* 0x000fe40003f46270 */
[----:B------:R-:W2:Y:S04]  /*18890*/  LDL R17, [R1+0xdfc] ;  /* 0x000dfc0001117983 */ /* 0x000ea80000100800 */
[----:B------:R0:W4:Y:S01]  /*188a0*/  @P0 LDG.E.U16 R11, desc[UR24][R36.64] ;  /* 0x00000018240b0981 */ /* 0x000122000c1e1500 */
[----:B------:R-:W-:Y:S01]  /*188b0*/  IMAD.MOV.U32 R34, RZ, RZ, R10 ;  /* 0x000000ffff227224 */ /* 0x000fe200078e000a */
[----:B------:R-:W-:-:S05]  /*188c0*/  PRMT R2, RZ, 0x7610, R2 ;  /* 0x00007610ff027816 */ /* 0x000fca0000000002 */
[----:B------:R-:W-:Y:S01]  /*188d0*/  @!P2 IMAD.MOV R35, RZ, RZ, -R35 ;  /* 0x000000ffff23a224 */ /* 0x000fe200078e0a23 */
[----:B------:R-:W-:Y:S01]  /*188e0*/  ISETP.GT.U32.AND P2, PT, R5, R13, PT ;  /* 0x0000000d0500720c */ /* 0x000fe20003f44070 */
[----:B0-----:R-:W-:Y:S01]  /*188f0*/  @P0 IMAD.MOV.U32 R36, RZ, RZ, R22 ;  /* 0x000000ffff240224 */ /* 0x001fe200078e0016 */
[----:B---3--:R0:W-:Y:S04]  /*18900*/  STL [R1+0x14], R16 ;  /* 0x0000141001007387 */ /* 0x0081e80000100800 */
[----:B0-----:R-:W3:Y:S04]  /*18910*/  LDL R16, [R1+0xde0] ;  /* 0x000de00001107983 */ /* 0x001ee80000100800 */
[----:B------:R-:W3:Y:S04]  /*18920*/  LDL.LU R10, [R1+0x5a0] ;  /* 0x0005a000010a7983 */ /* 0x000ee80000300800 */
[----:B------:R0:W-:Y:S04]  /*18930*/  STL [R1+0x1c8], R15 ;  /* 0x0001c80f01007387 */ /* 0x0001e80000100800 */
[----:B------:R-:W-:Y:S04]  /*18940*/  STL [R1+0x208], R22 ;  /* 0x0002081601007387 */ /* 0x000fe80000100800 */
[----:B------:R1:W-:Y:S01]  /*18950*/  STL [R1+0x1c4], R37 ;  /* 0x0001c42501007387 */ /* 0x0003e20000100800 */
[----:B------:R-:W-:-:S03]  /*18960*/  @!P2 IMAD.IADD R13, R13, 0x1, -R5 ;  /* 0x000000010d0da824 */ /* 0x000fc600078e0a05 */
[----:B0-----:R-:W3:Y:S01]  /*18970*/  LDL.LU R15, [R1+0xe44] ;  /* 0x000e4400010f7983 */ /* 0x001ee20000300800 */
[----:B-1----:R-:W-:-:S05]  /*18980*/  @P0 IMAD.MOV.U32 R37, RZ, RZ, R12 ;  /* 0x000000ffff250224 */ /* 0x002fca00078e000c */
[----:B------:R0:W3:Y:S04]  /*18990*/  @P0 LDG.E.U16 R2, desc[UR24][R36.64] ;  /* 0x0000001824020981 */ /* 0x0000e8000c1e1500 */
[----:B------:R-:W-:Y:S01]  /*189a0*/  STL [R1+0x204], R12 ;  /* 0x0002040c01007387 */ /* 0x000fe20000100800 */
[----:B--2---:R-:W-:-:S03]  /*189b0*/  ISETP.GE.AND P2, PT, R17, RZ, PT ;  /* 0x000000ff1100720c */ /* 0x004fc60003f46270 */
[----:B----4-:R1:W-:Y:S04]  /*189c0*/  STL [R1+0x10], R11 ;  /* 0x0000100b01007387 */ /* 0x0103e80000100800 */
[----:B-1----:R-:W2:Y:S04]  /*189d0*/  LDL.LU R11, [R1+0x5a4] ;  /* 0x0005a400010b7983 */ /* 0x002ea80000300800 */
[----:B------:R-:W4:Y:S04]  /*189e0*/  LDL.LU R12, [R1+0xe40] ;  /* 0x000e4000010c7983 */ /* 0x000f280000300800 */
[----:B------:R-:W2:Y:S01]  /*189f0*/  LDL R17, [R1+0xdac] ;  /* 0x000dac0001117983 */ /* 0x000ea20000100800 */
[----:B------:R-:W-:Y:S01]  /*18a00*/  @!P1 IMAD.MOV R34, RZ, RZ, -R34 ;  /* 0x000000ffff229224 */ /* 0x000fe200078e0a22 */
[----:B------:R-:W-:-:S02]  /*18a10*/  ISETP.GT.U32.AND P1, PT, R5, R7, PT ;  /* 0x000000070500720c */ /* 0x000fc40003f24070 */
[C---:B------:R-:W-:Y:S02]  /*18a20*/  ISETP.GT.U32.AND P3, PT, R5.reuse, R8, PT ;  /* 0x000000080500720c */ /* 0x040fe40003f64070 */
[----:B------:R-:W-:Y:S02]  /*18a30*/  ISETP.GT.U32.AND P4, PT, R5, R9, PT ;  /* 0x000000090500720c */ /* 0x000fe40003f84070 */
[C---:B------:R-:W-:Y:S02]  /*18a40*/  SEL R35, R38.reuse, R35, !P6 ;  /* 0x0000002326237207 */ /* 0x040fe40007000000 */
[----:B------:R-:W-:-:S03]  /*18a50*/  SEL R34, R38, R34, !P6 ;  /* 0x0000002226227207 */ /* 0x000fc60007000000 */
[----:B0-----:R-:W-:Y:S02]  /*18a60*/  IMAD R37, R35, UR13, RZ ;  /* 0x0000000d23257c24 */ /* 0x001fe4000f8e02ff */
[--C-:B------:R-:W-:Y:S02]  /*18a70*/  @!P1 IMAD.IADD R7, R7, 0x1, -R5.reuse ;  /* 0x0000000107079824 */ /* 0x100fe400078e0a05 */
[----:B------:R-:W-:Y:S01]  /*18a80*/  @!P3 IMAD.IADD R8, R8, 0x1, -R5 ;  /* 0x000000010808b824 */ /* 0x000fe200078e0a05 */
[----:B---3--:R-:W-:Y:S01]  /*18a90*/  ISETP.GE.AND P1, PT, R16, RZ, PT ;  /* 0x000000ff1000720c */ /* 0x008fe20003f26270 */
[----:B------:R-:W-:Y:S01]  /*18aa0*/  IMAD.MOV.U32 R35, RZ, RZ, R13 ;  /* 0x000000ffff237224 */ /* 0x000fe200078e000d */
[----:B------:R-:W3:Y:S01]  /*18ab0*/  LDL R16, [R1+0xd80] ;  /* 0x000d800001107983 */ /* 0x000ee20000100800 */
[----:B------:R-:W-:Y:S02]  /*18ac0*/  IMAD R36, R34, UR13, RZ ;  /* 0x0000000d22247c24 */ /* 0x000fe4000f8e02ff */
[----:B------:R-:W-:Y:S01]  /*18ad0*/  @!P2 IMAD.MOV R35, RZ, RZ, -R35 ;  /* 0x000000ffff23a224 */ /* 0x000fe200078e0a23 */
[----:B------:R-:W-:Y:S01]  /*18ae0*/  ISETP.GT.U32.AND P2, PT, R5, R8, PT ;  /* 0x000000080500720c */ /* 0x000fe20003f44070 */
[----:B------:R-:W-:Y:S01]  /*18af0*/  @!P4 IMAD.IADD R9, R9, 0x1, -R5 ;  /* 0x000000010909c824 */ /* 0x000fe200078e0a05 */
[----:B------:R-:W3:Y:S01]  /*18b00*/  LDL.LU R13, [R1+0x5e4] ;  /* 0x0005e400010d7983 */ /* 0x000ee20000300800 */
[----:B------:R-:W-:Y:S01]  /*18b10*/  IMAD.MOV.U32 R34, RZ, RZ, R7 ;  /* 0x000000ffff227224 */ /* 0x000fe200078e0007 */
[----:B------:R-:W-:-:S04]  /*18b20*/  LEA R7, P4, R37, R4, 0x1 ;  /* 0x0000000425077211 */ /* 0x000fc800078808ff */
[----:B------:R-:W-:-:S05]  /*18b30*/  LEA.HI.X.SX32 R37, R37, R3, 0x1, P4 ;  /* 0x0000000325257211 */ /* 0x000fca00020f0eff */
[----:B------:R-:W-:Y:S01]  /*18b40*/  @!P2 IMAD.IADD R8, R8, 0x1, -R5 ;  /* 0x000000010808a824 */ /* 0x000fe200078e0a05 */
[----:B------:R0:W-:Y:S04]  /*18b50*/  STL [R1+0xc], R2 ;  /* 0x00000c0201007387 */ /* 0x0001e80000100800 */
[----:B------:R1:W-:Y:S01]  /*18b60*/  STL [R1+0x228], R7 ;  /* 0x0002280701007387 */ /* 0x0003e20000100800 */
[----:B0-----:R-:W-:-:S04]  /*18b70*/  LEA R2, P3, R36, R4, 0x1 ;  /* 0x0000000424027211 */ /* 0x001fc800078608ff */
[----:B------:R-:W-:Y:S01]  /*18b80*/  LEA.HI.X.SX32 R22, R36, R3, 0x1, P3 ;  /* 0x0000000324167211 */ /* 0x000fe200018f0eff */
[----:B------:R-:W-:Y:S01]  /*18b90*/  STL [R1+0x248], R2 ;  /* 0x0002480201007387 */ /* 0x000fe20000100800 */
[----:B------:R-:W-:-:S03]  /*18ba0*/  @P0 IMAD.MOV.U32 R36, RZ, RZ, R7 ;  /* 0x000000ffff240224 */ /* 0x000fc600078e0007 */
[----:B------:R0:W-:Y:S04]  /*18bb0*/  STL [R1+0x224], R37 ;  /* 0x0002242501007387 */ /* 0x0001e80000100800 */
[----:B-1----:R-:W4:Y:S04]  /*18bc0*/  LDL.LU R7, [R1+0x604] ;  /* 0x0006040001077983 */ /* 0x002f280000300800 */
[----:B------:R1:W-:Y:S01]  /*18bd0*/  STL [R1+0x244], R22 ;  /* 0x0002441601007387 */ /* 0x0003e20000100800 */
[----:B--2---:R-:W-:-:S03]  /*18be0*/  ISETP.GE.AND P2, PT, R17, RZ, PT ;  /* 0x000000ff1100720c */ /* 0x004fc60003f46270 */
[----:B------:R-:W2:Y:S01]  /*18bf0*/  LDL R17, [R1+0xdec] ;  /* 0x000dec0001117983 */ /* 0x000ea20000100800 */
[----:B------:R-:W-:Y:S01]  /*18c00*/  @!P1 IMAD.MOV R34, RZ, RZ, -R34 ;  /* 0x000000ffff229224 */ /* 0x000fe200078e0a22 */
[----:B------:R-:W-:Y:S02]  /*18c10*/  PRMT R93, RZ, 0x7610, R93 ;  /* 0x00007610ff5d7816 */ /* 0x000fe4000000005d */
[C---:B------:R-:W-:Y:S02]  /*18c20*/  ISETP.GT.U32.AND P1, PT, R5.reuse, R9, PT ;  /* 0x000000090500720c */ /* 0x040fe40003f24070 */
[C---:B------:R-:W-:Y:S02]  /*18c30*/  ISETP.GT.U32.AND P3, PT, R5.reuse, R10, PT ;  /* 0x0000000a0500720c */ /* 0x040fe40003f64070 */
[----:B------:R-:W-:Y:S01]  /*18c40*/  PRMT R92, RZ, 0x7610, R92 ;  /* 0x00007610ff5c7816 */ /* 0x000fe2000000005c */
[----:B------:R0:W4:Y:S01]  /*18c50*/  @P0 LDG.E.U16 R93, desc[UR24][R36.64] ;  /* 0x00000018245d0981 */ /* 0x000122000c1e1500 */
[----:B------:R-:W-:-:S02]  /*18c60*/  ISETP.GT.U32.AND P4, PT, R5, R11, PT ;  /* 0x0000000b0500720c */ /* 0x000fc40003f84070 */
[C---:B------:R-:W-:Y:S01]  /*18c70*/  SEL R35, R38.reuse, R35, !P6 ;  /* 0x0000002326237207 */ /* 0x040fe20007000000 */
[----:B0-----:R-:W-:Y:S02]  /*18c80*/  @P0 IMAD.MOV.U32 R36, RZ, RZ, R2 ;  /* 0x000000ffff240224 */ /* 0x001fe400078e0002 */
[----:B------:R-:W-:Y:S01]  /*18c90*/  @P0 IMAD.MOV.U32 R37, RZ, RZ, R22 ;  /* 0x000000ffff250224 */ /* 0x000fe200078e0016 */
[----:B------:R-:W-:Y:S01]  /*18ca0*/  SEL R34, R38, R34, !P6 ;  /* 0x0000002226227207 */ /* 0x000fe20007000000 */
[--C-:B------:R-:W-:Y:S01]  /*18cb0*/  @!P1 IMAD.IADD R9, R9, 0x1, -R5.reuse ;  /* 0x0000000109099824 */ /* 0x100fe200078e0a05 */
[----:B---3--:R-:W-:Y:S02]  /*18cc0*/  ISETP.GE.AND P1, PT, R16, RZ, PT ;  /* 0x000000ff1000720c */ /* 0x008fe40003f26270 */
[----:B------:R0:W3:Y:S01]  /*18cd0*/  @P0 LDG.E.U16 R92, desc[UR24][R36.64] ;  /* 0x00000018245c0981 */ /* 0x0000e2000c1e1500 */
[----:B------:R-:W-:-:S03]  /*18ce0*/  @!P3 IMAD.IADD R10, R10, 0x1, -R5 ;  /* 0x000000010a0ab824 */ /* 0x000fc600078e0a05 */
[----:B------:R-:W3:Y:S01]  /*18cf0*/  LDL R16, [R1+0xdc0] ;  /* 0x000dc00001107983 */ /* 0x000ee20000100800 */
[----:B0-----:R-:W-:Y:S02]  /*18d00*/  IMAD R37, R35, UR13, RZ ;  /* 0x0000000d23257c24 */ /* 0x001fe4000f8e02ff */
[----:B------:R-:W-:Y:S02]  /*18d10*/  IMAD.MOV.U32 R35, RZ, RZ, R8 ;  /* 0x000000ffff237224 */ /* 0x000fe400078e0008 */
[----:B------:R-:W-:Y:S01]  /*18d20*/  IMAD R36, R34, UR13, RZ ;  /* 0x0000000d22247c24 */ /* 0x000fe2000f8e02ff */
[----:B------:R-:W3:Y:S01]  /*18d30*/  LDL.LU R8, [R1+0x61c] ;  /* 0x00061c0001087983 */ /* 0x000ee20000300800 */
[----:B------:R-:W-:Y:S01]  /*18d40*/  @!P2 IMAD.MOV R35, RZ, RZ, -R35 ;  /* 0x000000ffff23a224 */ /* 0x000fe200078e0a23 */
[----:B------:R-:W-:Y:S01]  /*18d50*/  ISETP.GT.U32.AND P2, PT, R5, R10, PT ;  /* 0x0000000a0500720c */ /* 0x000fe20003f44070 */
[----:B------:R-:W-:Y:S02]  /*18d60*/  @!P4 IMAD.IADD R11, R11, 0x1, -R5 ;  /* 0x000000010b0bc824 */ /* 0x000fe400078e0a05 */
[----:B------:R-:W-:Y:S01]  /*18d70*/  IMAD.MOV.U32 R34, RZ, RZ, R9 ;  /* 0x000000ffff227224 */ /* 0x000fe200078e0009 */
[----:B------:R-:W-:-:S02]  /*18d80*/  LEA R9, P4, R37, R4, 0x1 ;  /* 0x0000000425097211 */ /* 0x000fc400078808ff */
[C---:B------:R-:W-:Y:S02]  /*18d90*/  LEA R2, P3, R36.reuse, R4, 0x1 ;  /* 0x0000000424027211 */ /* 0x040fe400078608ff */
[-C--:B------:R-:W-:Y:S01]  /*18da0*/  LEA.HI.X.SX32 R37, R37, R3.reuse, 0x1, P4 ;  /* 0x0000000325257211 */ /* 0x080fe200020f0eff */
[----:B------:R0:W-:Y:S01]  /*18db0*/  STL [R1+0x268], R9 ;  /* 0x0002680901007387 */ /* 0x0001e20000100800 */
[----:B-1----:R-:W-:Y:S01]  /*18dc0*/  LEA.HI.X.SX32 R22, R36, R3, 0x1, P3 ;  /* 0x0000000324167211 */ /* 0x002fe200018f0eff */
[----:B------:R-:W-:Y:S02]  /*18dd0*/  @P0 IMAD.MOV.U32 R36, RZ, RZ, R9 ;  /* 0x000000ffff240224 */ /* 0x000fe400078e0009 */
[----:B------:R-:W-:Y:S01]  /*18de0*/  STL [R1+0x288], R2 ;  /* 0x0002880201007387 */ /* 0x000fe20000100800 */
[----:B------:R-:W-:-:S03]  /*18df0*/  @!P2 IMAD.IADD R10, R10, 0x1, -R5 ;  /* 0x000000010a0aa824 */ /* 0x000fc600078e0a05 */
[----:B------:R1:W-:Y:S04]  /*18e00*/  STL [R1+0x264], R37 ;  /* 0x0002642501007387 */ /* 0x0003e80000100800 */
[----:B0-----:R-:W3:Y:S04]  /*18e10*/  LDL.LU R9, [R1+0x600] ;  /* 0x0006000001097983 */ /* 0x001ee80000300800 */
        /* <DEDUP_REMOVED lines=8> */
[----:B------:R0:W2:Y:S01]  /*18ea0*/  @P0 LDG.E.U16 R91, desc[UR24][R36.64] ;  /* 0x00000018245b0981 */ /* 0x0000a2000c1e1500 */
[----:B----4-:R-:W-:-:S02]  /*18eb0*/  ISETP.GT.U32.AND P4, PT, R5, R7, PT ;  /* 0x000000070500720c */ /* 0x010fc40003f84070 */
[C---:B------:R-:W-:Y:S01]  /*18ec0*/  SEL R35, R38.reuse, R35, !P6 ;  /* 0x0000002326237207 */ /* 0x040fe20007000000 */
[----:B0-----:R-:W-:Y:S02]  /*18ed0*/  @P0 IMAD.MOV.U32 R36, RZ, RZ, R2 ;  /* 0x000000ffff240224 */ /* 0x001fe400078e0002 */
[----:B-1----:R-:W-:Y:S01]  /*18ee0*/  @P0 IMAD.MOV.U32 R37, RZ, RZ, R22 ;  /* 0x000000ffff250224 */ /* 0x002fe200078e0016 */
[----:B------:R-:W-:Y:S01]  /*18ef0*/  SEL R34, R38, R34, !P6 ;  /* 0x0000002226227207 */ /* 0x000fe20007000000 */
[----:B------:R-:W-:-:S03]  /*18f00*/  @!P1 IMAD.IADD R11, R11, 0x1, -R5 ;  /* 0x000000010b0b9824 */ /* 0x000fc600078e0a05 */
[----:B------:R0:W4:Y:S01]  /*18f10*/  @P0 LDG.E.U16 R90, desc[UR24][R36.64] ;  /* 0x00000018245a0981 */ /* 0x000122000c1e1500 */
[----:B------:R-:W-:Y:S01]  /*18f20*/  @!P3 IMAD.IADD R13, R13, 0x1, -R5 ;  /* 0x000000010d0db824 */ /* 0x000fe200078e0a05 */
[----:B---3--:R-:W-:Y:S02]  /*18f30*/  ISETP.GE.AND P1, PT, R16, RZ, PT ;  /* 0x000000ff1000720c */ /* 0x008fe40003f26270 */
[----:B------:R-:W3:Y:S01]  /*18f40*/  LDL R16, [R1+0xd60] ;  /* 0x000d600001107983 */ /* 0x000ee20000100800 */
[----:B0-----:R-:W-:Y:S02]  /*18f50*/  IMAD R37, R35, UR13, RZ ;  /* 0x0000000d23257c24 */ /* 0x001fe4000f8e02ff */
[----:B------:R-:W-:Y:S02]  /*18f60*/  IMAD.MOV.U32 R35, RZ, RZ, R10 ;  /* 0x000000ffff237224 */ /* 0x000fe400078e000a */
[----:B------:R-:W-:Y:S01]  /*18f70*/  IMAD R36, R34, UR13, RZ ;  /* 0x0000000d22247c24 */ /* 0x000fe2000f8e02ff */
[----:B------:R-:W4:Y:S01]  /*18f80*/  LDL.LU R10, [R1+0x5e0] ;  /* 0x0005e000010a7983 */ /* 0x000f220000300800 */
[----:B------:R-:W-:Y:S01]  /*18f90*/  @!P2 IMAD.MOV R35, RZ, RZ, -R35 ;  /* 0x000000ffff23a224 */ /* 0x000fe200078e0a23 */
[----:B------:R-:W-:Y:S01]  /*18fa0*/  ISETP.GT.U32.AND P2, PT, R5, R13, PT ;  /* 0x0000000d0500720c */ /* 0x000fe20003f44070 */
[----:B------:R-:W-:-:S02]  /*18fb0*/  @!P4 IMAD.IADD R7, R7, 0x1, -R5 ;  /* 0x000000010707c824 */ /* 0x000fc400078e0a05 */
[----:B------:R-:W-:Y:S01]  /*18fc0*/  IMAD.MOV.U32 R34, RZ, RZ, R11 ;  /* 0x000000ffff227224 */ /* 0x000fe200078e000b */
[CC--:B------:R-:W-:Y:S02]  /*18fd0*/  LEA R11, P4, R37.reuse, R4.reuse, 0x1 ;  /* 0x00000004250b7211 */ /* 0x0c0fe400078808ff */
[C---:B------:R-:W-:Y:S02]  /*18fe0*/  LEA R2, P3, R36.reuse, R4, 0x1 ;  /* 0x0000000424027211 */ /* 0x040fe400078608ff */
[-C--:B------:R-:W-:Y:S01]  /*18ff0*/  LEA.HI.X.SX32 R37, R37, R3.reuse, 0x1, P4 ;  /* 0x0000000325257211 */ /* 0x080fe200020f0eff */
[----:B------:R0:W-:Y:S01]  /*19000*/  STL [R1+0x2a8], R11 ;  /* 0x0002a80b01007387 */ /* 0x0001e20000100800 */
[----:B------:R-:W-:Y:S01]  /*19010*/  LEA.HI.X.SX32 R22, R36, R3, 0x1, P3 ;  /* 0x0000000324167211 */ /* 0x000fe200018f0eff */
[----:B------:R-:W-:Y:S02]  /*19020*/  @P0 IMAD.MOV.U32 R36, RZ, RZ, R11 ;  /* 0x000000ffff240224 */ /* 0x000fe400078e000b */
[----:B------:R-:W-:Y:S01]  /*19030*/  STL [R1+0x2c8], R2 ;  /* 0x0002c80201007387 */ /* 0x000fe20000100800 */
[----:B------:R-:W-:-:S03]  /*19040*/  @!P2 IMAD.IADD R13, R13, 0x1, -R5 ;  /* 0x000000010d0da824 */ /* 0x000fc600078e0a05 */
[----:B------:R1:W-:Y:S04]  /*19050*/  STL [R1+0x2a4], R37 ;  /* 0x0002a42501007387 */ /* 0x0003e80000100800 */
[----:B0-----:R-:W4:Y:S04]  /*19060*/  LDL.LU R11, [R1+0x5c4] ;  /* 0x0005c400010b7983 */ /* 0x001f280000300800 */
        /* <DEDUP_REMOVED lines=22> */
[----:B------:R-:W3:Y:S01]  /*191d0*/  LDL.LU R13, [R1+0x5c0] ;  /* 0x0005c000010d7983 */ /* 0x000ee20000300800 */
        /* <DEDUP_REMOVED lines=20> */
[C---:B----4-:R-:W-:Y:S02]  /*19320*/  ISETP.GT.U32.AND P3, PT, R5.reuse, R10, PT ;  /* 0x0000000a0500720c */ /* 0x050fe40003f64070 */
[----:B------:R-:W-:Y:S01]  /*19330*/  PRMT R86, RZ, 0x7610, R86 ;  /* 0x00007610ff567816 */ /* 0x000fe20000000056 */
[----:B------:R4:W2:Y:S01]  /*19340*/  @P0 LDG.E.U16 R87, desc[UR24][R36.64] ;  /* 0x0000001824570981 */ /* 0x0008a2000c1e1500 */
[----:B------:R-:W-:-:S02]  /*19350*/  ISETP.GT.U32.AND P4, PT, R5, R11, PT ;  /* 0x0000000b0500720c */ /* 0x000fc40003f84070 */
[C---:B------:R-:W-:Y:S01]  /*19360*/  SEL R35, R38.reuse, R35, !P6 ;  /* 0x0000002326237207 */ /* 0x040fe20007000000 */
[----:B----4-:R-:W-:Y:S02]  /*19370*/  @P0 IMAD.MOV.U32 R36, RZ, RZ, R2 ;  /* 0x000000ffff240224 */ /* 0x010fe400078e0002 */
[----:B-1----:R-:W-:Y:S01]  /*19380*/  @P0 IMAD.MOV.U32 R37, RZ, RZ, R22 ;  /* 0x000000ffff250224 */ /* 0x002fe200078e0016 */
[----:B------:R-:W-:Y:S01]  /*19390*/  SEL R34, R38, R34, !P6 ;  /* 0x0000002226227207 */ /* 0x000fe20007000000 */
[----:B------:R-:W-:-:S03]  /*193a0*/  @!P1 IMAD.IADD R9, R9, 0x1, -R5 ;  /* 0x0000000109099824 */ /* 0x000fc600078e0a05 */
[----:B------:R1:W4:Y:S01]  /*193b0*/  @P0 LDG.E.U16 R86, desc[UR24][R36.64] ;  /* 0x0000001824560981 */ /* 0x000322000c1e1500 */
[----:B------:R-:W-:Y:S01]  /*193c0*/  @!P3 IMAD.IADD R10, R10, 0x1, -R5 ;  /* 0x000000010a0ab824 */ /* 0x000fe200078e0a05 */
[----:B---3--:R-:W-:Y:S02]  /*193d0*/  ISETP.GE.AND P1, PT, R16, RZ, PT ;  /* 0x000000ff1000720c */ /* 0x008fe40003f26270 */
[----:B------:R-:W3:Y:S01]  /*193e0*/  LDL R16, [R1+0xd38] ;  /* 0x000d380001107983 */ /* 0x000ee20000100800 */
[----:B-1----:R-:W-:Y:S02]  /*193f0*/  IMAD R37, R35, UR13, RZ ;  /* 0x0000000d23257c24 */ /* 0x002fe4000f8e02ff */
        /* <DEDUP_REMOVED lines=11> */
[----:B0-----:R-:W-:Y:S01]  /*194b0*/  LEA.HI.X.SX32 R22, R36, R3, 0x1, P3 ;  /* 0x0000000324167211 */ /* 0x001fe200018f0eff */
[----:B------:R-:W-:Y:S02]  /*194c0*/  @P0 IMAD.MOV.U32 R36, RZ, RZ, R9 ;  /* 0x000000ffff240224 */ /* 0x000fe400078e0009 */
[----:B------:R-:W-:Y:S01]  /*194d0*/  STL [R1+0x344], R2 ;  /* 0x0003440201007387 */ /* 0x000fe20000100800 */
[----:B------:R-:W-:-:S03]  /*194e0*/  @!P2 IMAD.IADD R10, R10, 0x1, -R5 ;  /* 0x000000010a0aa824 */ /* 0x000fc600078e0a05 */
        /* <DEDUP_REMOVED lines=42> */
[----:B------:R-:W-:Y:S01]  /*19790*/  IMAD.HI.U32 R82, R6, R33, RZ ;  /* 0x0000002106527227 */ /* 0x000fe200078e00ff */
[----:B------:R-:W-:-:S03]  /*197a0*/  PRMT R83, RZ, 0x7610, R83 ;  /* 0x00007610ff537816 */ /* 0x000fc60000000053 */
[----:B------:R-:W-:Y:S01]  /*197b0*/  @!P1 IMAD.MOV R34, RZ, RZ, -R34 ;  /* 0x000000ffff229224 */ /* 0x000fe200078e0a22 */
[C---:B------:R-:W-:Y:S01]  /*197c0*/  ISETP.GT.U32.AND P1, PT, R5.reuse, R7, PT ;  /* 0x000000070500720c */ /* 0x040fe20003f24070 */
[----:B------:R-:W-:Y:S01]  /*197d0*/  IMAD.MOV R82, RZ, RZ, -R82 ;  /* 0x000000ffff527224 */ /* 0x000fe200078e0a52 */
[C---:B----4-:R-:W-:Y:S01]  /*197e0*/  ISETP.GT.U32.AND P3, PT, R5.reuse, R8, PT ;  /* 0x000000080500720c */ /* 0x050fe20003f64070 */
[----:B------:R4:W2:Y:S02]  /*197f0*/  @P0 LDG.E.U16 R83, desc[UR24][R36.64] ;  /* 0x0000001824530981 */ /* 0x0008a4000c1e1500 */
[C---:B------:R-:W-:Y:S01]  /*19800*/  IMAD R33, R5.reuse, R82, R33 ;  /* 0x0000005205217224 */ /* 0x040fe200078e0221 */
[----:B------:R-:W-:Y:S02]  /*19810*/  PRMT R82, RZ, 0x7610, R82 ;  /* 0x00007610ff527816 */ /* 0x000fe40000000052 */
[----:B------:R-:W-:Y:S02]  /*19820*/  ISETP.GT.U32.AND P4, PT, R5, R9, PT ;  /* 0x000000090500720c */ /* 0x000fe40003f84070 */
[----:B------:R-:W-:Y:S01]  /*19830*/  SEL R35, R38, R35, !P6 ;  /* 0x0000002326237207 */ /* 0x000fe20007000000 */
[----:B----4-:R-:W-:-:S02]  /*19840*/  @P0 IMAD.MOV.U32 R36, RZ, RZ, R2 ;  /* 0x000000ffff240224 */ /* 0x010fc400078e0002 */
        /* <DEDUP_REMOVED lines=28> */
[----:B------:R-:W-:-:S04]  /*19a10*/  IMAD.HI.U32 R81, R6, R30, RZ ;  /* 0x0000001e06517227 */ /* 0x000fc800078e00ff */
[----:B------:R-:W-:Y:S02]  /*19a20*/  IMAD.MOV R81, RZ, RZ, -R81 ;  /* 0x000000ffff517224 */ /* 0x000fe400078e0a51 */
[----:B------:R-:W-:Y:S01]  /*19a30*/  @!P1 IMAD.MOV R34, RZ, RZ, -R34 ;  /* 0x000000ffff229224 */ /* 0x000fe200078e0a22 */
[C---:B------:R-:W-:Y:S01]  /*19a40*/  ISETP.GT.U32.AND P1, PT, R5.reuse, R9, PT ;  /* 0x000000090500720c */ /* 0x040fe20003f24070 */
[C---:B------:R-:W-:Y:S01]  /*19a50*/  IMAD R30, R5.reuse, R81, R30 ;  /* 0x00000051051e7224 */ /* 0x040fe200078e021e */
[----:B------:R-:W-:Y:S02]  /*19a60*/  PRMT R81, RZ, 0x7610, R81 ;  /* 0x00007610ff517816 */ /* 0x000fe40000000051 */
[C---:B------:R-:W-:Y:S02]  /*19a70*/  ISETP.GT.U32.AND P3, PT, R5.reuse, R10, PT ;  /* 0x0000000a0500720c */ /* 0x040fe40003f64070 */
[----:B------:R-:W-:Y:S02]  /*19a80*/  PRMT R80, RZ, 0x7610, R80 ;  /* 0x00007610ff507816 */ /* 0x000fe40000000050 */
        /* <DEDUP_REMOVED lines=46> */
[----:B---3--:R-:W-:Y:S01]  /*19d70*/  ISETP.GE.AND P1, PT, R16, RZ, PT ;  /* 0x000000ff1000720c */ /* 0x008fe20003f26270 */
[----:B-1----:R-:W-:Y:S01]  /*19d80*/  IMAD R37, R35, UR13, RZ ;  /* 0x0000000d23257c24 */ /* 0x002fe2000f8e02ff */
[----:B------:R-:W3:Y:S01]  /*19d90*/  LDL R16, [R1+0xd10] ;  /* 0x000d100001107983 */ /* 0x000ee20000100800 */
        /* <DEDUP_REMOVED lines=21> */
[C---:B------:R-:W-:Y:S02]  /*19ef0*/  ISETP.GT.U32.AND P1, PT, R5.reuse, R7, PT ;  /* 0x000000070500720c */ /* 0x040fe40003f24070 */
[C---:B------:R-:W-:Y:S02]  /*19f00*/  ISETP.GT.U32.AND P3, PT, R5.reuse, R8, PT ;  /* 0x000000080500720c */ /* 0x040fe40003f64070 */
[----:B------:R-:W-:Y:S02]  /*19f10*/  PRMT R77, RZ, 0x7610, R77 ;  /* 0x00007610ff4d7816 */ /* 0x000fe4000000004d */
[----:B------:R-:W-:Y:S02]  /*19f20*/  ISETP.GT.U32.AND P4, PT, R5, R9, PT ;  /* 0x000000090500720c */ /* 0x000fe40003f84070 */
[----:B------:R-:W-:-:S02]  /*19f30*/  PRMT R76, RZ, 0x7610, R76 ;  /* 0x00007610ff4c7816 */ /* 0x000fc4000000004c */
[----:B------:R0:W4:Y:S01]  /*19f40*/  @P0 LDG.E.U16 R77, desc[UR24][R36.64] ;  /* 0x00000018244d0981 */ /* 0x000122000c1e1500 */
[C---:B------:R-:W-:Y:S02]  /*19f50*/  SEL R35, R38.reuse, R35, !P6 ;  /* 0x0000002326237207 */ /* 0x040fe40007000000 */
[--C-:B------:R-:W-:Y:S01]  /*19f60*/  @!P1 IMAD.IADD R7, R7, 0x1, -R5.reuse ;  /* 0x0000000107079824 */ /* 0x100fe200078e0a05 */
[----:B------:R-:W-:Y:S01]  /*19f70*/  SEL R34, R38, R34, !P6 ;  /* 0x0000002226227207 */ /* 0x000fe20007000000 */
[--C-:B------:R-:W-:Y:S02]  /*19f80*/  @!P3 IMAD.IADD R8, R8, 0x1, -R5.reuse ;  /* 0x000000010808b824 */ /* 0x100fe400078e0a05 */
[----:B0-----:R-:W-:Y:S02]  /*19f90*/  @P0 IMAD.MOV.U32 R36, RZ, RZ, R2 ;  /* 0x000000ffff240224 */ /* 0x001fe400078e0002 */
[----:B------:R-:W-:Y:S02]  /*19fa0*/  @P0 IMAD.MOV.U32 R37, RZ, RZ, R22 ;  /* 0x000000ffff250224 */ /* 0x000fe400078e0016 */
[----:B------:R-:W-:-:S03]  /*19fb0*/  @!P4 IMAD.IADD R9, R9, 0x1, -R5 ;  /* 0x000000010909c824 */ /* 0x000fc600078e0a05 */
[----:B------:R0:W4:Y:S01]  /*19fc0*/  @P0 LDG.E.U16 R76, desc[UR24][R36.64] ;  /* 0x00000018244c0981 */ /* 0x000122000c1e1500 */
[----:B------:R-:W-:Y:S02]  /*19fd0*/  ISETP.GT.U32.AND P4, PT, R5, R8, PT ;  /* 0x000000080500720c */ /* 0x000fe40003f84070 */
[----:B---3--:R-:W-:Y:S02]  /*19fe0*/  ISETP.GE.AND P1, PT, R16, RZ, PT ;  /* 0x000000ff1000720c */ /* 0x008fe40003f26270 */
[----:B------:R-:W3:Y:S01]  /*19ff0*/  LDL R16, [R1+0xc8c] ;  /* 0x000c8c0001107983 */ /* 0x000ee20000100800 */
[----:B0-----:R-:W-:Y:S02]  /*1a000*/  IMAD R37, R35, UR13, RZ ;  /* 0x0000000d23257c24 */ /* 0x001fe4000f8e02ff */
[----:B------:R-:W-:Y:S02]  /*1a010*/  IMAD.MOV.U32 R35, RZ, RZ, R13 ;  /* 0x000000ffff237224 */ /* 0x000fe400078e000d */
[----:B------:R-:W-:Y:S01]  /*1a020*/  IMAD R36, R34, UR13, RZ ;  /* 0x0000000d22247c24 */ /* 0x000fe2000f8e02ff */
[----:B------:R-:W3:Y:S01]  /*1a030*/  LDL.LU R13, [R1+0x504] ;  /* 0x00050400010d7983 */ /* 0x000ee20000300800 */
[----:B------:R-:W-:Y:S01]  /*1a040*/  IMAD.MOV.U32 R34, RZ, RZ, R7 ;  /* 0x000000ffff227224 */ /* 0x000fe200078e0007 */
[-C--:B------:R-:W-:Y:S01]  /*1a050*/  LEA R7, P3, R37, R4.reuse, 0x1 ;  /* 0x0000000425077211 */ /* 0x080fe200078608ff */
[----:B------:R-:W-:Y:S01]  /*1a060*/  @!P2 IMAD.MOV R35, RZ, RZ, -R35 ;  /* 0x000000ffff23a224 */ /* 0x000fe200078e0a23 */
[----:B------:R-:W-:-:S02]  /*1a070*/  LEA R2, P2, R36, R4, 0x1 ;  /* 0x0000000424027211 */ /* 0x000fc400078408ff */
        /* <DEDUP_REMOVED lines=12> */
[C---:B------:R-:W-:Y:S02]  /*1a140*/  ISETP.GT.U32.AND P1, PT, R5.reuse, R9, PT ;  /* 0x000000090500720c */ /* 0x040fe40003f24070 */
[C---:B----4-:R-:W-:Y:S02]  /*1a150*/  ISETP.GT.U32.AND P2, PT, R5.reuse, R10, PT ;  /* 0x0000000a0500720c */ /* 0x050fe40003f44070 */
[----:B------:R-:W-:Y:S02]  /*1a160*/  PRMT R75, RZ, 0x7610, R75 ;  /* 0x00007610ff4b7816 */ /* 0x000fe4000000004b */
[----:B------:R-:W-:Y:S02]  /*1a170*/  ISETP.GT.U32.AND P3, PT, R5, R11, PT ;  /* 0x0000000b0500720c */ /* 0x000fe40003f64070 */
[----:B------:R-:W-:-:S02]  /*1a180*/  PRMT R74, RZ, 0x7610, R74 ;  /* 0x00007610ff4a7816 */ /* 0x000fc4000000004a */
[----:B------:R4:W2:Y:S01]  /*1a190*/  @P0 LDG.E.U16 R75, desc[UR24][R36.64] ;  /* 0x00000018244b0981 */ /* 0x0008a2000c1e1500 */
[C---:B------:R-:W-:Y:S02]  /*1a1a0*/  SEL R35, R38.reuse, R35, !P6 ;  /* 0x0000002326237207 */ /* 0x040fe40007000000 */
[--C-:B------:R-:W-:Y:S01]  /*1a1b0*/  @!P1 IMAD.IADD R9, R9, 0x1, -R5.reuse ;  /* 0x0000000109099824 */ /* 0x100fe200078e0a05 */
[----:B------:R-:W-:Y:S01]  /*1a1c0*/  SEL R34, R38, R34, !P6 ;  /* 0x0000002226227207 */ /* 0x000fe20007000000 */
[--C-:B------:R-:W-:Y:S02]  /*1a1d0*/  @!P2 IMAD.IADD R10, R10, 0x1, -R5.reuse ;  /* 0x000000010a0aa824 */ /* 0x100fe400078e0a05 */
[----:B----4-:R-:W-:Y:S02]  /*1a1e0*/  @P0 IMAD.MOV.U32 R36, RZ, RZ, R2 ;  /* 0x000000ffff240224 */ /* 0x010fe400078e0002 */
[----:B-1----:R-:W-:Y:S02]  /*1a1f0*/  @P0 IMAD.MOV.U32 R37, RZ, RZ, R22 ;  /* 0x000000ffff250224 */ /* 0x002fe400078e0016 */
[----:B------:R-:W-:-:S03]  /*1a200*/  @!P3 IMAD.IADD R11, R11, 0x1, -R5 ;  /* 0x000000010b0bb824 */ /* 0x000fc600078e0a05 */
[----:B------:R1:W4:Y:S01]  /*1a210*/  @P0 LDG.E.U16 R74, desc[UR24][R36.64] ;  /* 0x00000018244a0981 */ /* 0x000322000c1e1500 */
[----:B------:R-:W-:Y:S02]  /*1a220*/  ISETP.GT.U32.AND P3, PT, R5, R10, PT ;  /* 0x0000000a0500720c */ /* 0x000fe40003f64070 */
[----:B---3--:R-:W-:Y:S02]  /*1a230*/  ISETP.GE.AND P1, PT, R16, RZ, PT ;  /* 0x000000ff1000720c */ /* 0x008fe40003f26270 */
[----:B------:R-:W3:Y:S01]  /*1a240*/  LDL R16, [R1+0xbf8] ;  /* 0x000bf80001107983 */ /* 0x000ee20000100800 */
[----:B-1----:R-:W-:Y:S02]  /*1a250*/  IMAD R37, R35, UR13, RZ ;  /* 0x0000000d23257c24 */ /* 0x002fe4000f8e02ff */
[----:B------:R-:W-:Y:S02]  /*1a260*/  IMAD.MOV.U32 R35, RZ, RZ, R8 ;  /* 0x000000ffff237224 */ /* 0x000fe400078e0008 */
[----:B------:R-:W-:Y:S01]  /*1a270*/  IMAD R36, R34, UR13, RZ ;  /* 0x0000000d22247c24 */ /* 0x000fe2000f8e02ff */
[----:B------:R-:W4:Y:S01]  /*1a280*/  LDL.LU R8, [R1+0x544] ;  /* 0x0005440001087983 */ /* 0x000f220000300800 */
[----:B------:R-:W-:Y:S01]  /*1a290*/  IMAD.MOV.U32 R34, RZ, RZ, R9 ;  /* 0x000000ffff227224 */ /* 0x000fe200078e0009 */
[-C--:B------:R-:W-:Y:S01]  /*1a2a0*/  LEA R9, P2, R37, R4.reuse, 0x1 ;  /* 0x0000000425097211 */ /* 0x080fe200078408ff */
[----:B------:R-:W-:Y:S01]  /*1a2b0*/  @!P4 IMAD.MOV R35, RZ, RZ, -R35 ;  /* 0x000000ffff23c224 */ /* 0x000fe200078e0a23 */
[----:B------:R-:W-:-:S02]  /*1a2c0*/  LEA R2, P4, R36, R4, 0x1 ;  /* 0x0000000424027211 */ /* 0x000fc400078808ff */
        /* <DEDUP_REMOVED lines=14> */
[----:B------:R-:W-:Y:S02]  /*1a3b0*/  ISETP.GT.U32.AND P2, PT, R5, R13, PT ;  /* 0x0000000d0500720c */ /* 0x000fe40003f44070 */
[----:B------:R-:W-:Y:S01]  /*1a3c0*/  PRMT R72, RZ, 0x7610, R72 ;  /* 0x00007610ff487816 */ /* 0x000fe20000000048 */
[----:B------:R0:W4:Y:S01]  /*1a3d0*/  @P0 LDG.E.U16 R73, desc[UR24][R36.64] ;  /* 0x0000001824490981 */ /* 0x000122000c1e1500 */
[----:B------:R-:W-:-:S02]  /*1a3e0*/  SEL R35, R38, R35, !P6 ;  /* 0x0000002326237207 */ /* 0x000fc40007000000 */
[----:B------:R-:W-:Y:S01]  /*1a3f0*/  ISETP.GT.U32.AND P4, PT, R5, R7, PT ;  /* 0x000000070500720c */ /* 0x000fe20003f84070 */
[----:B0-----:R-:W-:Y:S02]  /*1a400*/  @P0 IMAD.MOV.U32 R36, RZ, RZ, R2 ;  /* 0x000000ffff240224 */ /* 0x001fe400078e0002 */
[----:B------:R-:W-:Y:S01]  /*1a410*/  @P0 IMAD.MOV.U32 R37, RZ, RZ, R22 ;  /* 0x000000ffff250224 */ /* 0x000fe200078e0016 */
[----:B------:R-:W-:Y:S01]  /*1a420*/  SEL R34, R38, R34, !P6 ;  /* 0x0000002226227207 */ /* 0x000fe20007000000 */
[----:B------:R-:W-:-:S03]  /*1a430*/  @!P1 IMAD.IADD R11, R11, 0x1, -R5 ;  /* 0x000000010b0b9824 */ /* 0x000fc600078e0a05 */
[----:B------:R0:W4:Y:S01]  /*1a440*/  @P0 LDG.E.U16 R72, desc[UR24][R36.64] ;  /* 0x0000001824480981 */ /* 0x000122000c1e1500 */
[----:B------:R-:W-:Y:S01]  /*1a450*/  @!P2 IMAD.IADD R13, R13, 0x1, -R5 ;  /* 0x000000010d0da824 */ /* 0x000fe200078e0a05 */
[----:B---3--:R-:W-:Y:S01]  /*1a460*/  ISETP.GE.AND P1, PT, R16, RZ, PT ;  /* 0x000000ff1000720c */ /* 0x008fe20003f26270 */
[----:B0-----:R-:W-:Y:S01]  /*1a470*/  IMAD R37, R35, UR13, RZ ;  /* 0x0000000d23257c24 */ /* 0x001fe2000f8e02ff */
[----:B------:R-:W3:Y:S01]  /*1a480*/  LDL R16, [R1+0xc54] ;  /* 0x000c540001107983 */ /* 0x000ee20000100800 */
[----:B------:R-:W-:Y:S02]  /*1a490*/  IMAD.MOV.U32 R35, RZ, RZ, R10 ;  /* 0x000000ffff237224 */ /* 0x000fe400078e000a */
[----:B------:R-:W-:Y:S01]  /*1a4a0*/  IMAD R36, R34, UR13, RZ ;  /* 0x0000000d22247c24 */ /* 0x000fe2000f8e02ff */
[----:B------:R-:W3:Y:S01]  /*1a4b0*/  LDL.LU R10, [R1+0x584] ;  /* 0x00058400010a7983 */ /* 0x000ee20000300800 */
[----:B------:R-:W-:Y:S01]  /*1a4c0*/  @!P3 IMAD.MOV R35, RZ, RZ, -R35 ;  /* 0x000000ffff23b224 */ /* 0x000fe200078e0a23 */
[----:B------:R-:W-:Y:S01]  /*1a4d0*/  ISETP.GT.U32.AND P3, PT, R5, R13, PT ;  /* 0x0000000d0500720c */ /* 0x000fe20003f64070 */
[----:B------:R-:W-:Y:S01]  /*1a4e0*/  IMAD.MOV.U32 R34, RZ, RZ, R11 ;  /* 0x000000ffff227224 */ /* 0x000fe200078e000b */
[-C--:B------:R-:W-:Y:S01]  /*1a4f0*/  LEA R11, P2, R37, R4.reuse, 0x1 ;  /* 0x00000004250b7211 */ /* 0x080fe200078408ff */
[----:B------:R-:W-:Y:S01]  /*1a500*/  @!P4 IMAD.IADD R7, R7, 0x1, -R5 ;  /* 0x000000010707c824 */ /* 0x000fe200078e0a05 */
[----:B------:R-:W-:-:S02]  /*1a510*/  LEA R2, P4, R36, R4, 0x1 ;  /* 0x0000000424027211 */ /* 0x000fc400078808ff */
[-C--:B------:R-:W-:Y:S01]  /*1a520*/  LEA.HI.X.SX32 R37, R37, R3.reuse, 0x1, P2 ;  /* 0x0000000325257211 */ /* 0x080fe200010f0eff */
[----:B------:R0:W-:Y:S01]  /*1a530*/  STL [R1+0x4c4], R11 ;  /* 0x0004c40b01007387 */ /* 0x0001e20000100800 */
[----:B-1----:R-:W-:Y:S01]  /*1a540*/  LEA.HI.X.SX32 R22, R36, R3, 0x1, P4 ;  /* 0x0000000324167211 */ /* 0x002fe200020f0eff */
[----:B------:R-:W-:Y:S02]  /*1a550*/  @P0 IMAD.MOV.U32 R36, RZ, RZ, R11 ;  /* 0x000000ffff240224 */ /* 0x000fe400078e000b */
[----:B------:R-:W-:Y:S02]  /*1a560*/  STL [R1+0x4e4], R2 ;  /* 0x0004e40201007387 */ /* 0x000fe40000100800 */
[----:B------:R-:W-:Y:S02]  /*1a570*/  @!P3 IMAD.IADD R13, R13, 0x1, -R5 ;  /* 0x000000010d0db824 */ /* 0x000fe400078e0a05 */
        /* <DEDUP_REMOVED lines=8> */
[----:B----4-:R-:W-:Y:S02]  /*1a600*/  ISETP.GT.U32.AND P2, PT, R5, R8, PT ;  /* 0x000000080500720c */ /* 0x010fe40003f44070 */
[----:B------:R-:W-:Y:S01]  /*1a610*/  PRMT R70, RZ, 0x7610, R70 ;  /* 0x00007610ff467816 */ /* 0x000fe20000000046 */
[----:B------:R4:W2:Y:S01]  /*1a620*/  @P0 LDG.E.U16 R71, desc[UR24][R36.64] ;  /* 0x0000001824470981 */ /* 0x0008a2000c1e1500 */
[----:B------:R-:W-:-:S02]  /*1a630*/  SEL R35, R38, R35, !P6 ;  /* 0x0000002326237207 */ /* 0x000fc40007000000 */
[----:B------:R-:W-:Y:S01]  /*1a640*/  ISETP.GT.U32.AND P4, PT, R5, R9, PT ;  /* 0x000000090500720c */ /* 0x000fe20003f84070 */
        /* <DEDUP_REMOVED lines=20> */
[----:B0-----:R-:W-:Y:S01]  /*1a790*/  LEA.HI.X.SX32 R22, R36, R3, 0x1, P4 ;  /* 0x0000000324167211 */ /* 0x001fe200020f0eff */
[----:B------:R-:W-:Y:S02]  /*1a7a0*/  @P0 IMAD.MOV.U32 R36, RZ, RZ, R7 ;  /* 0x000000ffff240224 */ /* 0x000fe400078e0007 */
[----:B------:R-:W-:Y:S02]  /*1a7b0*/  STL [R1+0x524], R2 ;  /* 0x0005240201007387 */ /* 0x000fe40000100800 */
[----:B------:R-:W-:Y:S02]  /*1a7c0*/  @!P3 IMAD.IADD R8, R8, 0x1, -R5 ;  /* 0x000000010808b824 */ /* 0x000fe400078e0a05 */
        /* <DEDUP_REMOVED lines=77> */
[----:B------:R-:W-:-:S06]  /*1aca0*/  PRMT R65, RZ, 0x7610, R65 ;  /* 0x00007610ff417816 */ /* 0x000fcc0000000041 */
[----:B------:R0:W4:Y:S02]  /*1acb0*/  @P0 LDG.E.U16 R65, desc[UR24][R36.64] ;  /* 0x0000001824410981 */ /* 0x000124000c1e1500 */
[----:B0-----:R-:W-:Y:S02]  /*1acc0*/  @P0 IMAD.MOV.U32 R37, RZ, RZ, R22 ;  /* 0x000000ffff250224 */ /* 0x001fe400078e0016 */
[----:B-1----:R-:W4:Y:S01]  /*1acd0*/  LDL R22, [R1+0xbec] ;  /* 0x000bec0001167983 */ /* 0x002f220000100800 */
[----:B--2---:R-:W-:-:S03]  /*1ace0*/  ISETP.GE.AND P3, PT, R17, RZ, PT ;  /* 0x000000ff1100720c */ /* 0x004fc60003f66270 */
[----:B------:R-:W2:Y:S01]  /*1acf0*/  LDL R17, [R1+0xbcc] ;  /* 0x000bcc0001117983 */ /* 0x000ea20000100800 */
[----:B------:R-:W-:Y:S01]  /*1ad00*/  @!P1 IMAD.MOV R34, RZ, RZ, -R34 ;  /* 0x000000ffff229224 */ /* 0x000fe200078e0a22 */
[C---:B------:R-:W-:Y:S02]  /*1ad10*/  ISETP.GT.U32.AND P1, PT, R5.reuse, R7, PT ;  /* 0x000000070500720c */ /* 0x040fe40003f24070 */
[C---:B------:R-:W-:Y:S02]  /*1ad20*/  ISETP.GT.U32.AND P2, PT, R5.reuse, R8, PT ;  /* 0x000000080500720c */ /* 0x040fe40003f44070 */
[----:B------:R-:W-:Y:S01]  /*1ad30*/  ISETP.GT.U32.AND P4, PT, R5, R9, PT ;  /* 0x000000090500720c */ /* 0x000fe20003f84070 */
[----:B------:R-:W-:Y:S01]  /*1ad40*/  @P0 IMAD.MOV.U32 R36, RZ, RZ, R2 ;  /* 0x000000ffff240224 */ /* 0x000fe200078e0002 */
[----:B------:R-:W-:Y:S02]  /*1ad50*/  PRMT R64, RZ, 0x7610, R64 ;  /* 0x00007610ff407816 */ /* 0x000fe40000000040 */
[----:B------:R-:W-:-:S02]  /*1ad60*/  SEL R35, R38, R35, !P6 ;  /* 0x0000002326237207 */ /* 0x000fc40007000000 */
[----:B------:R-:W-:Y:S02]  /*1ad70*/  SEL R34, R38, R34, !P6 ;  /* 0x0000002226227207 */ /* 0x000fe40007000000 */
[----:B------:R0:W2:Y:S01]  /*1ad80*/  @P0 LDG.E.U16 R64, desc[UR24][R36.64] ;  /* 0x0000001824400981 */ /* 0x0000a2000c1e1500 */
[--C-:B------:R-:W-:Y:S02]  /*1ad90*/  @!P1 IMAD.IADD R7, R7, 0x1, -R5.reuse ;  /* 0x0000000107079824 */ /* 0x100fe400078e0a05 */
[--C-:B------:R-:W-:Y:S02]  /*1ada0*/  @!P2 IMAD.IADD R8, R8, 0x1, -R5.reuse ;  /* 0x000000010808a824 */ /* 0x100fe400078e0a05 */
[----:B------:R-:W-:Y:S02]  /*1adb0*/  @!P4 IMAD.IADD R9, R9, 0x1, -R5 ;  /* 0x000000010909c824 */ /* 0x000fe400078e0a05 */
[----:B0-----:R-:W-:Y:S02]  /*1adc0*/  IMAD R37, R35, UR13, RZ ;  /* 0x0000000d23257c24 */ /* 0x001fe4000f8e02ff */
[----:B------:R-:W-:-:S02]  /*1add0*/  IMAD R36, R34, UR13, RZ ;  /* 0x0000000d22247c24 */ /* 0x000fc4000f8e02ff */
[----:B------:R-:W-:Y:S01]  /*1ade0*/  IMAD.MOV.U32 R35, RZ, RZ, R13 ;  /* 0x000000ffff237224 */ /* 0x000fe200078e000d */
[CC--:B------:R-:W-:Y:S02]  /*1adf0*/  LEA R13, P2, R37.reuse, R4.reuse, 0x1 ;  /* 0x00000004250d7211 */ /* 0x0c0fe400078408ff */
[C---:B------:R-:W-:Y:S01]  /*1ae00*/  LEA R2, P4, R36.reuse, R4, 0x1 ;  /* 0x0000000424027211 */ /* 0x040fe200078808ff */
[----:B------:R-:W-:Y:S01]  /*1ae10*/  IMAD.MOV.U32 R34, RZ, RZ, R7 ;  /* 0x000000ffff227224 */ /* 0x000fe200078e0007 */
[----:B------:R-:W-:Y:S02]  /*1ae20*/  PRMT R63, RZ, 0x7610, R63 ;  /* 0x00007610ff3f7816 */ /* 0x000fe4000000003f */
[-C--:B------:R-:W-:Y:S02]  /*1ae30*/  LEA.HI.X.SX32 R37, R37, R3.reuse, 0x1, P2 ;  /* 0x0000000325257211 */ /* 0x080fe400010f0eff */
[----:B------:R-:W-:Y:S01]  /*1ae40*/  LEA.HI.X.SX32 R7, R36, R3, 0x1, P4 ;  /* 0x0000000324077211 */ /* 0x000fe200020f0eff */
[----:B------:R-:W-:Y:S01]  /*1ae50*/  @P0 IMAD.MOV.U32 R36, RZ, RZ, R13 ;  /* 0x000000ffff240224 */ /* 0x000fe200078e000d */
[----:B---3--:R-:W-:-:S02]  /*1ae60*/  ISETP.GE.AND P1, PT, R16, RZ, PT ;  /* 0x000000ff1000720c */ /* 0x008fc40003f26270 */
[----:B------:R-:W3:Y:S01]  /*1ae70*/  LDL.LU R16, [R1+0x618] ;  /* 0x0006180001107983 */ /* 0x000ee20000300800 */
[----:B------:R-:W-:-:S03]  /*1ae80*/  @!P3 IMAD.MOV R35, RZ, RZ, -R35 ;  /* 0x000000ffff23b224 */ /* 0x000fc600078e0a23 */
[----:B------:R0:W-:Y:S01]  /*1ae90*/  STL [R1+0x5bc], R13 ;  /* 0x0005bc0d01007387 */ /* 0x0001e20000100800 */
[----:B------:R-:W-:-:S03]  /*1aea0*/  ISETP.GT.U32.AND P3, PT, R5, R8, PT ;  /* 0x000000080500720c */ /* 0x000fc60003f64070 */
[----:B------:R-:W-:Y:S04]  /*1aeb0*/  STL [R1+0x5c4], R2 ;  /* 0x0005c40201007387 */ /* 0x000fe80000100800 */
[----:B------:R1:W-:Y:S04]  /*1aec0*/  STL [R1+0x5b8], R37 ;  /* 0x0005b82501007387 */ /* 0x0003e80000100800 */
[----:B0-----:R-:W3:Y:S04]  /*1aed0*/  LDL.LU R13, [R1+0xe3c] ;  /* 0x000e3c00010d7983 */ /* 0x001ee80000300800 */
[----:B------:R1:W3:Y:S04]  /*1aee0*/  @P0 LDG.E.U16 R63, desc[UR24][R36.64] ;  /* 0x00000018243f0981 */ /* 0x0002e8000c1e1500 */
[----:B------:R0:W-:Y:S01]  /*1aef0*/  STL [R1+0x5c0], R7 ;  /* 0x0005c00701007387 */ /* 0x0001e20000100800 */
[----:B-1----:R-:W-:-:S03]  /*1af00*/  @P0 IMAD.MOV.U32 R37, RZ, RZ, R7 ;  /* 0x000000ffff250224 */ /* 0x002fc600078e0007 */
[----:B0-----:R-:W3:Y:S01]  /*1af10*/  LDL.LU R7, [R1+0xe38] ;  /* 0x000e380001077983 */ /* 0x001ee20000300800 */
[----:B------:R-:W-:-:S03]  /*1af20*/  @P0 IMAD.MOV.U32 R36, RZ, RZ, R2 ;  /* 0x000000ffff240224 */ /* 0x000fc600078e0002 */
[----:B------:R-:W3:Y:S01]  /*1af30*/  LDL R2, [R1+0xba8] ;  /* 0x000ba80001027983 */ /* 0x000ee20000100800 */
[----:B------:R-:W-:Y:S02]  /*1af40*/  @!P3 IMAD.IADD R8, R8, 0x1, -R5 ;  /* 0x000000010808b824 */ /* 0x000fe400078e0a05 */
[----:B------:R-:W-:Y:S01]  /*1af50*/  @!P1 IMAD.MOV R34, RZ, RZ, -R34 ;  /* 0x000000ffff229224 */ /* 0x000fe200078e0a22 */
[C---:B------:R-:W-:Y:S02]  /*1af60*/  ISETP.GT.U32.AND P1, PT, R5.reuse, R9, PT ;  /* 0x000000090500720c */ /* 0x040fe40003f24070 */
[C---:B------:R-:W-:Y:S02]  /*1af70*/  ISETP.GT.U32.AND P2, PT, R5.reuse, R10, PT ;  /* 0x0000000a0500720c */ /* 0x040fe40003f44070 */
[----:B----4-:R-:W-:Y:S02]  /*1af80*/  ISETP.GT.U32.AND P4, PT, R5, R11, PT ;  /* 0x0000000b0500720c */ /* 0x010fe40003f84070 */
[----:B------:R-:W-:-:S02]  /*1af90*/  PRMT R62, RZ, 0x7610, R62 ;  /* 0x00007610ff3e7816 */ /* 0x000fc4000000003e */
[C---:B------:R-:W-:Y:S02]  /*1afa0*/  SEL R35, R38.reuse, R35, !P6 ;  /* 0x0000002326237207 */ /* 0x040fe40007000000 */
[----:B------:R-:W-:Y:S02]  /*1afb0*/  SEL R34, R38, R34, !P6 ;  /* 0x0000002226227207 */ /* 0x000fe40007000000 */
[----:B------:R0:W4:Y:S01]  /*1afc0*/  @P0 LDG.E.U16 R62, desc[UR24][R36.64] ;  /* 0x00000018243e0981 */ /* 0x000122000c1e1500 */
[--C-:B------:R-:W-:Y:S01]  /*1afd0*/  @!P1 IMAD.IADD R9, R9, 0x1, -R5.reuse ;  /* 0x0000000109099824 */ /* 0x100fe200078e0a05 */
[----:B------:R-:W-:Y:S01]  /*1afe0*/  ISETP.GE.AND P1, PT, R22, RZ, PT ;  /* 0x000000ff1600720c */ /* 0x000fe20003f26270 */
[--C-:B------:R-:W-:Y:S02]  /*1aff0*/  @!P2 IMAD.IADD R10, R10, 0x1, -R5.reuse ;  /* 0x000000010a0aa824 */ /* 0x100fe400078e0a05 */
[----:B------:R-:W-:Y:S02]  /*1b000*/  @!P4 IMAD.IADD R11, R11, 0x1, -R5 ;  /* 0x000000010b0bc824 */ /* 0x000fe400078e0a05 */
[----:B0-----:R-:W-:-:S02]  /*1b010*/  IMAD R37, R35, UR13, RZ ;  /* 0x0000000d23257c24 */ /* 0x001fc4000f8e02ff */
[----:B------:R-:W-:Y:S02]  /*1b020*/  IMAD R36, R34, UR13, RZ ;  /* 0x0000000d22247c24 */ /* 0x000fe4000f8e02ff */
[----:B------:R-:W-:Y:S01]  /*1b030*/  IMAD.MOV.U32 R35, RZ, RZ, R8 ;  /* 0x000000ffff237224 */ /* 0x000fe200078e0008 */
[CC--:B------:R-:W-:Y:S02]  /*1b040*/  LEA R8, P2, R37.reuse, R4.reuse, 0x1 ;  /* 0x0000000425087211 */ /* 0x0c0fe400078408ff */
[C---:B------:R-:W-:Y:S01]  /*1b050*/  LEA R22, P4, R36.reuse, R4, 0x1 ;  /* 0x0000000424167211 */ /* 0x040fe200078808ff */
[----:B------:R-:W-:Y:S01]  /*1b060*/  IMAD.MOV.U32 R34, RZ, RZ, R9 ;  /* 0x000000ffff227224 */ /* 0x000fe200078e0009 */
[----:B------:R-:W-:Y:S02]  /*1b070*/  PRMT R61, RZ, 0x7610, R61 ;  /* 0x00007610ff3d7816 */ /* 0x000fe4000000003d */
[-C--:B------:R-:W-:Y:S02]  /*1b080*/  LEA.HI.X.SX32 R37, R37, R3.reuse, 0x1, P2 ;  /* 0x0000000325257211 */ /* 0x080fe400010f0eff */
[----:B------:R-:W-:Y:S01]  /*1b090*/  LEA.HI.X.SX32 R9, R36, R3, 0x1, P4 ;  /* 0x0000000324097211 */ /* 0x000fe200020f0eff */
[----:B------:R-:W-:-:S05]  /*1b0a0*/  @P0 IMAD.MOV.U32 R36, RZ, RZ, R8 ;  /* 0x000000ffff240224 */ /* 0x000fca00078e0008 */
[----:B------:R0:W4:Y:S02]  /*1b0b0*/  @P0 LDG.E.U16 R61, desc[UR24][R36.64] ;  /* 0x00000018243d0981 */ /* 0x000124000c1e1500 */
[----:B0-----:R-:W-:Y:S01]  /*1b0c0*/  @P0 IMAD.MOV.U32 R36, RZ, RZ, R22 ;  /* 0x000000ffff240224 */ /* 0x001fe200078e0016 */
[----:B--2---:R-:W-:Y:S02]  /*1b0d0*/  ISETP.GE.AND P3, PT, R17, RZ, PT ;  /* 0x000000ff1100720c */ /* 0x004fe40003f66270 */
[----:B------:R-:W2:Y:S04]  /*1b0e0*/  LDL R17, [R1+0xbb8] ;  /* 0x000bb80001117983 */ /* 0x000ea80000100800 */
[----:B------:R0:W-:Y:S04]  /*1b0f0*/  STL [R1+0x5dc], R8 ;  /* 0x0005dc0801007387 */ /* 0x0001e80000100800 */
[----:B------:R-:W-:Y:S04]  /*1b100*/  STL [R1+0x5e4], R22 ;  /* 0x0005e41601007387 */ /* 0x000fe80000100800 */
[----:B------:R1:W-:Y:S04]  /*1b110*/  STL [R1+0x5d8], R37 ;  /* 0x0005d82501007387 */ /* 0x0003e80000100800 */
[----:B0-----:R-:W4:Y:S04]  /*1b120*/  LDL.LU R8, [R1+0xe34] ;  /* 0x000e340001087983 */ /* 0x001f280000300800 */
[----:B------:R0:W-:Y:S01]  /*1b130*/  STL [R1+0x5e0], R9 ;  /* 0x0005e00901007387 */ /* 0x0001e20000100800 */
[----:B-1----:R-:W-:-:S03]  /*1b140*/  @P0 IMAD.MOV.U32 R37, RZ, RZ, R9 ;  /* 0x000000ffff250224 */ /* 0x002fc600078e0009 */
[----:B0-----:R-:W4:Y:S04]  /*1b150*/  LDL.LU R9, [R1+0xe30] ;  /* 0x000e300001097983 */ /* 0x001f280000300800 */
[----:B------:R-:W4:Y:S01]  /*1b160*/  LDL R22, [R1+0xb9c] ;  /* 0x000b9c0001167983 */ /* 0x000f220000100800 */
[----:B------:R-:W-:Y:S01]  /*1b170*/  @!P3 IMAD.MOV R35, RZ, RZ, -R35 ;  /* 0x000000ffff23b224 */ /* 0x000fe200078e0a23 */
[C---:B------:R-:W-:Y:S01]  /*1b180*/  ISETP.GT.U32.AND P3, PT, R5.reuse, R10, PT ;  /* 0x0000000a0500720c */ /* 0x040fe20003f64070 */
[----:B------:R-:W-:Y:S01]  /*1b190*/  @!P1 IMAD.MOV R34, RZ, RZ, -R34 ;  /* 0x000000ffff229224 */ /* 0x000fe200078e0a22 */
[C---:B------:R-:W-:Y:S02]  /*1b1a0*/  ISETP.GT.U32.AND P1, PT, R5.reuse, R11, PT ;  /* 0x0000000b0500720c */ /* 0x040fe40003f24070 */
[----:B---3--:R-:W-:-:S02]  /*1b1b0*/  ISETP.GT.U32.AND P2, PT, R5, R16, PT ;  /* 0x000000100500720c */ /* 0x008fc40003f44070 */
[----:B------:R-:W-:Y:S02]  /*1b1c0*/  PRMT R60, RZ, 0x7610, R60 ;  /* 0x00007610ff3c7816 */ /* 0x000fe4000000003c */
[C---:B------:R-:W-:Y:S02]  /*1b1d0*/  SEL R35, R38.reuse, R35, !P6 ;  /* 0x0000002326237207 */ /* 0x040fe40007000000 */
[----:B------:R-:W-:Y:S02]  /*1b1e0*/  SEL R34, R38, R34, !P6 ;  /* 0x0000002226227207 */ /* 0x000fe40007000000 */
[----:B------:R0:W3:Y:S01]  /*1b1f0*/  @P0 LDG.E.U16 R60, desc[UR24][R36.64] ;  /* 0x00000018243c0981 */ /* 0x0000e2000c1e1500 */
[--C-:B------:R-:W-:Y:S02]  /*1b200*/  @!P3 IMAD.IADD R10, R10, 0x1, -R5.reuse ;  /* 0x000000010a0ab824 */ /* 0x100fe400078e0a05 */
[--C-:B------:R-:W-:Y:S02]  /*1b210*/  @!P1 IMAD.IADD R11, R11, 0x1, -R5.reuse ;  /* 0x000000010b0b9824 */ /* 0x100fe400078e0a05 */
[----:B------:R-:W-:-:S02]  /*1b220*/  @!P2 IMAD.IADD R16, R16, 0x1, -R5 ;  /* 0x000000011010a824 */ /* 0x000fc400078e0a05 */
[----:B0-----:R-:W-:Y:S02]  /*1b230*/  IMAD R37, R35, UR13, RZ ;  /* 0x0000000d23257c24 */ /* 0x001fe4000f8e02ff */
[----:B------:R-:W-:Y:S01]  /*1b240*/  IMAD R36, R34, UR13, RZ ;  /* 0x0000000d22247c24 */ /* 0x000fe2000f8e02ff */
[----:B------:R-:W-:Y:S02]  /*1b250*/  ISETP.GT.U32.AND P4, PT, R5, R7, PT ;  /* 0x000000070500720c */ /* 0x000fe40003f84070 */
[----:B------:R-:W-:Y:S02]  /*1b260*/  ISETP.GE.AND P3, PT, R2, RZ, PT ;  /* 0x000000ff0200720c */ /* 0x000fe40003f66270 */
[----:B------:R-:W3:Y:S01]  /*1b270*/  LDL R2, [R1+0xab4] ;  /* 0x000ab40001027983 */ /* 0x000ee20000100800 */
[----:B------:R-:W-:Y:S01]  /*1b280*/  IMAD.MOV.U32 R35, RZ, RZ, R10 ;  /* 0x000000ffff237224 */ /* 0x000fe200078e000a */
[----:B------:R-:W-:Y:S01]  /*1b290*/  LEA R10, P2, R37, R4, 0x1 ;  /* 0x00000004250a7211 */ /* 0x000fe200078408ff */
[----:B------:R-:W-:-:S06]  /*1b2a0*/  IMAD.MOV.U32 R34, RZ, RZ, R11 ;  /* 0x000000ffff227224 */ /* 0x000fcc00078e000b */
[----:B------:R-:W-:Y:S01]  /*1b2b0*/  @!P4 IMAD.IADD R7, R7, 0x1, -R5 ;  /* 0x000000010707c824 */ /* 0x000fe200078e0a05 */
[----:B------:R-:W-:Y:S02]  /*1b2c0*/  PRMT R59, RZ, 0x7610, R59 ;  /* 0x00007610ff3b7816 */ /* 0x000fe4000000003b */
[----:B------:R-:W-:Y:S01]  /*1b2d0*/  LEA.HI.X.SX32 R37, R37, R3, 0x1, P2 ;  /* 0x0000000325257211 */ /* 0x000fe200010f0eff */
[----:B------:R0:W-:Y:S01]  /*1b2e0*/  STL [R1+0x5fc], R10 ;  /* 0x0005fc0a01007387 */ /* 0x0001e20000100800 */
[----:B------:R-:W-:Y:S01]  /*1b2f0*/  @!P3 IMAD.MOV R35, RZ, RZ, -R35 ;  /* 0x000000ffff23b224 */ /* 0x000fe200078e0a23 */
[----:B------:R-:W-:-:S13]  /*1b300*/  ISETP.GT.U32.AND P3, PT, R5, R16, PT ;  /* 0x000000100500720c */ /* 0x000fda0003f64070 */
[----:B------:R-:W-:Y:S01]  /*1b310*/  @!P3 IMAD.IADD R16, R16, 0x1, -R5 ;  /* 0x000000011010b824 */ /* 0x000fe200078e0a05 */
[----:B--2---:R-:W-:Y:S02]  /*1b320*/  ISETP.GE.AND P1, PT, R17, RZ, PT ;  /* 0x000000ff1100720c */ /* 0x004fe40003f26270 */
[----:B------:R-:W-:-:S04]  /*1b330*/  LEA R17, P4, R36, R4, 0x1 ;  /* 0x0000000424117211 */ /* 0x000fc800078808ff */
[----:B------:R-:W-:Y:S01]  /*1b340*/  LEA.HI.X.SX32 R11, R36, R3, 0x1, P4 ;  /* 0x00000003240b7211 */ /* 0x000fe200020f0eff */
[----:B------:R-:W-:Y:S01]  /*1b350*/  @P0 IMAD.MOV.U32 R36, RZ, RZ, R10 ;  /* 0x000000ffff240224 */ /* 0x000fe200078e000a */
[----:B------:R-:W-:Y:S04]  /*1b360*/  STL [R1+0x604], R17 ;  /* 0x0006041101007387 */ /* 0x000fe80000100800 */
[----:B------:R1:W-:Y:S04]  /*1b370*/  STL [R1+0x5f8], R37 ;  /* 0x0005f82501007387 */ /* 0x0003e80000100800 */
[----:B0-----:R-:W2:Y:S04]  /*1b380*/  LDL.LU R10, [R1+0xe2c] ;  /* 0x000e2c00010a7983 */ /* 0x001ea80000300800 */
[----:B------:R1:W2:Y:S04]  /*1b390*/  @P0 LDG.E.U16 R59, desc[UR24][R36.64] ;  /* 0x00000018243b0981 */ /* 0x0002a8000c1e1500 */
[----:B------:R0:W-:Y:S01]  /*1b3a0*/  STL [R1+0x600], R11 ;  /* 0x0006000b01007387 */ /* 0x0001e20000100800 */
[----:B-1----:R-:W-:-:S03]  /*1b3b0*/  @P0 IMAD.MOV.U32 R37, RZ, RZ, R11 ;  /* 0x000000ffff250224 */ /* 0x002fc600078e000b */
[----:B0-----:R-:W2:Y:S01]  /*1b3c0*/  LDL.LU R11, [R1+0xe28] ;  /* 0x000e2800010b7983 */ /* 0x001ea20000300800 */
[----:B------:R-:W-:-:S03]  /*1b3d0*/  @P0 IMAD.MOV.U32 R36, RZ, RZ, R17 ;  /* 0x000000ffff240224 */ /* 0x000fc600078e0011 */
[----:B------:R-:W2:Y:S01]  /*1b3e0*/  LDL R17, [R1+0xa9c] ;  /* 0x000a9c0001117983 */ /* 0x000ea20000100800 */
[----:B----4-:R-:W-:-:S03]  /*1b3f0*/  ISETP.GE.AND P3, PT, R22, RZ, PT ;  /* 0x000000ff1600720c */ /* 0x010fc60003f66270 */
[----:B------:R-:W4:Y:S01]  /*1b400*/  LDL R22, [R1+0xab0] ;  /* 0x000ab00001167983 */ /* 0x000f220000100800 */
[----:B------:R-:W-:Y:S02]  /*1b410*/  PRMT R58, RZ, 0x7610, R58 ;  /* 0x00007610ff3a7816 */ /* 0x000fe4000000003a */
[C---:B------:R-:W-:Y:S01]  /*1b420*/  ISETP.GT.U32.AND P2, PT, R5.reuse, R9, PT ;  /* 0x000000090500720c */ /* 0x040fe20003f44070 */
[----:B------:R-:W-:Y:S01]  /*1b430*/  @!P1 IMAD.MOV R34, RZ, RZ, -R34 ;  /* 0x000000ffff229224 */ /* 0x000fe200078e0a22 */
[C---:B------:R-:W-:Y:S02]  /*1b440*/  ISETP.GT.U32.AND P1, PT, R5.reuse, R7, PT ;  /* 0x000000070500720c */ /* 0x040fe40003f24070 */
[----:B------:R0:W4:Y:S01]  /*1b450*/  @P0 LDG.E.U16 R58, desc[UR24][R36.64] ;  /* 0x00000018243a0981 */ /* 0x000122000c1e1500 */
[----:B------:R-:W-:Y:S02]  /*1b460*/  ISETP.GT.U32.AND P4, PT, R5, R8, PT ;  /* 0x000000080500720c */ /* 0x000fe40003f84070 */
[----:B0-----:R-:W-:-:S02]  /*1b470*/  SEL R36, R38, R35, !P6 ;  /* 0x0000002326247207 */ /* 0x001fc40007000000 */
[----:B------:R-:W-:-:S03]  /*1b480*/  SEL R35, R38, R34, !P6 ;  /* 0x0000002226237207 */ /* 0x000fc60007000000 */
[----:B------:R-:W-:Y:S02]  /*1b490*/  IMAD R36, R36, UR13, RZ ;  /* 0x0000000d24247c24 */ /* 0x000fe4000f8e02ff */
[--C-:B------:R-:W-:Y:S02]  /*1b4a0*/  @!P2 IMAD.IADD R9, R9, 0x1, -R5.reuse ;  /* 0x000000010909a824 */ /* 0x100fe400078e0a05 */
[----:B------:R-:W-:Y:S01]  /*1b4b0*/  IMAD R35, R35, UR13, RZ ;  /* 0x0000000d23237c24 */ /* 0x000fe2000f8e02ff */
[----:B------:R-:W-:Y:S01]  /*1b4c0*/  LEA R37, P2, R36, R4, 0x1 ;  /* 0x0000000424257211 */ /* 0x000fe200078408ff */
[--C-:B------:R-:W-:Y:S02]  /*1b4d0*/  @!P1 IMAD.IADD R7, R7, 0x1, -R5.reuse ;  /* 0x0000000107079824 */ /* 0x100fe400078e0a05 */
[----:B------:R-:W-:Y:S01]  /*1b4e0*/  @!P4 IMAD.IADD R8, R8, 0x1, -R5 ;  /* 0x000000010808c824 */ /* 0x000fe200078e0a05 */
[----:B------:R-:W-:Y:S01]  /*1b4f0*/  LEA.HI.X.SX32 R36, R36, R3, 0x1, P2 ;  /* 0x0000000324247211 */ /* 0x000fe200010f0eff */
[----:B------:R-:W-:Y:S01]  /*1b500*/  IMAD.MOV.U32 R34, RZ, RZ, R16 ;  /* 0x000000ffff227224 */ /* 0x000fe200078e0010 */
[----:B------:R0:W-:Y:S01]  /*1b510*/  STL [R1+0x61c], R37 ;  /* 0x00061c2501007387 */ /* 0x0001e20000100800 */
[----:B---3--:R-:W-:-:S02]  /*1b520*/  ISETP.GE.AND P1, PT, R2, RZ, PT ;  /* 0x000000ff0200720c */ /* 0x008fc40003f26270 */
[----:B------:R-:W-:Y:S01]  /*1b530*/  LEA R2, P4, R35, R4, 0x1 ;  /* 0x0000000423027211 */ /* 0x000fe200078808ff */
[----:B------:R-:W-:Y:S01]  /*1b540*/  @!P3 IMAD.MOV R34, RZ, RZ, -R34 ;  /* 0x000000ffff22b224 */ /* 0x000fe200078e0a22 */
[----:B0-----:R-:W-:-:S03]  /*1b550*/  @P0 LOP3.LUT R37, R37, R36, RZ, 0x3c, !PT ;  /* 0x0000002425250212 */ /* 0x001fc600078e3cff */
[----:B------:R-:W-:Y:S01]  /*1b560*/  STL [R1+0x624], R2 ;  /* 0x0006240201007387 */ /* 0x000fe20000100800 */
[----:B------:R-:W-:-:S03]  /*1b570*/  ISETP.GT.U32.AND P3, PT, R5, R9, PT ;  /* 0x000000090500720c */ /* 0x000fc60003f64070 */
[----:B------:R0:W-:Y:S01]  /*1b580*/  STL [R1+0x618], R36 ;  /* 0x0006182401007387 */ /* 0x0001e20000100800 */
[----:B------:R-:W-:Y:S02]  /*1b590*/  PRMT R57, RZ, 0x7610, R57 ;  /* 0x00007610ff397816 */ /* 0x000fe40000000039 */
[----:B------:R-:W-:Y:S02]  /*1b5a0*/  LEA.HI.X.SX32 R16, R35, R3, 0x1, P4 ;  /* 0x0000000323107211 */ /* 0x000fe400020f0eff */
[----:B0-----:R-:W-:-:S04]  /*1b5b0*/  @P0 LOP3.LUT R36, R37, R36, RZ, 0x3c, !PT ;  /* 0x0000002425240212 */ /* 0x001fc800078e3cff */
[----:B------:R-:W-:Y:S01]  /*1b5c0*/  @P0 LOP3.LUT R37, R37, R36, RZ, 0x3c, !PT ;  /* 0x0000002425250212 */ /* 0x000fe200078e3cff */
[----:B------:R0:W-:Y:S01]  /*1b5d0*/  STL [R1+0x620], R16 ;  /* 0x0006201001007387 */ /* 0x0001e20000100800 */
[----:B------:R-:W-:-:S03]  /*1b5e0*/  @!P1 IMAD.MOV R7, RZ, RZ, -R7 ;  /* 0x000000ffff079224 */ /* 0x000fc600078e0a07 */
[----:B------:R1:W3:Y:S01]  /*1b5f0*/  @P0 LDG.E.U16 R57, desc[UR24][R36.64] ;  /* 0x0000001824390981 */ /* 0x0002e2000c1e1500 */
[C---:B------:R-:W-:Y:S01]  /*1b600*/  SEL R34, R38.reuse, R34, !P6 ;  /* 0x0000002226227207 */ /* 0x040fe20007000000 */
[----:B------:R-:W-:Y:S01]  /*1b610*/  @!P3 IMAD.IADD R9, R9, 0x1, -R5 ;  /* 0x000000010909b824 */ /* 0x000fe200078e0a05 */
[----:B------:R-:W-:Y:S01]  /*1b620*/  SEL R7, R38, R7, !P6 ;  /* 0x0000000726077207 */ /* 0x000fe20007000000 */
[----:B-1----:R-:W-:Y:S02]  /*1b630*/  @P0 IMAD.MOV.U32 R37, RZ, RZ, R16 ;  /* 0x000000ffff250224 */ /* 0x002fe400078e0010 */
[----:B0-----:R-:W3:Y:S01]  /*1b640*/  LDL R16, [R1+0xabc] ;  /* 0x000abc0001107983 */ /* 0x001ee20000100800 */
[----:B------:R-:W-:Y:S02]  /*1b650*/  IMAD R34, R34, UR13, RZ ;  /* 0x0000000d22227c24 */ /* 0x000fe4000f8e02ff */
[----:B------:R-:W-:Y:S01]  /*1b660*/  IMAD R7, R7, UR13, RZ ;  /* 0x0000000d07077c24 */ /* 0x000fe2000f8e02ff */
[----:B------:R-:W-:Y:S01]  /*1b670*/  ISETP.GT.U32.AND P1, PT, R5, R8, PT ;  /* 0x000000080500720c */ /* 0x000fe20003f24070 */
[----:B------:R-:W-:Y:S01]  /*1b680*/  @P0 IMAD.MOV.U32 R36, RZ, RZ, R2 ;  /* 0x000000ffff240224 */ /* 0x000fe200078e0002 */
[----:B------:R-:W-:-:S11]  /*1b690*/  PRMT R55, RZ, 0x7610, R55 ;  /* 0x00007610ff377816 */ /* 0x000fd60000000037 */
[--C-:B------:R-:W-:Y:S01]  /*1b6a0*/  @!P1 IMAD.IADD R8, R8, 0x1, -R5.reuse ;  /* 0x0000000108089824 */ /* 0x100fe200078e0a05 */
[C---:B--2---:R-:W-:Y:S02]  /*1b6b0*/  ISETP.GT.U32.AND P4, PT, R5.reuse, R10, PT ;  /* 0x0000000a0500720c */ /* 0x044fe40003f84070 */
[----:B------:R-:W-:Y:S02]  /*1b6c0*/  ISETP.GT.U32.AND P2, PT, R5, R11, PT ;  /* 0x0000000b0500720c */ /* 0x000fe40003f44070 */
[----:B------:R-:W-:Y:S02]  /*1b6d0*/  ISETP.GE.AND P3, PT, R17, RZ, PT ;  /* 0x000000ff1100720c */ /* 0x000fe40003f66270 */
[----:B------:R-:W2:Y:S07]  /*1b6e0*/  LDL R17, [R1+0xa90] ;  /* 0x000a900001117983 */ /* 0x000eae0000100800 */
[----:B------:R-:W-:-:S02]  /*1b6f0*/  @!P4 IMAD.IADD R10, R10, 0x1, -R5 ;  /* 0x000000010a0ac824 */ /* 0x000fc400078e0a05 */
[----:B------:R-:W-:Y:S01]  /*1b700*/  @!P2 IMAD.IADD R11, R11, 0x1, -R5 ;  /* 0x000000010b0ba824 */ /* 0x000fe200078e0a05 */
[CC--:B------:R-:W-:Y:S02]  /*1b710*/  LEA R35, P2, R34.reuse, R4.reuse, 0x1 ;  /* 0x0000000422237211 */ /* 0x0c0fe400078408ff */
[----:B------:R-:W-:Y:S02]  /*1b720*/  LEA R2, P4, R7, R4, 0x1 ;  /* 0x0000000407027211 */ /* 0x000fe400078808ff */
[----:B------:R-:W-:Y:S01]  /*1b730*/  LEA.HI.X.SX32 R34, R34, R3, 0x1, P2 ;  /* 0x0000000322227211 */ /* 0x000fe200010f0eff */
[----:B------:R0:W-:Y:S04]  /*1b740*/  STL [R1+0x63c], R35 ;  /* 0x00063c2301007387 */ /* 0x0001e80000100800 */
[----:B------:R-:W-:Y:S01]  /*1b750*/  STL [R1+0x644], R2 ;  /* 0x0006440201007387 */ /* 0x000fe20000100800 */
[----:B0-----:R-:W-:-:S03]  /*1b760*/  @P0 LOP3.LUT R35, R35, R34, RZ, 0x3c, !PT ;  /* 0x0000002223230212 */ /* 0x001fc600078e3cff */
[----:B------:R0:W-:Y:S01]  /*1b770*/  STL [R1+0x638], R34 ;  /* 0x0006382201007387 */ /* 0x0001e20000100800 */
[----:B----4-:R-:W-:Y:S02]  /*1b780*/  ISETP.GE.AND P1, PT, R22, RZ, PT ;  /* 0x000000ff1600720c */ /* 0x010fe40003f26270 */
[----:B------:R-:W-:Y:S02]  /*1b790*/  LEA.HI.X.SX32 R22, R7, R3, 0x1, P4 ;  /* 0x0000000307167211 */ /* 0x000fe400020f0eff */
[----:B0-----:R-:W-:-:S04]  /*1b7a0*/  @P0 LOP3.LUT R34, R35, R34, RZ, 0x3c, !PT ;  /* 0x0000002223220212 */ /* 0x001fc800078e3cff */
[----:B------:R-:W-:Y:S01]  /*1b7b0*/  @P0 LOP3.LUT R35, R35, R34, RZ, 0x3c, !PT ;  /* 0x0000002223230212 */ /* 0x000fe200078e3cff */
[----:B------:R0:W-:Y:S04]  /*1b7c0*/  STL [R1+0x640], R22 ;  /* 0x0006401601007387 */ /* 0x0001e80000100800 */
[----:B------:R1:W4:Y:S04]  /*1b7d0*/  @P0 LDG.E.U16 R55, desc[UR24][R34.64] ;  /* 0x0000001822370981 */ /* 0x000328000c1e1500 */
[----:B------:R-:W4:Y:S01]  /*1b7e0*/  LDL R7, [R1+0xaac] ;  /* 0x000aac0001077983 */ /* 0x000f220000100800 */
[----:B-1----:R-:W-:-:S03]  /*1b7f0*/  @P0 IMAD.MOV.U32 R34, RZ, RZ, R2 ;  /* 0x000000ffff220224 */ /* 0x002fc600078e0002 */
[----:B------:R-:W4:Y:S01]  /*1b800*/  LDL R2, [R1+0xaa8] ;  /* 0x000aa80001027983 */ /* 0x000f220000100800 */
[----:B------:R-:W-:Y:S01]  /*1b810*/  @!P3 IMAD.MOV R9, RZ, RZ, -R9 ;  /* 0x000000ffff09b224 */ /* 0x000fe200078e0a09 */
[C---:B------:R-:W-:Y:S01]  /*1b820*/  ISETP.GT.U32.AND P3, PT, R5.reuse, R11, PT ;  /* 0x0000000b0500720c */ /* 0x040fe20003f64070 */
[----:B------:R-:W-:Y:S01]  /*1b830*/  @!P1 IMAD.MOV R8, RZ, RZ, -R8 ;  /* 0x000000ffff089224 */ /* 0x000fe200078e0a08 */
[C---:B------:R-:W-:Y:S02]  /*1b840*/  ISETP.GT.U32.AND P2, PT, R5.reuse, R13, PT ;  /* 0x0000000d0500720c */ /* 0x040fe40003f44070 */
[C---:B------:R-:W-:Y:S02]  /*1b850*/  ISETP.GT.U32.AND P4, PT, R5.reuse, R12, PT ;  /* 0x0000000c0500720c */ /* 0x040fe40003f84070 */
[----:B------:R-:W-:Y:S02]  /*1b860*/  ISETP.GT.U32.AND P1, PT, R5, R10, PT ;  /* 0x0000000a0500720c */ /* 0x000fe40003f24070 */
[----:B------:R-:W-:-:S02]  /*1b870*/  SEL R9, R38, R9, !P6 ;  /* 0x0000000926097207 */ /* 0x000fc40007000000 */
[----:B------:R-:W-:-:S03]  /*1b880*/  SEL R8, R38, R8, !P6 ;  /* 0x0000000826087207 */ /* 0x000fc60007000000 */
[----:B------:R-:W-:Y:S02]  /*1b890*/  IMAD R9, R9, UR13, RZ ;  /* 0x0000000d09097c24 */ /* 0x000fe4000f8e02ff */
[----:B------:R-:W-:Y:S02]  /*1b8a0*/  IMAD R8, R8, UR13, RZ ;  /* 0x0000000d08087c24 */ /* 0x000fe4000f8e02ff */
[--C-:B------:R-:W-:Y:S02]  /*1b8b0*/  @!P3 IMAD.IADD R11, R11, 0x1, -R5.reuse ;  /* 0x000000010b0bb824 */ /* 0x100fe400078e0a05 */
[----:B------:R-:W-:Y:S02]  /*1b8c0*/  @P0 IMAD.MOV.U32 R35, RZ, RZ, R22 ;  /* 0x000000ffff230224 */ /* 0x000fe400078e0016 */
[--C-:B------:R-:W-:Y:S02]  /*1b8d0*/  @!P2 IMAD.IADD R13, R13, 0x1, -R5.reuse ;  /* 0x000000010d0da824 */ /* 0x100fe400078e0a05 */
[----:B------:R-:W-:Y:S01]  /*1b8e0*/  @!P4 IMAD.IADD R12, R12, 0x1, -R5 ;  /* 0x000000010c0cc824 */ /* 0x000fe200078e0a05 */
[----:B---3--:R-:W-:-:S02]  /*1b8f0*/  ISETP.GE.AND P3, PT, R16, RZ, PT ;  /* 0x000000ff1000720c */ /* 0x008fc40003f66270 */
[CC--:B------:R-:W-:Y:S02]  /*1b900*/  LEA R16, P2, R9.reuse, R4.reuse, 0x1 ;  /* 0x0000000409107211 */ /* 0x0c0fe400078408ff */
[----:B0-----:R-:W-:Y:S01]  /*1b910*/  LEA R22, P4, R8, R4, 0x1 ;  /* 0x0000000408167211 */ /* 0x001fe200078808ff */
[----:B------:R-:W-:Y:S01]  /*1b920*/  @!P1 IMAD.IADD R10, R10, 0x1, -R5 ;  /* 0x000000010a0a9824 */ /* 0x000fe200078e0a05 */
[----:B------:R-:W-:Y:S02]  /*1b930*/  PRMT R53, RZ, 0x7610, R53 ;  /* 0x00007610ff357816 */ /* 0x000fe40000000035 */
[----:B------:R-:W-:Y:S01]  /*1b940*/  LEA.HI.X.SX32 R9, R9, R3, 0x1, P2 ;  /* 0x0000000309097211 */ /* 0x000fe200010f0eff */
[----:B------:R0:W-:Y:S04]  /*1b950*/  STL [R1+0x65c], R16 ;  /* 0x00065c1001007387 */ /* 0x0001e80000100800 */
[----:B------:R-:W-:Y:S04]  /*1b960*/  STL [R1+0x664], R22 ;  /* 0x0006641601007387 */ /* 0x000fe80000100800 */
[----:B------:R1:W-:Y:S01]  /*1b970*/  STL [R1+0x658], R9 ;  /* 0x0006580901007387 */ /* 0x0003e20000100800 */
[----:B------:R-:W-:Y:S01]  /*1b980*/  @!P3 IMAD.MOV R11, RZ, RZ, -R11 ;  /* 0x000000ffff0bb224 */ /* 0x000fe200078e0a0b */
[----:B------:R-:W-:-:S02]  /*1b990*/  ISETP.GT.U32.AND P3, PT, R5, R13, PT ;  /* 0x0000000d0500720c */ /* 0x000fc40003f64070 */
[----:B------:R-:W-:Y:S02]  /*1b9a0*/  ISETP.GT.U32.AND P2, PT, R5, R15, PT ;  /* 0x0000000f0500720c */ /* 0x000fe40003f44070 */
[----:B------:R-:W-:Y:S02]  /*1b9b0*/  SEL R11, R38, R11, !P6 ;  /* 0x0000000b260b7207 */ /* 0x000fe40007000000 */
[----:B------:R-:W-:-:S03]  /*1b9c0*/  PRMT R52, RZ, 0x7610, R52 ;  /* 0x00007610ff347816 */ /* 0x000fc60000000034 */
[----:B------:R-:W-:-:S04]  /*1b9d0*/  IMAD R11, R11, UR13, RZ ;  /* 0x0000000d0b0b7c24 */ /* 0x000fc8000f8e02ff */
[--C-:B------:R-:W-:Y:S02]  /*1b9e0*/  @!P3 IMAD.IADD R13, R13, 0x1, -R5.reuse ;  /* 0x000000010d0db824 */ /* 0x100fe400078e0a05 */
[----:B------:R-:W-:Y:S01]  /*1b9f0*/  @!P2 IMAD.IADD R15, R15, 0x1, -R5 ;  /* 0x000000010f0fa824 */ /* 0x000fe200078e0a05 */
[----:B------:R-:W-:Y:S02]  /*1ba00*/  PRMT R51, RZ, 0x7610, R51 ;  /* 0x00007610ff337816 */ /* 0x000fe40000000033 */
[----:B--2---:R-:W-:Y:S02]  /*1ba10*/  ISETP.GE.AND P1, PT, R17, RZ, PT ;  /* 0x000000ff1100720c */ /* 0x004fe40003f26270 */
[----:B------:R-:W-:Y:S01]  /*1ba20*/  LEA.HI.X.SX32 R17, R8, R3, 0x1, P4 ;  /* 0x0000000308117211 */ /* 0x000fe200020f0eff */
[----:B------:R-:W-:Y:S02]  /*1ba30*/  @P0 IMAD.MOV.U32 R8, RZ, RZ, R16 ;  /* 0x000000ffff080224 */ /* 0x000fe400078e0010 */
[----:B0-----:R-:W2:Y:S04]  /*1ba40*/  LDL.LU R16, [R1+0xe24] ;  /* 0x000e240001107983 */ /* 0x001ea80000300800 */
[----:B------:R1:W3:Y:S04]  /*1ba50*/  @P0 LDG.E.U16 R53, desc[UR24][R8.64] ;  /* 0x0000001808350981 */ /* 0x0002e8000c1e1500 */
[----:B------:R0:W-:Y:S01]  /*1ba60*/  STL [R1+0x660], R17 ;  /* 0x0006601101007387 */ /* 0x0001e20000100800 */
[----:B-1----:R-:W-:-:S03]  /*1ba70*/  @P0 IMAD.MOV.U32 R9, RZ, RZ, R17 ;  /* 0x000000ffff090224 */ /* 0x002fc600078e0011 */
[----:B0-----:R-:W3:Y:S01]  /*1ba80*/  LDL.LU R17, [R1+0xe20] ;  /* 0x000e200001117983 */ /* 0x001ee20000300800 */
[----:B------:R-:W-:-:S03]  /*1ba90*/  @P0 IMAD.MOV.U32 R8, RZ, RZ, R22 ;  /* 0x000000ffff080224 */ /* 0x000fc600078e0016 */
[----:B------:R-:W3:Y:S01]  /*1baa0*/  LDL R22, [R1+0xa94] ;  /* 0x000a940001167983 */ /* 0x000ee20000100800 */
[----:B------:R-:W-:Y:S01]  /*1bab0*/  @!P1 IMAD.MOV R10, RZ, RZ, -R10 ;  /* 0x000000ffff0a9224 */ /* 0x000fe200078e0a0a */
[C---:B------:R-:W-:Y:S02]  /*1bac0*/  ISETP.GT.U32.AND P1, PT, R5.reuse, R12, PT ;  /* 0x0000000c0500720c */ /* 0x040fe40003f24070 */
[----:B------:R-:W-:Y:S01]  /*1bad0*/  ISETP.GT.U32.AND P4, PT, R5, R14, PT ;  /* 0x0000000e0500720c */ /* 0x000fe20003f84070 */
[----:B------:R0:W3:Y:S01]  /*1bae0*/  @P0 LDG.E.U16 R52, desc[UR24][R8.64] ;  /* 0x0000001808340981 */ /* 0x0000e2000c1e1500 */
[----:B------:R-:W-:-:S05]  /*1baf0*/  SEL R10, R38, R10, !P6 ;  /* 0x0000000a260a7207 */ /* 0x000fca0007000000 */
[----:B------:R-:W-:-:S04]  /*1bb00*/  IMAD R10, R10, UR13, RZ ;  /* 0x0000000d0a0a7c24 */ /* 0x000fc8000f8e02ff */
[--C-:B------:R-:W-:Y:S01]  /*1bb10*/  @!P1 IMAD.IADD R12, R12, 0x1, -R5.reuse ;  /* 0x000000010c0c9824 */ /* 0x100fe200078e0a05 */
[-C--:B0-----:R-:W-:Y:S01]  /*1bb20*/  LEA R8, P2, R11, R4.reuse, 0x1 ;  /* 0x000000040b087211 */ /* 0x081fe200078408ff */
[----:B------:R-:W-:Y:S01]  /*1bb30*/  @!P4 IMAD.IADD R14, R14, 0x1, -R5 ;  /* 0x000000010e0ec824 */ /* 0x000fe200078e0a05 */
[----:B----4-:R-:W-:Y:S02]  /*1bb40*/  ISETP.GE.AND P3, PT, R7, RZ, PT ;  /* 0x000000ff0700720c */ /* 0x010fe40003f66270 */
[----:B------:R-:W4:Y:S01]  /*1bb50*/  LDL R7, [R1+0xa98] ;  /* 0x000a980001077983 */ /* 0x000f220000100800 */
[----:B------:R-:W-:Y:S02]  /*1bb60*/  LEA.HI.X.SX32 R9, R11, R3, 0x1, P2 ;  /* 0x000000030b097211 */ /* 0x000fe400010f0eff */
[----:B------:R-:W-:Y:S01]  /*1bb70*/  ISETP.GE.AND P1, PT, R2, RZ, PT ;  /* 0x000000ff0200720c */ /* 0x000fe20003f26270 */
[----:B------:R0:W-:Y:S01]  /*1bb80*/  STL [R1+0x67c], R8 ;  /* 0x00067c0801007387 */ /* 0x0001e20000100800 */
[----:B------:R-:W-:-:S03]  /*1bb90*/  LEA R2, P4, R10, R4, 0x1 ;  /* 0x000000040a027211 */ /* 0x000fc600078808ff */
[----:B------:R0:W4:Y:S01]  /*1bba0*/  @P0 LDG.E.U16 R51, desc[UR24][R8.64] ;  /* 0x0000001808330981 */ /* 0x000122000c1e1500 */
[----:B------:R-:W-:-:S03]  /*1bbb0*/  LEA.HI.X.SX32 R10, R10, R3, 0x1, P4 ;  /* 0x000000030a0a7211 */ /* 0x000fc600020f0eff */
[----:B------:R1:W-:Y:S04]  /*1bbc0*/  STL [R1+0x684], R2 ;  /* 0x0006840201007387 */ /* 0x0003e80000100800 */
[----:B------:R1:W-:Y:S01]  /*1bbd0*/  STL [R1+0x678], R9 ;  /* 0x0006780901007387 */ /* 0x0003e20000100800 */
[----:B0-----:R-:W-:-:S03]  /*1bbe0*/  @P0 IMAD.MOV.U32 R8, RZ, RZ, R2 ;  /* 0x000000ffff080224 */ /* 0x001fc600078e0002 */
[----:B------:R0:W-:Y:S04]  /*1bbf0*/  STL [R1+0x680], R10 ;  /* 0x0006800a01007387 */ /* 0x0001e80000100800 */
[----:B-1----:R-:W4:Y:S01]  /*1bc00*/  LDL R2, [R1+0xab8] ;  /* 0x000ab80001027983 */ /* 0x002f220000100800 */
[----:B------:R-:W-:Y:S01]  /*1bc10*/  @!P3 IMAD.MOV R13, RZ, RZ, -R13 ;  /* 0x000000ffff0db224 */ /* 0x000fe200078e0a0d */
[C---:B------:R-:W-:Y:S01]  /*1bc20*/  ISETP.GT.U32.AND P3, PT, R5.reuse, R15, PT ;  /* 0x0000000f0500720c */ /* 0x040fe20003f64070 */
[----:B------:R-:W-:Y:S01]  /*1bc30*/  @!P1 IMAD.MOV R12, RZ, RZ, -R12 ;  /* 0x000000ffff0c9224 */ /* 0x000fe200078e0a0c */
[----:B------:R-:W-:Y:S02]  /*1bc40*/  ISETP.GT.U32.AND P1, PT, R5, R14, PT ;  /* 0x0000000e0500720c */ /* 0x000fe40003f24070 */
[----:B------:R-:W-:-:S09]  /*1bc50*/  SEL R13, R38, R13, !P6 ;  /* 0x0000000d260d7207 */ /* 0x000fd20007000000 */
[--C-:B------:R-:W-:Y:S01]  /*1bc60*/  @!P3 IMAD.IADD R15, R15, 0x1, -R5.reuse ;  /* 0x000000010f0fb824 */ /* 0x100fe200078e0a05 */
[----:B------:R-:W-:Y:S01]  /*1bc70*/  SEL R12, R38, R12, !P6 ;  /* 0x0000000c260c7207 */ /* 0x000fe20007000000 */
[----:B------:R-:W-:Y:S01]  /*1bc80*/  @P0 IMAD.MOV.U32 R9, RZ, RZ, R10 ;  /* 0x000000ffff090224 */ /* 0x000fe200078e000a */
[----:B------:R-:W-:Y:S01]  /*1bc90*/  PRMT R50, RZ, 0x7610, R50 ;  /* 0x00007610ff327816 */ /* 0x000fe20000000032 */
[----:B------:R-:W-:Y:S02]  /*1bca0*/  IMAD R13, R13, UR13, RZ ;  /* 0x0000000d0d0d7c24 */ /* 0x000fe4000f8e02ff */
[----:B------:R-:W-:Y:S02]  /*1bcb0*/  IMAD R12, R12, UR13, RZ ;  /* 0x0000000d0c0c7c24 */ /* 0x000fe4000f8e02ff */
[----:B------:R-:W-:Y:S01]  /*1bcc0*/  @!P1 IMAD.IADD R14, R14, 0x1, -R5 ;  /* 0x000000010e0e9824 */ /* 0x000fe200078e0a05 */
[----:B------:R1:W4:Y:S01]  /*1bcd0*/  @P0 LDG.E.U16 R50, desc[UR24][R8.64] ;  /* 0x0000001808320981 */ /* 0x000322000c1e1500 */
[----:B------:R-:W-:-:S02]  /*1bce0*/  PRMT R49, RZ, 0x7610, R49 ;  /* 0x00007610ff317816 */ /* 0x000fc40000000031 */
[C---:B--2---:R-:W-:Y:S02]  /*1bcf0*/  ISETP.GT.U32.AND P4, PT, R5.reuse, R16, PT ;  /* 0x000000100500720c */ /* 0x044fe40003f84070 */
[----:B---3--:R-:W-:Y:S02]  /*1bd00*/  ISETP.GT.U32.AND P2, PT, R5, R17, PT ;  /* 0x000000110500720c */ /* 0x008fe40003f44070 */
[----:B------:R-:W-:Y:S02]  /*1bd10*/  ISETP.GE.AND P3, PT, R22, RZ, PT ;  /* 0x000000ff1600720c */ /* 0x000fe40003f66270 */
[----:B------:R-:W2:Y:S09]  /*1bd20*/  LDL R22, [R1+0xa8c] ;  /* 0x000a8c0001167983 */ /* 0x000eb20000100800 */
[----:B------:R-:W-:-:S02]  /*1bd30*/  @!P2 IMAD.IADD R17, R17, 0x1, -R5 ;  /* 0x000000011111a824 */ /* 0x000fc400078e0a05 */
[----:B------:R-:W-:-:S03]  /*1bd40*/  @!P3 IMAD.MOV R15, RZ, RZ, -R15 ;  /* 0x000000ffff0fb224 */ /* 0x000fc600078e0a0f */
[----:B------:R-:W-:Y:S01]  /*1bd50*/  ISETP.GT.U32.AND P3, PT, R5, R17, PT ;  /* 0x000000110500720c */ /* 0x000fe20003f64070 */
[--C-:B------:R-:W-:Y:S01]  /*1bd60*/  @!P4 IMAD.IADD R16, R16, 0x1, -R5.reuse ;  /* 0x000000011010c824 */ /* 0x100fe200078e0a05 */
[-C--:B-1----:R-:W-:Y:S02]  /*1bd70*/  LEA R8, P2, R13, R4.reuse, 0x1 ;  /* 0x000000040d087211 */ /* 0x082fe400078408ff */
[----:B----4-:R-:W-:Y:S02]  /*1bd80*/  ISETP.GE.AND P1, PT, R7, RZ, PT ;  /* 0x000000ff0700720c */ /* 0x010fe40003f26270 */
[C---:B------:R-:W-:Y:S02]  /*1bd90*/  LEA R7, P4, R12.reuse, R4, 0x1 ;  /* 0x000000040c077211 */ /* 0x040fe400078808ff */
[-C--:B------:R-:W-:Y:S02]  /*1bda0*/  LEA.HI.X.SX32 R9, R13, R3.reuse, 0x1, P2 ;  /* 0x000000030d097211 */ /* 0x080fe400010f0eff */
[----:B0-----:R-:W-:Y:S01]  /*1bdb0*/  LEA.HI.X.SX32 R10, R12, R3, 0x1, P4 ;  /* 0x000000030c0a7211 */ /* 0x001fe200020f0eff */
[----:B------:R0:W-:Y:S02]  /*1bdc0*/  STL [R1+0x69c], R8 ;  /* 0x00069c0801007387 */ /* 0x0001e40000100800 */
[----:B------:R-:W-:-:S02]  /*1bdd0*/  @!P3 IMAD.IADD R17, R17, 0x1, -R5 ;  /* 0x000000011111b824 */ /* 0x000fc400078e0a05 */
[----:B------:R1:W-:Y:S04]  /*1bde0*/  STL [R1+0x6a4], R7 ;  /* 0x0006a40701007387 */ /* 0x0003e80000100800 */
[----:B------:R3:W-:Y:S04]  /*1bdf0*/  STL [R1+0x698], R9 ;  /* 0x0006980901007387 */ /* 0x0007e80000100800 */
[----:B------:R4:W-:Y:S04]  /*1be00*/  STL [R1+0x6a0], R10 ;  /* 0x0006a00a01007387 */ /* 0x0009e80000100800 */
[----:B------:R0:W2:Y:S01]  /*1be10*/  @P0 LDG.E.U16 R49, desc[UR24][R8.64] ;  /* 0x0000001808310981 */ /* 0x0000a2000c1e1500 */
[----:B------:R-:W-:-:S03]  /*1be20*/  ISETP.GE.AND P3, PT, R2, RZ, PT ;  /* 0x000000ff0200720c */ /* 0x000fc60003f66270 */
[----:B------:R-:W2:Y:S04]  /*1be30*/  LDL R11, [R1+0xa88] ;  /* 0x000a8800010b7983 */ /* 0x000ea80000100800 */
[----:B------:R-:W2:Y:S01]  /*1be40*/  LDL R2, [R1+0xaa0] ;  /* 0x000aa00001027983 */ /* 0x000ea20000100800 */
[----:B0-----:R-:W-:-:S03]  /*1be50*/  @P0 IMAD.MOV.U32 R8, RZ, RZ, R7 ;  /* 0x000000ffff080224 */ /* 0x001fc600078e0007 */
[----:B-1----:R-:W2:Y:S01]  /*1be60*/  LDL R7, [R1+0xaa4] ;  /* 0x000aa40001077983 */ /* 0x002ea20000100800 */
[----:B------:R-:W-:Y:S01]  /*1be70*/  @!P1 IMAD.MOV R14, RZ, RZ, -R14 ;  /* 0x000000ffff0e9224 */ /* 0x000fe200078e0a0e */
[C---:B------:R-:W-:Y:S02]  /*1be80*/  ISETP.GT.U32.AND P1, PT, R5.reuse, R16, PT ;  /* 0x000000100500720c */ /* 0x040fe40003f24070 */
[C---:B------:R-:W-:Y:S02]  /*1be90*/  ISETP.GT.U32.AND P2, PT, R5.reuse, R18, PT ;  /* 0x000000120500720c */ /* 0x040fe40003f44070 */
[----:B------:R-:W-:Y:S02]  /*1bea0*/  ISETP.GT.U32.AND P4, PT, R5, R19, PT ;  /* 0x000000130500720c */ /* 0x000fe40003f84070 */
[C---:B------:R-:W-:Y:S02]  /*1beb0*/  SEL R15, R38.reuse, R15, !P6 ;  /* 0x0000000f260f7207 */ /* 0x040fe40007000000 */
[----:B------:R-:W-:Y:S01]  /*1bec0*/  SEL R14, R38, R14, !P6 ;  /* 0x0000000e260e7207 */ /* 0x000fe20007000000 */
[----:B---3--:R-:W-:Y:S01]  /*1bed0*/  @P0 IMAD.MOV.U32 R9, RZ, RZ, R10 ;  /* 0x000000ffff090224 */ /* 0x008fe200078e000a */
[----:B------:R-:W-:-:S03]  /*1bee0*/  PRMT R48, RZ, 0x7610, R48 ;  /* 0x00007610ff307816 */ /* 0x000fc60000000030 */
[--C-:B------:R-:W-:Y:S02]  /*1bef0*/  @!P1 IMAD.IADD R16, R16, 0x1, -R5.reuse ;  /* 0x0000000110109824 */ /* 0x100fe400078e0a05 */
[----:B------:R-:W-:Y:S01]  /*1bf00*/  IMAD R15, R15, UR13, RZ ;  /* 0x0000000d0f0f7c24 */ /* 0x000fe2000f8e02ff */
[----:B------:R0:W3:Y:S01]  /*1bf10*/  @P0 LDG.E.U16 R48, desc[UR24][R8.64] ;  /* 0x0000001808300981 */ /* 0x0000e2000c1e1500 */
[----:B------:R-:W-:Y:S02]  /*1bf20*/  IMAD R14, R14, UR13, RZ ;  /* 0x0000000d0e0e7c24 */ /* 0x000fe4000f8e02ff */
[--C-:B------:R-:W-:Y:S02]  /*1bf30*/  @!P2 IMAD.IADD R18, R18, 0x1, -R5.reuse ;  /* 0x000000011212a824 */ /* 0x100fe400078e0a05 */
[----:B------:R-:W-:Y:S02]  /*1bf40*/  @!P4 IMAD.IADD R19, R19, 0x1, -R5 ;  /* 0x000000011313c824 */ /* 0x000fe400078e0a05 */
[----:B------:R-:W-:Y:S01]  /*1bf50*/  @!P3 IMAD.MOV R17, RZ, RZ, -R17 ;  /* 0x000000ffff11b224 */ /* 0x000fe200078e0a11 */
[----:B----4-:R-:W-:-:S02]  /*1bf60*/  LEA R10, P3, R14, R4, 0x1 ;  /* 0x000000040e0a7211 */ /* 0x010fc400078608ff */
[C---:B0-----:R-:W-:Y:S02]  /*1bf70*/  LEA R8, P2, R15.reuse, R4, 0x1 ;  /* 0x000000040f087211 */ /* 0x041fe400078408ff */
[----:B------:R-:W-:Y:S02]  /*1bf80*/  PRMT R47, RZ, 0x7610, R47 ;  /* 0x00007610ff2f7816 */ /* 0x000fe4000000002f */
[----:B------:R-:W-:Y:S02]  /*1bf90*/  LEA.HI.X.SX32 R9, R15, R3, 0x1, P2 ;  /* 0x000000030f097211 */ /* 0x000fe400010f0eff */
[C---:B------:R-:W-:Y:S01]  /*1bfa0*/  ISETP.GT.U32.AND P2, PT, R5.reuse, R20, PT ;  /* 0x000000140500720c */ /* 0x040fe20003f44070 */
[----:B------:R0:W-:Y:S01]  /*1bfb0*/  STL [R1+0x6bc], R8 ;  /* 0x0006bc0801007387 */ /* 0x0001e20000100800 */
[----:B------:R-:W-:Y:S02]  /*1bfc0*/  ISETP.GT.U32.AND P4, PT, R5, R18, PT ;  /* 0x000000120500720c */ /* 0x000fe40003f84070 */
[----:B------:R-:W-:Y:S01]  /*1bfd0*/  SEL R17, R38, R17, !P6 ;  /* 0x0000001126117207 */ /* 0x000fe20007000000 */
[----:B------:R-:W-:Y:S01]  /*1bfe0*/  STL [R1+0x6c4], R10 ;  /* 0x0006c40a01007387 */ /* 0x000fe20000100800 */
[----:B------:R-:W-:-:S03]  /*1bff0*/  PRMT R46, RZ, 0x7610, R46 ;  /* 0x00007610ff2e7816 */ /* 0x000fc6000000002e */
[----:B------:R1:W-:Y:S01]  /*1c000*/  STL [R1+0x6b8], R9 ;  /* 0x0006b80901007387 */ /* 0x0003e20000100800 */
[----:B------:R-:W-:-:S03]  /*1c010*/  IMAD R17, R17, UR13, RZ ;  /* 0x0000000d11117c24 */ /* 0x000fc6000f8e02ff */
[----:B------:R0:W4:Y:S01]  /*1c020*/  @P0 LDG.E.U16 R47, desc[UR24][R8.64] ;  /* 0x00000018082f0981 */ /* 0x000122000c1e1500 */
[--C-:B------:R-:W-:Y:S02]  /*1c030*/  @!P2 IMAD.IADD R20, R20, 0x1, -R5.reuse ;  /* 0x000000011414a824 */ /* 0x100fe400078e0a05 */
[----:B0-----:R-:W-:Y:S02]  /*1c040*/  @P0 IMAD.MOV.U32 R8, RZ, RZ, R10 ;  /* 0x000000ffff080224 */ /* 0x001fe400078e000a */
[----:B------:R-:W-:Y:S01]  /*1c050*/  @!P4 IMAD.IADD R18, R18, 0x1, -R5 ;  /* 0x000000011212c824 */ /* 0x000fe200078e0a05 */
[----:B------:R-:W-:Y:S02]  /*1c060*/  PRMT R45, RZ, 0x7610, R45 ;  /* 0x00007610ff2d7816 */ /* 0x000fe4000000002d */
[----:B--2---:R-:W-:Y:S02]  /*1c070*/  ISETP.GE.AND P1, PT, R22, RZ, PT ;  /* 0x000000ff1600720c */ /* 0x004fe40003f26270 */
[----:B------:R-:W-:-:S02]  /*1c080*/  LEA.HI.X.SX32 R22, R14, R3, 0x1, P3 ;  /* 0x000000030e167211 */ /* 0x000fc400018f0eff */
[----:B------:R-:W-:-:S09]  /*1c090*/  ISETP.GT.U32.AND P3, PT, R5, R23, PT ;  /* 0x000000170500720c */ /* 0x000fd20003f64070 */
[----:B------:R-:W-:Y:S01]  /*1c0a0*/  @!P1 IMAD.MOV R16, RZ, RZ, -R16 ;  /* 0x000000ffff109224 */ /* 0x000fe200078e0a10 */
[----:B------:R-:W-:Y:S01]  /*1c0b0*/  ISETP.GT.U32.AND P1, PT, R5, R19, PT ;  /* 0x000000130500720c */ /* 0x000fe20003f24070 */
[----:B-1----:R-:W-:-:S03]  /*1c0c0*/  @P0 IMAD.MOV.U32 R9, RZ, RZ, R22 ;  /* 0x000000ffff090224 */ /* 0x002fc600078e0016 */
[----:B------:R-:W-:Y:S02]  /*1c0d0*/  SEL R16, R38, R16, !P6 ;  /* 0x0000001026107207 */ /* 0x000fe40007000000 */
[----:B------:R0:W2:Y:S03]  /*1c0e0*/  @P0 LDG.E.U16 R46, desc[UR24][R8.64] ;  /* 0x00000018082e0981 */ /* 0x0000a6000c1e1500 */
[----:B------:R-:W-:Y:S02]  /*1c0f0*/  IMAD R16, R16, UR13, RZ ;  /* 0x0000000d10107c24 */ /* 0x000fe4000f8e02ff */
[--C-:B------:R-:W-:Y:S02]  /*1c100*/  @!P3 IMAD.IADD R23, R23, 0x1, -R5.reuse ;  /* 0x000000011717b824 */ /* 0x100fe400078e0a05 */
[----:B------:R-:W-:Y:S01]  /*1c110*/  @!P1 IMAD.IADD R19, R19, 0x1, -R5 ;  /* 0x0000000113139824 */ /* 0x000fe200078e0a05 */
[C---:B0-----:R-:W-:Y:S01]  /*1c120*/  LEA R8, P2, R17.reuse, R4, 0x1 ;  /* 0x0000000411087211 */ /* 0x041fe200078408ff */
[----:B------:R0:W-:Y:S03]  /*1c130*/  STL [R1+0x6c0], R22 ;  /* 0x0006c01601007387 */ /* 0x0001e60000100800 */
[----:B------:R-:W-:-:S05]  /*1c140*/  LEA.HI.X.SX32 R9, R17, R3, 0x1, P2 ;  /* 0x0000000311097211 */ /* 0x000fca00010f0eff */
[----:B------:R1:W2:Y:S04]  /*1c150*/  @P0 LDG.E.U16 R45, desc[UR24][R8.64] ;  /* 0x00000018082d0981 */ /* 0x0002a8000c1e1500 */
[----:B0-----:R-:W2:Y:S01]  /*1c160*/  LDL.LU R22, [R1+0xe1c] ;  /* 0x000e1c0001167983 */ /* 0x001ea20000300800 */
[----:B------:R-:W-:Y:S02]  /*1c170*/  ISETP.GE.AND P1, PT, R2, RZ, PT ;  /* 0x000000ff0200720c */ /* 0x000fe40003f26270 */
[C---:B------:R-:W-:Y:S02]  /*1c180*/  LEA R2, P3, R16.reuse, R4, 0x1 ;  /* 0x0000000410027211 */ /* 0x040fe400078608ff */
[----:B------:R-:W-:Y:S02]  /*1c190*/  ISETP.GE.AND P4, PT, R7, RZ, PT ;  /* 0x000000ff0700720c */ /* 0x000fe40003f86270 */
[----:B------:R-:W2:Y:S01]  /*1c1a0*/  LDL R7, [R1+0xa84] ;  /* 0x000a840001077983 */ /* 0x000ea20000100800 */
[----:B------:R-:W-:-:S03]  /*1c1b0*/  LEA.HI.X.SX32 R10, R16, R3, 0x1, P3 ;  /* 0x00000003100a7211 */ /* 0x000fc600018f0eff */
[----:B------:R1:W-:Y:S01]  /*1c1c0*/  STL [R1+0x6dc], R8 ;  /* 0x0006dc0801007387 */ /* 0x0003e20000100800 */
[----:B------:R-:W-:-:S03]  /*1c1d0*/  ISETP.GE.AND P3, PT, R11, RZ, PT ;  /* 0x000000ff0b00720c */ /* 0x000fc60003f66270 */
[----:B------:R-:W-:Y:S04]  /*1c1e0*/  STL [R1+0x6d8], R9 ;  /* 0x0006d80901007387 */ /* 0x000fe80000100800 */
[----:B------:R0:W-:Y:S04]  /*1c1f0*/  STL [R1+0x6e4], R2 ;  /* 0x0006e40201007387 */ /* 0x0001e80000100800 */
[----:B------:R3:W-:Y:S04]  /*1c200*/  STL [R1+0x6e0], R10 ;  /* 0x0006e00a01007387 */ /* 0x0007e80000100800 */
[----:B------:R-:W4:Y:S01]  /*1c210*/  LDL R11, [R1+0xa80] ;  /* 0x000a8000010b7983 */ /* 0x000f220000100800 */
[----:B-1----:R-:W-:-:S03]  /*1c220*/  @P0 IMAD.MOV.U32 R8, RZ, RZ, R2 ;  /* 0x000000ffff080224 */ /* 0x002fc600078e0002 */
[----:B0-----:R-:W4:Y:S01]  /*1c230*/  LDL R2, [R1+0xa7c] ;  /* 0x000a7c0001027983 */ /* 0x001f220000100800 */
[----:B------:R-:W-:Y:S01]  /*1c240*/  @!P4 IMAD.MOV R18, RZ, RZ, -R18 ;  /* 0x000000ffff12c224 */ /* 0x000fe200078e0a12 */
[----:B------:R-:W-:-:S04]  /*1c250*/  ISETP.GT.U32.AND P4, PT, R5, R20, PT ;  /* 0x000000140500720c */ /* 0x000fc80003f84070 */
[----:B------:R-:W-:Y:S01]  /*1c260*/  SEL R18, R38, R18, !P6 ;  /* 0x0000001226127207 */ /* 0x000fe20007000000 */
[----:B------:R-:W-:Y:S01]  /*1c270*/  @!P1 IMAD.MOV R19, RZ, RZ, -R19 ;  /* 0x000000ffff139224 */ /* 0x000fe200078e0a13 */
[----:B------:R-:W-:-:S03]  /*1c280*/  ISETP.GT.U32.AND P1, PT, R5, R23, PT ;  /* 0x000000170500720c */ /* 0x000fc60003f24070 */
[----:B------:R-:W-:Y:S01]  /*1c290*/  IMAD R18, R18, UR13, RZ ;  /* 0x0000000d12127c24 */ /* 0x000fe2000f8e02ff */
[----:B------:R-:W-:-:S03]  /*1c2a0*/  PRMT R44, RZ, 0x7610, R44 ;  /* 0x00007610ff2c7816 */ /* 0x000fc6000000002c */
[----:B------:R-:W-:Y:S02]  /*1c2b0*/  @!P4 IMAD.IADD R20, R20, 0x1, -R5 ;  /* 0x000000011414c824 */ /* 0x000fe400078e0a05 */
[----:B------:R-:W-:Y:S01]  /*1c2c0*/  @P0 IMAD.MOV.U32 R9, RZ, RZ, R10 ;  /* 0x000000ffff090224 */ /* 0x000fe200078e000a */
[----:B---3--:R-:W-:Y:S01]  /*1c2d0*/  LEA R10, P4, R18, R4, 0x1 ;  /* 0x00000004120a7211 */ /* 0x008fe200078808ff */
[----:B------:R-:W-:Y:S01]  /*1c2e0*/  @!P3 IMAD.MOV R20, RZ, RZ, -R20 ;  /* 0x000000ffff14b224 */ /* 0x000fe200078e0a14 */
[----:B------:R-:W-:Y:S02]  /*1c2f0*/  ISETP.GT.U32.AND P3, PT, R5, R21, PT ;  /* 0x000000150500720c */ /* 0x000fe40003f64070 */
[C---:B------:R-:W-:Y:S01]  /*1c300*/  SEL R19, R38.reuse, R19, !P6 ;  /* 0x0000001326137207 */ /* 0x040fe20007000000 */
[----:B------:R0:W3:Y:S01]  /*1c310*/  @P0 LDG.E.U16 R44, desc[UR24][R8.64] ;  /* 0x00000018082c0981 */ /* 0x0000e2000c1e1500 */
[----:B------:R-:W-:Y:S02]  /*1c320*/  PRMT R43, RZ, 0x7610, R43 ;  /* 0x00007610ff2b7816 */ /* 0x000fe4000000002b */
[----:B------:R-:W-:Y:S01]  /*1c330*/  SEL R20, R38, R20, !P6 ;  /* 0x0000001426147207 */ /* 0x000fe20007000000 */
[----:B------:R-:W-:Y:S01]  /*1c340*/  IMAD R19, R19, UR13, RZ ;  /* 0x0000000d13137c24 */ /* 0x000fe2000f8e02ff */
[----:B0-----:R-:W-:Y:S01]  /*1c350*/  LEA.HI.X.SX32 R9, R18, R3, 0x1, P4 ;  /* 0x0000000312097211 */ /* 0x001fe200020f0eff */
[----:B------:R-:W-:-:S02]  /*1c360*/  @P0 IMAD.MOV.U32 R8, RZ, RZ, R10 ;  /* 0x000000ffff080224 */ /* 0x000fc400078e000a */
[----:B------:R-:W-:Y:S02]  /*1c370*/  IMAD R20, R20, UR13, RZ ;  /* 0x0000000d14147c24 */ /* 0x000fe4000f8e02ff */
[--C-:B------:R-:W-:Y:S01]  /*1c380*/  @!P1 IMAD.IADD R23, R23, 0x1, -R5.reuse ;  /* 0x0000000117179824 */ /* 0x100fe200078e0a05 */
[----:B------:R0:W3:Y:S01]  /*1c390*/  @P0 LDG.E.U16 R43, desc[UR24][R8.64] ;  /* 0x00000018082b0981 */ /* 0x0000e2000c1e1500 */
[----:B------:R-:W-:-:S03]  /*1c3a0*/  @!P3 IMAD.IADD R21, R21, 0x1, -R5 ;  /* 0x000000011515b824 */ /* 0x000fc600078e0a05 */
[----:B------:R-:W-:Y:S01]  /*1c3b0*/  STL [R1+0x6fc], R10 ;  /* 0x0006fc0a01007387 */ /* 0x000fe20000100800 */
[----:B0-----:R-:W-:-:S03]  /*1c3c0*/  LEA R8, P1, R19, R4, 0x1 ;  /* 0x0000000413087211 */ /* 0x001fc600078208ff */
[----:B------:R0:W-:Y:S01]  /*1c3d0*/  STL [R1+0x6f8], R9 ;  /* 0x0006f80901007387 */ /* 0x0001e20000100800 */
[----:B------:R-:W-:-:S03]  /*1c3e0*/  PRMT R42, RZ, 0x7610, R42 ;  /* 0x00007610ff2a7816 */ /* 0x000fc6000000002a */
[----:B------:R1:W-:Y:S01]  /*1c3f0*/  STL [R1+0x704], R8 ;  /* 0x0007040801007387 */ /* 0x0003e20000100800 */
[----:B0-----:R-:W-:-:S05]  /*1c400*/  LEA.HI.X.SX32 R9, R19, R3, 0x1, P1 ;  /* 0x0000000313097211 */ /* 0x001fca00008f0eff */
[----:B------:R1:W3:Y:S01]  /*1c410*/  @P0 LDG.E.U16 R42, desc[UR24][R8.64] ;  /* 0x00000018082a0981 */ /* 0x0002e2000c1e1500 */
[----:B--2---:R-:W-:Y:S02]  /*1c420*/  ISETP.GE.AND P4, PT, R7, RZ, PT ;  /* 0x000000ff0700720c */ /* 0x004fe40003f86270 */
[----:B------:R-:W-:-:S05]  /*1c430*/  LEA R7, P3, R20, R4, 0x1 ;  /* 0x0000000414077211 */ /* 0x000fca00078608ff */
[----:B------:R0:W-:Y:S01]  /*1c440*/  STL [R1+0x71c], R7 ;  /* 0x00071c0701007387 */ /* 0x0001e20000100800 */
[----:B------:R-:W-:-:S03]  /*1c450*/  LEA.HI.X.SX32 R10, R20, R3, 0x1, P3 ;  /* 0x00000003140a7211 */ /* 0x000fc600018f0eff */
[----:B------:R2:W-:Y:S01]  /*1c460*/  STL [R1+0x700], R9 ;  /* 0x0007000901007387 */ /* 0x0005e20000100800 */
[----:B-1----:R-:W-:Y:S01]  /*1c470*/  @P0 IMAD.MOV.U32 R8, RZ, RZ, R7 ;  /* 0x000000ffff080224 */ /* 0x002fe200078e0007 */
[----:B----4-:R-:W-:Y:S02]  /*1c480*/  ISETP.GE.AND P1, PT, R11, RZ, PT ;  /* 0x000000ff0b00720c */ /* 0x010fe40003f26270 */
[----:B------:R-:W4:Y:S04]  /*1c490*/  LDL R11, [R1+0xa78] ;  /* 0x000a7800010b7983 */ /* 0x000f280000100800 */
[----:B------:R1:W-:Y:S04]  /*1c4a0*/  STL [R1+0x718], R10 ;  /* 0x0007180a01007387 */ /* 0x0003e80000100800 */
[----:B0-----:R-:W3:Y:S01]  /*1c4b0*/  LDL R7, [R1+0xa74] ;  /* 0x000a740001077983 */ /* 0x001ee20000100800 */
[----:B------:R-:W-:Y:S01]  /*1c4c0*/  @!P4 IMAD.MOV R23, RZ, RZ, -R23 ;  /* 0x000000ffff17c224 */ /* 0x000fe200078e0a17 */
[----:B------:R-:W-:-:S02]  /*1c4d0*/  ISETP.GE.AND P4, PT, R2, RZ, PT ;  /* 0x000000ff0200720c */ /* 0x000fc40003f86270 */
[----:B------:R-:W3:Y:S01]  /*1c4e0*/  LDL R2, [R1+0xa70] ;  /* 0x000a700001027983 */ /* 0x000ee20000100800 */
[----:B------:R-:W-:-:S13]  /*1c4f0*/  ISETP.GT.U32.AND P2, PT, R5, R22, PT ;  /* 0x000000160500720c */ /* 0x000fda0003f44070 */
[----:B------:R-:W-:-:S05]  /*1c500*/  @!P2 IMAD.IADD R22, R22, 0x1, -R5 ;  /* 0x000000011616a824 */ /* 0x000fca00078e0a05 */
[C---:B------:R-:W-:Y:S02]  /*1c510*/  ISETP.GT.U32.AND P2, PT, R5.reuse, R22, PT ;  /* 0x000000160500720c */ /* 0x040fe40003f44070 */
[----:B------:R-:W-:-:S11]  /*1c520*/  ISETP.GT.U32.AND P3, PT, R5, R21, PT ;  /* 0x000000150500720c */ /* 0x000fd60003f64070 */
[----:B------:R-:W-:Y:S01]  /*1c530*/  @!P2 IMAD.IADD R22, R22, 0x1, -R5 ;  /* 0x000000011616a824 */ /* 0x000fe200078e0a05 */
[----:B------:R-:W-:Y:S02]  /*1c540*/  ISETP.GT.U32.AND P2, PT, R5, R24, PT ;  /* 0x000000180500720c */ /* 0x000fe40003f44070 */
[----:B------:R-:W-:Y:S01]  /*1c550*/  SEL R23, R38, R23, !P6 ;  /* 0x0000001726177207 */ /* 0x000fe20007000000 */
[----:B------:R-:W-:Y:S01]  /*1c560*/  @!P1 IMAD.MOV R22, RZ, RZ, -R22 ;  /* 0x000000ffff169224 */ /* 0x000fe200078e0a16 */
[----:B------:R-:W-:Y:S01]  /*1c570*/  PRMT R41, RZ, 0x7610, R41 ;  /* 0x00007610ff297816 */ /* 0x000fe20000000029 */
[----:B--2---:R-:W-:-:S08]  /*1c580*/  @P0 IMAD.MOV.U32 R9, RZ, RZ, R10 ;  /* 0x000000ffff090224 */ /* 0x004fd000078e000a */
[--C-:B------:R-:W-:Y:S01]  /*1c590*/  @!P2 IMAD.IADD R24, R24, 0x1, -R5.reuse ;  /* 0x000000011818a824 */ /* 0x100fe200078e0a05 */
[----:B------:R-:W-:Y:S01]  /*1c5a0*/  ISETP.GT.U32.AND P2, PT, R5, R25, PT ;  /* 0x000000190500720c */ /* 0x000fe20003f44070 */
[----:B------:R-:W-:Y:S02]  /*1c5b0*/  @!P3 IMAD.IADD R21, R21, 0x1, -R5 ;  /* 0x000000011515b824 */ /* 0x000fe400078e0a05 */
[----:B------:R-:W-:Y:S01]  /*1c5c0*/  IMAD R23, R23, UR13, RZ ;  /* 0x0000000d17177c24 */ /* 0x000fe2000f8e02ff */
[C---:B------:R-:W-:Y:S01]  /*1c5d0*/  ISETP.GT.U32.AND P1, PT, R5.reuse, R24, PT ;  /* 0x000000180500720c */ /* 0x040fe20003f24070 */
[----:B------:R0:W2:Y:S01]  /*1c5e0*/  @P0 LDG.E.U16 R41, desc[UR24][R8.64] ;  /* 0x0000001808290981 */ /* 0x0000a2000c1e1500 */
[----:B------:R-:W-:Y:S01]  /*1c5f0*/  SEL R22, R38, R22, !P6 ;  /* 0x0000001626167207 */ /* 0x000fe20007000000 */
[----:B------:R-:W-:Y:S01]  /*1c600*/  @!P4 IMAD.MOV R21, RZ, RZ, -R21 ;  /* 0x000000ffff15c224 */ /* 0x000fe200078e0a15 */
[----:B------:R-:W-:Y:S01]  /*1c610*/  ISETP.GT.U32.AND P3, PT, R5, R26, PT ;  /* 0x0000001a0500720c */ /* 0x000fe20003f64070 */
[----:B------:R-:W2:Y:S02]  /*1c620*/  LDCU UR13, c[0x0][0x3b0] ;  /* 0x00007600ff0d77ac */ /* 0x000ea40008000800 */
[----:B------:R-:W-:Y:S01]  /*1c630*/  IMAD R22, R22, UR4, RZ ;  /* 0x0000000416167c24 */ /* 0x000fe2000f8e02ff */
[-C--:B0-----:R-:W-:Y:S01]  /*1c640*/  LEA R8, P4, R23, R4.reuse, 0x1 ;  /* 0x0000000417087211 */ /* 0x081fe200078808ff */
[--C-:B------:R-:W-:Y:S01]  /*1c650*/  @!P2 IMAD.IADD R25, R25, 0x1, -R5.reuse ;  /* 0x000000011919a824 */ /* 0x100fe200078e0a05 */
[----:B------:R-:W0:Y:S02]  /*1c660*/  LDCU UR4, c[0x0][0x3b0] ;  /* 0x00007600ff0477ac */ /* 0x000e240008000800 */
[----:B------:R-:W-:Y:S01]  /*1c670*/  LEA.HI.X.SX32 R9, R23, R3, 0x1, P4 ;  /* 0x0000000317097211 */ /* 0x000fe200020f0eff */
[----:B------:R-:W-:Y:S01]  /*1c680*/  @!P1 IMAD.IADD R24, R24, 0x1, -R5 ;  /* 0x0000000118189824 */ /* 0x000fe200078e0a05 */
[----:B-1----:R-:W-:-:S02]  /*1c690*/  LEA R10, P1, R22, R4, 0x1 ;  /* 0x00000004160a7211 */ /* 0x002fc400078208ff */
[----:B------:R-:W-:Y:S02]  /*1c6a0*/  ISETP.GT.U32.AND P2, PT, R5, R25, PT ;  /* 0x000000190500720c */ /* 0x000fe40003f44070 */
[----:B------:R-:W-:Y:S02]  /*1c6b0*/  SEL R21, R38, R21, !P6 ;  /* 0x0000001526157207 */ /* 0x000fe40007000000 */
[----:B------:R-:W-:Y:S01]  /*1c6c0*/  PRMT R40, RZ, 0x7610, R40 ;  /* 0x00007610ff287816 */ /* 0x000fe20000000028 */
[----:B------:R-:W-:Y:S01]  /*1c6d0*/  @!P3 IMAD.IADD R26, R26, 0x1, -R5 ;  /* 0x000000011a1ab824 */ /* 0x000fe200078e0a05 */
[----:B------:R1:W-:Y:S01]  /*1c6e0*/  STL [R1+0x724], R8 ;  /* 0x0007240801007387 */ /* 0x0003e20000100800 */
[----:B------:R-:W-:Y:S01]  /*1c6f0*/  IMAD R21, R21, UR5, RZ ;  /* 0x0000000515157c24 */ /* 0x000fe2000f8e02ff */
[----:B------:R-:W0:Y:S01]  /*1c700*/  LDCU UR5, c[0x0][0x3b0] ;  /* 0x00007600ff0577ac */ /* 0x000e220008000800 */
[----:B------:R-:W-:Y:S01]  /*1c710*/  PRMT R39, RZ, 0x7610, R39 ;  /* 0x00007610ff277816 */ /* 0x000fe20000000027 */
[----:B------:R-:W-:Y:S01]  /*1c720*/  STL [R1+0x73c], R10 ;  /* 0x00073c0a01007387 */ /* 0x000fe20000100800 */
[----:B------:R-:W-:-:S03]  /*1c730*/  ISETP.GT.U32.AND P3, PT, R5, R26, PT ;  /* 0x0000001a0500720c */ /* 0x000fc60003f64070 */
[----:B------:R0:W-:Y:S01]  /*1c740*/  STL [R1+0x720], R9 ;  /* 0x0007200901007387 */ /* 0x0001e20000100800 */
[----:B------:R-:W-:-:S03]  /*1c750*/  @!P2 IMAD.IADD R25, R25, 0x1, -R5 ;  /* 0x000000011919a824 */ /* 0x000fc600078e0a05 */
[----:B------:R1:W2:Y:S01]  /*1c760*/  @P0 LDG.E.U16 R40, desc[UR24][R8.64] ;  /* 0x0000001808280981 */ /* 0x0002a2000c1e1500 */
[----:B------:R-:W-:-:S06]  /*1c770*/  PRMT R56, RZ, 0x7610, R56 ;  /* 0x00007610ff387816 */ /* 0x000fcc0000000038 */
[----:B------:R0:W2:Y:S01]  /*1c780*/  @P0 LDG.E.U16 R56, desc[UR24][R36.64] ;  /* 0x0000001824380981 */ /* 0x0000a2000c1e1500 */
[----:B-1----:R-:W-:Y:S02]  /*1c790*/  @P0 IMAD.MOV.U32 R8, RZ, RZ, R10 ;  /* 0x000000ffff080224 */ /* 0x002fe400078e000a */
[----:B------:R-:W-:Y:S01]  /*1c7a0*/  @!P3 IMAD.IADD R26, R26, 0x1, -R5 ;  /* 0x000000011a1ab824 */ /* 0x000fe200078e0a05 */
[----:B0-----:R-:W-:Y:S02]  /*1c7b0*/  PRMT R37, RZ, 0x7610, R37 ;  /* 0x00007610ff257816 */ /* 0x001fe40000000025 */
[----:B------:R-:W-:Y:S02]  /*1c7c0*/  PRMT R36, RZ, 0x7610, R36 ;  /* 0x00007610ff247816 */ /* 0x000fe40000000024 */
[----:B----4-:R-:W-:Y:S02]  /*1c7d0*/  ISETP.GE.AND P4, PT, R11, RZ, PT ;  /* 0x000000ff0b00720c */ /* 0x010fe40003f86270 */
[----:B------:R-:W-:-:S02]  /*1c7e0*/  LEA.HI.X.SX32 R11, R22, R3, 0x1, P1 ;  /* 0x00000003160b7211 */ /* 0x000fc400008f0eff */
[----:B---3--:R-:W-:-:S03]  /*1c7f0*/  ISETP.GE.AND P1, PT, R7, RZ, PT ;  /* 0x000000ff0700720c */ /* 0x008fc60003f26270 */
[----:B------:R-:W-:Y:S01]  /*1c800*/  @P0 IMAD.MOV.U32 R9, RZ, RZ, R11 ;  /* 0x000000ffff090224 */ /* 0x000fe200078e000b */
[----:B------:R0:W-:Y:S05]  /*1c810*/  STL [R1+0x738], R11 ;  /* 0x0007380b01007387 */ /* 0x0001ea0000100800 */
[----:B------:R-:W-:Y:S01]  /*1c820*/  @!P4 IMAD.MOV R24, RZ, RZ, -R24 ;  /* 0x000000ffff18c224 */ /* 0x000fe200078e0a18 */
[----:B------:R-:W-:Y:S01]  /*1c830*/  LEA R7, P4, R21, R4, 0x1 ;  /* 0x0000000415077211 */ /* 0x000fe200078808ff */
[----:B------:R-:W3:Y:S03]  /*1c840*/  LDL R10, [R1+0xa6c] ;  /* 0x000a6c00010a7983 */ /* 0x000ee60000100800 */
[----:B------:R-:W-:Y:S01]  /*1c850*/  SEL R24, R38, R24, !P6 ;  /* 0x0000001826187207 */ /* 0x000fe20007000000 */
[----:B------:R1:W4:Y:S01]  /*1c860*/  @P0 LDG.E.U16 R39, desc[UR24][R8.64] ;  /* 0x0000001808270981 */ /* 0x000322000c1e1500 */
[----:B------:R-:W-:-:S03]  /*1c870*/  @!P1 IMAD.MOV R25, RZ, RZ, -R25 ;  /* 0x000000ffff199224 */ /* 0x000fc600078e0a19 */
[----:B------:R-:W-:Y:S01]  /*1c880*/  IMAD R24, R24, UR4, RZ ;  /* 0x0000000418187c24 */ /* 0x000fe2000f8e02ff */
[----:B------:R-:W-:Y:S01]  /*1c890*/  STL [R1+0x744], R7 ;  /* 0x0007440701007387 */ /* 0x000fe20000100800 */
[----:B-1----:R-:W-:Y:S01]  /*1c8a0*/  LEA.HI.X.SX32 R8, R21, R3, 0x1, P4 ;  /* 0x0000000315087211 */ /* 0x002fe200020f0eff */
[----:B------:R-:W1:Y:S01]  /*1c8b0*/  LDCU UR4, c[0x0][0x3b0] ;  /* 0x00007600ff0477ac */ /* 0x000e620008000800 */
[----:B------:R-:W-:Y:S02]  /*1c8c0*/  ISETP.GT.U32.AND P4, PT, R5, R27, PT ;  /* 0x0000001b0500720c */ /* 0x000fe40003f84070 */
[----:B------:R-:W-:Y:S01]  /*1c8d0*/  SEL R25, R38, R25, !P6 ;  /* 0x0000001926197207 */ /* 0x000fe20007000000 */
[----:B------:R0:W-:Y:S01]  /*1c8e0*/  STL [R1+0x740], R8 ;  /* 0x0007400801007387 */ /* 0x0001e20000100800 */
[----:B------:R-:W-:-:S03]  /*1c8f0*/  @P0 IMAD.MOV.U32 R9, RZ, RZ, R8 ;  /* 0x000000ffff090224 */ /* 0x000fc600078e0008 */
[----:B------:R-:W-:Y:S01]  /*1c900*/  IMAD R25, R25, UR5, RZ ;  /* 0x0000000519197c24 */ /* 0x000fe2000f8e02ff */
[----:B0-----:R-:W2:Y:S01]  /*1c910*/  LDL R11, [R1+0xa68] ;  /* 0x000a6800010b7983 */ /* 0x001ea20000100800 */
[----:B------:R-:W-:Y:S01]  /*1c920*/  ISETP.GE.AND P2, PT, R2, RZ, PT ;  /* 0x000000ff0200720c */ /* 0x000fe20003f46270 */
[----:B------:R-:W0:Y:S01]  /*1c930*/  LDCU UR5, c[0x0][0x3b0] ;  /* 0x00007600ff0577ac */ /* 0x000e220008000800 */
[----:B------:R-:W-:Y:S01]  /*1c940*/  @P0 IMAD.MOV.U32 R8, RZ, RZ, R7 ;  /* 0x000000ffff080224 */ /* 0x000fe200078e0007 */
[----:B------:R-:W-:Y:S01]  /*1c950*/  LEA R7, P3, R24, R4, 0x1 ;  /* 0x0000000418077211 */ /* 0x000fe200078608ff */
[----:B------:R-:W-:-:S03]  /*1c960*/  @!P4 IMAD.IADD R27, R27, 0x1, -R5 ;  /* 0x000000011b1bc824 */ /* 0x000fc600078e0a05 */
[----:B------:R1:W4:Y:S01]  /*1c970*/  @P0 LDG.E.U16 R37, desc[UR24][R8.64] ;  /* 0x0000001808250981 */ /* 0x000322000c1e1500 */
[----:B------:R-:W-:-:S03]  /*1c980*/  LEA R2, P4, R25, R4, 0x1 ;  /* 0x0000000419027211 */ /* 0x000fc600078808ff */
[----:B------:R-:W-:Y:S01]  /*1c990*/  STL [R1+0x75c], R7 ;  /* 0x00075c0701007387 */ /* 0x000fe20000100800 */
[----:B-1----:R-:W-:-:S05]  /*1c9a0*/  LEA.HI.X.SX32 R8, R24, R3, 0x1, P3 ;  /* 0x0000000318087211 */ /* 0x002fca00018f0eff */
[----:B------:R1:W-:Y:S01]  /*1c9b0*/  STL [R1+0x758], R8 ;  /* 0x0007580801007387 */ /* 0x0003e20000100800 */
[----:B------:R-:W-:-:S03]  /*1c9c0*/  @P0 IMAD.MOV.U32 R9, RZ, RZ, R8 ;  /* 0x000000ffff090224 */ /* 0x000fc600078e0008 */
[----:B------:R0:W-:Y:S01]  /*1c9d0*/  STL [R1+0x764], R2 ;  /* 0x0007640201007387 */ /* 0x0001e20000100800 */
[----:B-1----:R-:W-:Y:S01]  /*1c9e0*/  @P0 IMAD.MOV.U32 R8, RZ, RZ, R7 ;  /* 0x000000ffff080224 */ /* 0x002fe200078e0007 */
[----:B------:R-:W-:-:S04]  /*1c9f0*/  LEA.HI.X.SX32 R7, R25, R3, 0x1, P4 ;  /* 0x0000000319077211 */ /* 0x000fc800020f0eff */
[----:B------:R1:W4:Y:S04]  /*1ca00*/  @P0 LDG.E.U16 R36, desc[UR24][R8.64] ;  /* 0x0000001808240981 */ /* 0x000328000c1e1500 */
[----:B------:R0:W-:Y:S01]  /*1ca10*/  STL [R1+0x760], R7 ;  /* 0x0007600701007387 */ /* 0x0001e20000100800 */
[----:B-1----:R-:W-:-:S03]  /*1ca20*/  @P0 IMAD.MOV.U32 R8, RZ, RZ, R2 ;  /* 0x000000ffff080224 */ /* 0x002fc600078e0002 */
[----:B0-----:R-:W4:Y:S01]  /*1ca30*/  LDL R2, [R1+0xa64] ;  /* 0x000a640001027983 */ /* 0x001f220000100800 */
[C---:B------:R-:W-:Y:S01]  /*1ca40*/  ISETP.GT.U32.AND P1, PT, R5.reuse, R28, PT ;  /* 0x0000001c0500720c */ /* 0x040fe20003f24070 */
[----:B------:R-:W-:Y:S01]  /*1ca50*/  @!P2 IMAD.MOV R26, RZ, RZ, -R26 ;  /* 0x000000ffff1aa224 */ /* 0x000fe200078e0a1a */
[C---:B------:R-:W-:Y:S02]  /*1ca60*/  ISETP.GT.U32.AND P2, PT, R5.reuse, R27, PT ;  /* 0x0000001b0500720c */ /* 0x040fe40003f44070 */
[----:B------:R-:W-:Y:S02]  /*1ca70*/  ISETP.GT.U32.AND P3, PT, R5, R29, PT ;  /* 0x0000001d0500720c */ /* 0x000fe40003f64070 */
[----:B------:R-:W-:-:S07]  /*1ca80*/  SEL R26, R38, R26, !P6 ;  /* 0x0000001a261a7207 */ /* 0x000fce0007000000 */
[----:B------:R-:W-:Y:S02]  /*1ca90*/  @!P1 IMAD.IADD R28, R28, 0x1, -R5 ;  /* 0x000000011c1c9824 */ /* 0x000fe400078e0a05 */
[----:B------:R-:W-:Y:S01]  /*1caa0*/  IMAD R26, R26, UR8, RZ ;  /* 0x000000081a1a7c24 */ /* 0x000fe2000f8e02ff */
[----:B------:R-:W-:Y:S01]  /*1cab0*/  PRMT R54, RZ, 0x7610, R54 ;  /* 0x00007610ff367816 */ /* 0x000fe20000000036 */
[----:B------:R-:W-:Y:S01]  /*1cac0*/  @P0 IMAD.MOV.U32 R9, RZ, RZ, R7 ;  /* 0x000000ffff090224 */ /* 0x000fe200078e0007 */
[----:B------:R-:W0:Y:S01]  /*1cad0*/  LDCU UR8, c[0x0][0x3b0] ;  /* 0x00007600ff0877ac */ /* 0x000e220008000800 */
[--C-:B------:R-:W-:Y:S01]  /*1cae0*/  @!P2 IMAD.IADD R27, R27, 0x1, -R5.reuse ;  /* 0x000000011b1ba824 */ /* 0x100fe200078e0a05 */
[----:B------:R-:W-:Y:S01]  /*1caf0*/  LEA R7, P4, R26, R4, 0x1 ;  /* 0x000000041a077211 */ /* 0x000fe200078808ff */
[----:B------:R-:W-:Y:S01]  /*1cb00*/  @!P3 IMAD.IADD R29, R29, 0x1, -R5 ;  /* 0x000000011d1db824 */ /* 0x000fe200078e0a05 */
[----:B------:R-:W-:Y:S01]  /*1cb10*/  ISETP.GT.U32.AND P3, PT, R5, R28, PT ;  /* 0x0000001c0500720c */ /* 0x000fe20003f64070 */
[----:B------:R1:W4:Y:S02]  /*1cb20*/  @P0 LDG.E.U16 R54, desc[UR24][R34.64] ;  /* 0x0000001822360981 */ /* 0x000324000c1e1500 */
[----:B-1----:R-:W-:-:S02]  /*1cb30*/  PRMT R35, RZ, 0x7610, R35 ;  /* 0x00007610ff237816 */ /* 0x002fc40000000023 */
[----:B------:R1:W-:Y:S08]  /*1cb40*/  STL [R1+0x77c], R7 ;  /* 0x00077c0701007387 */ /* 0x0003f00000100800 */
[----:B------:R-:W-:Y:S01]  /*1cb50*/  @!P3 IMAD.IADD R28, R28, 0x1, -R5 ;  /* 0x000000011c1cb824 */ /* 0x000fe200078e0a05 */
[----:B------:R0:W4:Y:S01]  /*1cb60*/  @P0 LDG.E.U16 R35, desc[UR24][R8.64] ;  /* 0x0000001808230981 */ /* 0x000122000c1e1500 */
[----:B------:R-:W-:Y:S01]  /*1cb70*/  PRMT R34, RZ, 0x7610, R34 ;  /* 0x00007610ff227816 */ /* 0x000fe20000000022 */
[----:B0-----:R-:W-:Y:S01]  /*1cb80*/  @P0 IMAD.MOV.U32 R8, RZ, RZ, R7 ;  /* 0x000000ffff080224 */ /* 0x001fe200078e0007 */
[----:B---3--:R-:W-:-:S02]  /*1cb90*/  ISETP.GE.AND P1, PT, R10, RZ, PT ;  /* 0x000000ff0a00720c */ /* 0x008fc40003f26270 */
[----:B------:R-:W-:-:S11]  /*1cba0*/  LEA.HI.X.SX32 R10, R26, R3, 0x1, P4 ;  /* 0x000000031a0a7211 */ /* 0x000fd600020f0eff */
[----:B------:R-:W-:Y:S01]  /*1cbb0*/  @!P1 IMAD.MOV R27, RZ, RZ, -R27 ;  /* 0x000000ffff1b9224 */ /* 0x000fe200078e0a1b */
[----:B------:R-:W-:-:S04]  /*1cbc0*/  ISETP.GT.U32.AND P1, PT, R5, R32, PT ;  /* 0x000000200500720c */ /* 0x000fc80003f24070 */
[----:B------:R-:W-:Y:S02]  /*1cbd0*/  SEL R27, R38, R27, !P6 ;  /* 0x0000001b261b7207 */ /* 0x000fe40007000000 */
[----:B--2---:R-:W-:-:S03]  /*1cbe0*/  ISETP.GE.AND P4, PT, R11, RZ, PT ;  /* 0x000000ff0b00720c */ /* 0x004fc60003f86270 */
[----:B-1----:R-:W-:-:S04]  /*1cbf0*/  IMAD R7, R27, UR4, RZ ;  /* 0x000000041b077c24 */ /* 0x002fc8000f8e02ff */
[----:B------:R-:W-:Y:S02]  /*1cc00*/  @!P1 IMAD.IADD R32, R32, 0x1, -R5 ;  /* 0x0000000120209824 */ /* 0x000fe400078e0a05 */
[----:B------:R-:W-:Y:S01]  /*1cc10*/  @P0 IMAD.MOV.U32 R9, RZ, RZ, R10 ;  /* 0x000000ffff090224 */ /* 0x000fe200078e000a */
[----:B------:R0:W-:Y:S03]  /*1cc20*/  STL [R1+0x778], R10 ;  /* 0x0007780a01007387 */ /* 0x0001e60000100800 */
[----:B------:R-:W-:Y:S01]  /*1cc30*/  @!P4 IMAD.MOV R28, RZ, RZ, -R28 ;  /* 0x000000ffff1cc224 */ /* 0x000fe200078e0a1c */
[----:B------:R-:W2:Y:S01]  /*1cc40*/  LDL R11, [R1+0xa58] ;  /* 0x000a5800010b7983 */ /* 0x000ea20000100800 */
[----:B------:R-:W-:Y:S01]  /*1cc50*/  ISETP.GT.U32.AND P3, PT, R5, R31, PT ;  /* 0x0000001f0500720c */ /* 0x000fe20003f64070 */
[----:B------:R-:W1:Y:S02]  /*1cc60*/  LDCU UR4, c[0x0][0x3b0] ;  /* 0x00007600ff0477ac */ /* 0x000e640008000800 */
[----:B0-----:R-:W3:Y:S04]  /*1cc70*/  LDL R10, [R1+0xa5c] ;  /* 0x000a5c00010a7983 */ /* 0x001ee80000100800 */
[----:B------:R0:W2:Y:S01]  /*1cc80*/  @P0 LDG.E.U16 R34, desc[UR24][R8.64] ;  /* 0x0000001808220981 */ /* 0x0000a2000c1e1500 */
[----:B----4-:R-:W-:-:S02]  /*1cc90*/  ISETP.GE.AND P1, PT, R2, RZ, PT ;  /* 0x000000ff0200720c */ /* 0x010fc40003f26270 */
[----:B------:R-:W-:-:S04]  /*1cca0*/  LEA R2, P4, R7, R4, 0x1 ;  /* 0x0000000407027211 */ /* 0x000fc800078808ff */
[----:B0-----:R-:W-:Y:S01]  /*1ccb0*/  LEA.HI.X.SX32 R8, R7, R3, 0x1, P4 ;  /* 0x0000000307087211 */ /* 0x001fe200020f0eff */
[----:B------:R-:W-:Y:S04]  /*1ccc0*/  STL [R1+0x784], R2 ;  /* 0x0007840201007387 */ /* 0x000fe80000100800 */
[----:B------:R-:W4:Y:S01]  /*1ccd0*/  LDL R7, [R1+0xa60] ;  /* 0x000a600001077983 */ /* 0x000f220000100800 */
[----:B------:R-:W-:Y:S01]  /*1cce0*/  ISETP.GT.U32.AND P2, PT, R5, R29, PT ;  /* 0x0000001d0500720c */ /* 0x000fe20003f44070 */
[----:B------:R-:W-:Y:S01]  /*1ccf0*/  @!P3 IMAD.IADD R31, R31, 0x1, -R5 ;  /* 0x000000011f1fb824 */ /* 0x000fe200078e0a05 */
[----:B------:R-:W-:Y:S02]  /*1cd00*/  ISETP.GT.U32.AND P3, PT, R5, R32, PT ;  /* 0x000000200500720c */ /* 0x000fe40003f64070 */
[----:B------:R-:W-:Y:S01]  /*1cd10*/  SEL R28, R38, R28, !P6 ;  /* 0x0000001c261c7207 */ /* 0x000fe20007000000 */
[----:B------:R0:W-:Y:S01]  /*1cd20*/  STL [R1+0x780], R8 ;  /* 0x0007800801007387 */ /* 0x0001e20000100800 */
[----:B------:R-:W-:-:S03]  /*1cd30*/  @P0 IMAD.MOV.U32 R9, RZ, RZ, R8 ;  /* 0x000000ffff090224 */ /* 0x000fc600078e0008 */
[----:B------:R-:W-:-:S04]  /*1cd40*/  IMAD R28, R28, UR5, RZ ;  /* 0x000000051c1c7c24 */ /* 0x000fc8000f8e02ff */
[----:B------:R-:W-:Y:S01]  /*1cd50*/  @!P2 IMAD.IADD R29, R29, 0x1, -R5 ;  /* 0x000000011d1da824 */ /* 0x000fe200078e0a05 */
[C---:B------:R-:W-:Y:S01]  /*1cd60*/  ISETP.GT.U32.AND P4, PT, R5.reuse, R31, PT ;  /* 0x0000001f0500720c */ /* 0x040fe20003f84070 */
[----:B0-----:R-:W-:Y:S01]  /*1cd70*/  @P0 IMAD.MOV.U32 R8, RZ, RZ, R2 ;  /* 0x000000ffff080224 */ /* 0x001fe200078e0002 */
[----:B------:R-:W-:Y:S01]  /*1cd80*/  PRMT R27, RZ, 0x7610, R27 ;  /* 0x00007610ff1b7816 */ /* 0x000fe2000000001b */
[----:B------:R-:W-:Y:S01]  /*1cd90*/  @!P1 IMAD.MOV R29, RZ, RZ, -R29 ;  /* 0x000000ffff1d9224 */ /* 0x000fe200078e0a1d */
[----:B------:R-:W-:Y:S01]  /*1cda0*/  LEA R2, P1, R28, R4, 0x1 ;  /* 0x000000041c027211 */ /* 0x000fe200078208ff */
[--C-:B------:R-:W-:Y:S01]  /*1cdb0*/  @!P3 IMAD.IADD R32, R32, 0x1, -R5.reuse ;  /* 0x000000012020b824 */ /* 0x100fe200078e0a05 */
[----:B------:R-:W-:Y:S01]  /*1cdc0*/  ISETP.GT.U32.AND P2, PT, R5, R30, PT ;  /* 0x0000001e0500720c */ /* 0x000fe20003f44070 */
[----:B------:R-:W0:Y:S01]  /*1cdd0*/  LDCU UR5, c[0x0][0x3b0] ;  /* 0x00007600ff0577ac */ /* 0x000e220008000800 */
[----:B------:R0:W2:Y:S04]  /*1cde0*/  @P0 LDG.E.U16 R27, desc[UR24][R8.64] ;  /* 0x00000018081b0981 */ /* 0x0000a8000c1e1500 */
[----:B------:R0:W-:Y:S07]  /*1cdf0*/  STL [R1+0x79c], R2 ;  /* 0x00079c0201007387 */ /* 0x0001ee0000100800 */
[----:B------:R-:W-:Y:S01]  /*1ce00*/  @!P2 IMAD.IADD R30, R30, 0x1, -R5 ;  /* 0x000000011e1ea824 */ /* 0x000fe200078e0a05 */
[----:B----4-:R-:W-:-:S02]  /*1ce10*/  ISETP.GE.AND P3, PT, R7, RZ, PT ;  /* 0x000000ff0700720c */ /* 0x010fc40003f66270 */
[----:B------:R-:W-:-:S05]  /*1ce20*/  LEA.HI.X.SX32 R7, R28, R3, 0x1, P1 ;  /* 0x000000031c077211 */ /* 0x000fca00008f0eff */
[----:B------:R4:W-:Y:S04]  /*1ce30*/  STL [R1+0x798], R7 ;  /* 0x0007980701007387 */ /* 0x0009e80000100800 */
[----:B------:R-:W4:Y:S01]  /*1ce40*/  LDL R28, [R1+0xa54] ;  /* 0x000a5400011c7983 */ /* 0x000f220000100800 */
[----:B------:R-:W-:Y:S02]  /*1ce50*/  ISETP.GT.U32.AND P2, PT, R5, R30, PT ;  /* 0x0000001e0500720c */ /* 0x000fe40003f44070 */
[----:B---3--:R-:W-:Y:S02]  /*1ce60*/  ISETP.GE.AND P1, PT, R10, RZ, PT ;  /* 0x000000ff0a00720c */ /* 0x008fe40003f26270 */
[----:B------:R-:W-:Y:S01]  /*1ce70*/  SEL R29, R38, R29, !P6 ;  /* 0x0000001d261d7207 */ /* 0x000fe20007000000 */
[----:B------:R-:W-:-:S02]  /*1ce80*/  @!P3 IMAD.MOV R32, RZ, RZ, -R32 ;  /* 0x000000ffff20b224 */ /* 0x000fc400078e0a20 */
[--C-:B------:R-:W-:Y:S02]  /*1ce90*/  @!P4 IMAD.IADD R31, R31, 0x1, -R5.reuse ;  /* 0x000000011f1fc824 */ /* 0x100fe400078e0a05 */
[----:B------:R-:W-:Y:S01]  /*1cea0*/  IMAD R29, R29, UR8, RZ ;  /* 0x000000081d1d7c24 */ /* 0x000fe2000f8e02ff */
[----:B--2---:R-:W-:Y:S01]  /*1ceb0*/  ISETP.GE.AND P4, PT, R11, RZ, PT ;  /* 0x000000ff0b00720c */ /* 0x004fe20003f86270 */
[----:B0-----:R-:W-:Y:S02]  /*1cec0*/  @P0 IMAD.MOV.U32 R8, RZ, RZ, R2 ;  /* 0x000000ffff080224 */ /* 0x001fe400078e0002 */
[----:B------:R-:W-:Y:S01]  /*1ced0*/  @!P2 IMAD.IADD R30, R30, 0x1, -R5 ;  /* 0x000000011e1ea824 */ /* 0x000fe200078e0a05 */
[----:B------:R-:W-:Y:S01]  /*1cee0*/  ISETP.GT.U32.AND P2, PT, R5, R33, PT ;  /* 0x000000210500720c */ /* 0x000fe20003f44070 */
[----:B------:R-:W-:Y:S01]  /*1cef0*/  @!P1 IMAD.MOV R31, RZ, RZ, -R31 ;  /* 0x000000ffff1f9224 */ /* 0x000fe200078e0a1f */
[----:B------:R-:W-:Y:S02]  /*1cf00*/  LEA R2, P3, R29, R4, 0x1 ;  /* 0x000000041d027211 */ /* 0x000fe400078608ff */
[----:B------:R-:W-:Y:S01]  /*1cf10*/  SEL R32, R38, R32, !P6 ;  /* 0x0000002026207207 */ /* 0x000fe20007000000 */
[----:B------:R-:W-:Y:S01]  /*1cf20*/  @P0 IMAD.MOV.U32 R9, RZ, RZ, R7 ;  /* 0x000000ffff090224 */ /* 0x000fe200078e0007 */
[----:B------:R-:W-:-:S02]  /*1cf30*/  PRMT R26, RZ, 0x7610, R26 ;  /* 0x00007610ff1a7816 */ /* 0x000fc4000000001a */
[----:B----4-:R-:W-:Y:S01]  /*1cf40*/  LEA.HI.X.SX32 R7, R29, R3, 0x1, P3 ;  /* 0x000000031d077211 */ /* 0x010fe200018f0eff */
[----:B------:R-:W-:Y:S01]  /*1cf50*/  IMAD R32, R32, UR13, RZ ;  /* 0x0000000d20207c24 */ /* 0x000fe2000f8e02ff */
[----:B------:R-:W-:Y:S01]  /*1cf60*/  SEL R31, R38, R31, !P6 ;  /* 0x0000001f261f7207 */ /* 0x000fe20007000000 */
[----:B------:R-:W-:Y:S01]  /*1cf70*/  STL [R1+0x7a4], R2 ;  /* 0x0007a40201007387 */ /* 0x000fe20000100800 */
[----:B------:R-:W-:-:S03]  /*1cf80*/  @!P4 IMAD.MOV R30, RZ, RZ, -R30 ;  /* 0x000000ffff1ec224 */ /* 0x000fc600078e0a1e */
[----:B------:R0:W2:Y:S01]  /*1cf90*/  @P0 LDG.E.U16 R26, desc[UR24][R8.64] ;  /* 0x00000018081a0981 */ /* 0x0000a2000c1e1500 */
[----:B-1----:R-:W-:-:S03]  /*1cfa0*/  IMAD R31, R31, UR4, RZ ;  /* 0x000000041f1f7c24 */ /* 0x002fc6000f8e02ff */
[----:B------:R1:W-:Y:S01]  /*1cfb0*/  STL [R1+0x7a0], R7 ;  /* 0x0007a00701007387 */ /* 0x0003e20000100800 */
[----:B------:R-:W-:Y:S01]  /*1cfc0*/  PRMT R25, RZ, 0x7610, R25 ;  /* 0x00007610ff197816 */ /* 0x000fe20000000019 */
[----:B------:R-:W-:Y:S02]  /*1cfd0*/  @!P2 IMAD.IADD R33, R33, 0x1, -R5 ;  /* 0x000000012121a824 */ /* 0x000fe400078e0a05 */
[----:B0-----:R-:W-:Y:S01]  /*1cfe0*/  @P0 IMAD.MOV.U32 R9, RZ, RZ, R7 ;  /* 0x000000ffff090224 */ /* 0x001fe200078e0007 */
[----:B------:R-:W-:Y:S01]  /*1cff0*/  SEL R30, R38, R30, !P6 ;  /* 0x0000001e261e7207 */ /* 0x000fe20007000000 */
[----:B------:R-:W-:Y:S01]  /*1d000*/  @P0 IMAD.MOV.U32 R8, RZ, RZ, R2 ;  /* 0x000000ffff080224 */ /* 0x000fe200078e0002 */
[----:B------:R-:W-:Y:S01]  /*1d010*/  PRMT R24, RZ, 0x7610, R24 ;  /* 0x00007610ff187816 */ /* 0x000fe20000000018 */
[----:B------:R-:W0:Y:S01]  /*1d020*/  LDCU UR4, c[0x0][0x3b0] ;  /* 0x00007600ff0477ac */ /* 0x000e220008000800 */
[CC--:B-1----:R-:W-:Y:S02]  /*1d030*/  LEA R7, P1, R32.reuse, R4.reuse, 0x1 ;  /* 0x0000000420077211 */ /* 0x0c2fe400078208ff */
[----:B------:R-:W-:Y:S01]  /*1d040*/  LEA R10, P2, R31, R4, 0x1 ;  /* 0x000000041f0a7211 */ /* 0x000fe200078408ff */
[----:B------:R1:W3:Y:S01]  /*1d050*/  @P0 LDG.E.U16 R25, desc[UR24][R8.64] ;  /* 0x0000001808190981 */ /* 0x0002e2000c1e1500 */
[----:B------:R-:W-:-:S02]  /*1d060*/  LEA.HI.X.SX32 R11, R32, R3, 0x1, P1 ;  /* 0x00000003200b7211 */ /* 0x000fc400008f0eff */
[----:B------:R-:W-:Y:S01]  /*1d070*/  ISETP.GT.U32.AND P1, PT, R5, R33, PT ;  /* 0x000000210500720c */ /* 0x000fe20003f24070 */
[----:B------:R-:W-:Y:S01]  /*1d080*/  STL [R1+0x7bc], R7 ;  /* 0x0007bc0701007387 */ /* 0x000fe20000100800 */
[----:B------:R-:W-:Y:S02]  /*1d090*/  IMAD R30, R30, UR5, RZ ;  /* 0x000000051e1e7c24 */ /* 0x000fe4000f8e02ff */
[----:B-1----:R-:W-:Y:S01]  /*1d0a0*/  @P0 IMAD.MOV.U32 R8, RZ, RZ, R7 ;  /* 0x000000ffff080224 */ /* 0x002fe200078e0007 */
[----:B------:R1:W-:Y:S01]  /*1d0b0*/  STL [R1+0x7b8], R11 ;  /* 0x0007b80b01007387 */ /* 0x0003e20000100800 */
[----:B------:R-:W-:Y:S01]  /*1d0c0*/  @P0 IMAD.MOV.U32 R9, RZ, RZ, R11 ;  /* 0x000000ffff090224 */ /* 0x000fe200078e000b */
[C---:B------:R-:W-:Y:S01]  /*1d0d0*/  LEA R2, P3, R30.reuse, R4, 0x1 ;  /* 0x000000041e027211 */ /* 0x040fe200078608ff */
[----:B------:R-:W4:Y:S01]  /*1d0e0*/  LDCU UR5, c[0x0][0x3b0] ;  /* 0x00007600ff0577ac */ /* 0x000f220008000800 */
[----:B------:R-:W-:Y:S02]  /*1d0f0*/  PRMT R23, RZ, 0x7610, R23 ;  /* 0x00007610ff177816 */ /* 0x000fe40000000017 */
[----:B------:R0:W2:Y:S01]  /*1d100*/  @P0 LDG.E.U16 R24, desc[UR24][R8.64] ;  /* 0x0000001808180981 */ /* 0x0000a2000c1e1500 */
[-C--:B-1----:R-:W-:Y:S01]  /*1d110*/  LEA.HI.X.SX32 R11, R31, R3.reuse, 0x1, P2 ;  /* 0x000000031f0b7211 */ /* 0x082fe200010f0eff */
[----:B------:R-:W-:Y:S01]  /*1d120*/  @!P1 IMAD.IADD R33, R33, 0x1, -R5 ;  /* 0x0000000121219824 */ /* 0x000fe200078e0a05 */
[----:B------:R-:W-:Y:S01]  /*1d130*/  LEA.HI.X.SX32 R7, R30, R3, 0x1, P3 ;  /* 0x000000031e077211 */ /* 0x000fe200018f0eff */
[----:B------:R1:W-:Y:S01]  /*1d140*/  STL [R1+0x7c4], R10 ;  /* 0x0007c40a01007387 */ /* 0x0003e20000100800 */
[----:B0-----:R-:W-:-:S02]  /*1d150*/  @P0 IMAD.MOV.U32 R8, RZ, RZ, R10 ;  /* 0x000000ffff080224 */ /* 0x001fc400078e000a */
[----:B------:R-:W-:Y:S01]  /*1d160*/  @P0 IMAD.MOV.U32 R9, RZ, RZ, R11 ;  /* 0x000000ffff090224 */ /* 0x000fe200078e000b */
[----:B------:R-:W-:Y:S01]  /*1d170*/  STL [R1+0x7dc], R2 ;  /* 0x0007dc0201007387 */ /* 0x000fe20000100800 */
[----:B------:R-:W-:Y:S02]  /*1d180*/  PRMT R22, RZ, 0x7610, R22 ;  /* 0x00007610ff167816 */ /* 0x000fe40000000016 */
[----:B-1----:R-:W-:Y:S01]  /*1d190*/  LOP3.LUT R10, R0, 0x1cc, RZ, 0xfc, !PT ;  /* 0x000001cc000a7812 */ /* 0x002fe200078efcff */
[----:B------:R-:W-:Y:S04]  /*1d1a0*/  STL [R1+0x7c0], R11 ;  /* 0x0007c00b01007387 */ /* 0x000fe80000100800 */
[----:B------:R0:W2:Y:S04]  /*1d1b0*/  @P0 LDG.E.U16 R23, desc[UR24][R8.64] ;  /* 0x0000001808170981 */ /* 0x0000a8000c1e1500 */
[----:B------:R1:W-:Y:S01]  /*1d1c0*/  STL [R1+0x7d8], R7 ;  /* 0x0007d80701007387 */ /* 0x0003e20000100800 */
[----:B0-----:R-:W-:-:S02]  /*1d1d0*/  @P0 IMAD.MOV.U32 R8, RZ, RZ, R2 ;  /* 0x000000ffff080224 */ /* 0x001fc400078e0002 */
[----:B------:R-:W-:Y:S01]  /*1d1e0*/  @P0 IMAD.MOV.U32 R9, RZ, RZ, R7 ;  /* 0x000000ffff090224 */ /* 0x000fe200078e0007 */
[----:B-1----:R-:W-:-:S04]  /*1d1f0*/  IABS R7, R10 ;  /* 0x0000000a00077213 */ /* 0x002fc80000000000 */
[----:B------:R0:W2:Y:S02]  /*1d200*/  @P0 LDG.E.U16 R22, desc[UR24][R8.64] ;  /* 0x0000001808160981 */ /* 0x0000a4000c1e1500 */
[----:B0-----:R-:W-:-:S04]  /*1d210*/  IMAD.HI.U32 R8, R6, R7, RZ ;  /* 0x0000000706087227 */ /* 0x001fc800078e00ff */
[----:B------:R-:W-:-:S04]  /*1d220*/  IMAD.MOV R8, RZ, RZ, -R8 ;  /* 0x000000ffff087224 */ /* 0x000fc800078e0a08 */
[----:B------:R-:W-:Y:S01]  /*1d230*/  IMAD R7, R5, R8, R7 ;  /* 0x0000000805077224 */ /* 0x000fe200078e0207 */
[----:B------:R-:W-:Y:S01]  /*1d240*/  PRMT R21, RZ, 0x7610, R21 ;  /* 0x00007610ff157816 */ /* 0x000fe20000000015 */
[----:B------:R-:W-:Y:S01]  /*1d250*/  STL [R1+0xa40], R10 ;  /* 0x000a400a01007387 */ /* 0x000fe20000100800 */
[----:B------:R-:W-:Y:S02]  /*1d260*/  PRMT R20, RZ, 0x7610, R20 ;  /* 0x00007610ff147816 */ /* 0x000fe40000000014 */
[----:B------:R-:W-:Y:S02]  /*1d270*/  PRMT R19, RZ, 0x7610, R19 ;  /* 0x00007610ff137816 */ /* 0x000fe40000000013 */
[----:B------:R-:W-:-:S13]  /*1d280*/  ISETP.GE.AND P2, PT, R28, RZ, PT ;  /* 0x000000ff1c00720c */ /* 0x000fda0003f46270 */
[----:B------:R-:W-:-:S05]  /*1d290*/  @!P2 IMAD.MOV R33, RZ, RZ, -R33 ;  /* 0x000000ffff21a224 */ /* 0x000fca00078e0a21 */
[----:B------:R-:W-:-:S05]  /*1d2a0*/  SEL R33, R38, R33, !P6 ;  /* 0x0000002126217207 */ /* 0x000fca0007000000 */
[----:B------:R-:W-:Y:S01]  /*1d2b0*/  IMAD R33, R33, UR4, RZ ;  /* 0x0000000421217c24 */ /* 0x000fe2000f8e02ff */
[----:B------:R-:W-:Y:S01]  /*1d2c0*/  ISETP.GE.AND P2, PT, R10, RZ, PT ;  /* 0x000000ff0a00720c */ /* 0x000fe20003f46270 */
[----:B------:R-:W0:Y:S03]  /*1d2d0*/  LDCU UR4, c[0x0][0x3b0] ;  /* 0x00007600ff0477ac */ /* 0x000e260008000800 */
[----:B------:R-:W-:-:S04]  /*1d2e0*/  LEA R2, P1, R33, R4, 0x1 ;  /* 0x0000000421027211 */ /* 0x000fc800078208ff */
[----:B------:R-:W-:Y:S02]  /*1d2f0*/  LEA.HI.X.SX32 R11, R33, R3, 0x1, P1 ;  /* 0x00000003210b7211 */ /* 0x000fe400008f0eff */
[----:B------:R-:W-:Y:S01]  /*1d300*/  ISETP.GT.U32.AND P1, PT, R5, R7, PT ;  /* 0x000000070500720c */ /* 0x000fe20003f24070 */
[----:B------:R-:W-:Y:S01]  /*1d310*/  @P0 IMAD.MOV.U32 R8, RZ, RZ, R2 ;  /* 0x000000ffff080224 */ /* 0x000fe200078e0002 */
[----:B------:R1:W-:Y:S01]  /*1d320*/  STL [R1+0x7e4], R2 ;  /* 0x0007e40201007387 */ /* 0x0003e20000100800 */
[----:B------:R-:W-:-:S05]  /*1d330*/  @P0 IMAD.MOV.U32 R9, RZ, RZ, R11 ;  /* 0x000000ffff090224 */ /* 0x000fca00078e000b */
[----:B------:R0:W2:Y:S01]  /*1d340*/  @P0 LDG.E.U16 R21, desc[UR24][R8.64] ;  /* 0x0000001808150981 */ /* 0x0000a2000c1e1500 */
[----:B-1----:R-:W-:-:S04]  /*1d350*/  LOP3.LUT R2, R0, 0x1ce, RZ, 0xfc, !PT ;  /* 0x000001ce00027812 */ /* 0x002fc800078efcff */
[----:B------:R-:W-:Y:S01]  /*1d360*/  @!P1 IMAD.IADD R7, R7, 0x1, -R5 ;  /* 0x0000000107079824 */ /* 0x000fe200078e0a05 */
[----:B0-----:R-:W-:-:S04]  /*1d370*/  IABS R8, R2 ;  /* 0x0000000200087213 */ /* 0x001fc80000000000 */
[----:B------:R-:W-:Y:S01]  /*1d380*/  ISETP.GT.U32.AND P1, PT, R5, R7, PT ;  /* 0x000000070500720c */ /* 0x000fe20003f24070 */
[----:B------:R-:W-:-:S04]  /*1d390*/  IMAD.HI.U32 R9, R6, R8, RZ ;  /* 0x0000000806097227 */ /* 0x000fc800078e00ff */
[----:B------:R-:W-:-:S04]  /*1d3a0*/  IMAD.MOV R9, RZ, RZ, -R9 ;  /* 0x000000ffff097224 */ /* 0x000fc800078e0a09 */
[----:B------:R-:W-:-:S04]  /*1d3b0*/  IMAD R8, R5, R9, R8 ;  /* 0x0000000905087224 */ /* 0x000fc800078e0208 */
[----:B------:R-:W-:Y:S01]  /*1d3c0*/  @!P1 IMAD.IADD R7, R7, 0x1, -R5 ;  /* 0x0000000107079824 */ /* 0x000fe200078e0a05 */
[----:B------:R-:W-:-:S03]  /*1d3d0*/  ISETP.GT.U32.AND P1, PT, R5, R8, PT ;  /* 0x000000080500720c */ /* 0x000fc60003f24070 */
[----:B------:R-:W-:-:S05]  /*1d3e0*/  @!P2 IMAD.MOV R7, RZ, RZ, -R7 ;  /* 0x000000ffff07a224 */ /* 0x000fca00078e0a07 */
[----:B------:R-:W-:-:S05]  /*1d3f0*/  SEL R7, R38, R7, !P6 ;  /* 0x0000000726077207 */ /* 0x000fca0007000000 */
[----:B------:R-:W-:Y:S01]  /*1d400*/  IMAD R7, R7, UR4, RZ ;  /* 0x0000000407077c24 */ /* 0x000fe2000f8e02ff */
[----:B------:R0:W-:Y:S01]  /*1d410*/  STL [R1+0x7e0], R11 ;  /* 0x0007e00b01007387 */ /* 0x0001e20000100800 */
[--C-:B------:R-:W-:Y:S01]  /*1d420*/  @!P1 IMAD.IADD R8, R8, 0x1, -R5.reuse ;  /* 0x0000000108089824 */ /* 0x100fe200078e0a05 */
[----:B------:R-:W1:Y:S02]  /*1d430*/  LDCU UR4, c[0x0][0x3b0] ;  /* 0x00007600ff0477ac */ /* 0x000e640008000800 */
[----:B------:R-:W-:Y:S02]  /*1d440*/  LEA R10, P2, R7, R4, 0x1 ;  /* 0x00000004070a7211 */ /* 0x000fe400078408ff */
[----:B------:R-:W-:Y:S02]  /*1d450*/  ISETP.GT.U32.AND P1, PT, R5, R8, PT ;  /* 0x000000080500720c */ /* 0x000fe40003f24070 */
[----:B0-----:R-:W-:Y:S02]  /*1d460*/  LEA.HI.X.SX32 R11, R7, R3, 0x1, P2 ;  /* 0x00000003070b7211 */ /* 0x001fe400010f0eff */
[----:B------:R-:W-:Y:S01]  /*1d470*/  ISETP.GE.AND P2, PT, R2, RZ, PT ;  /* 0x000000ff0200720c */ /* 0x000fe20003f46270 */
[----:B------:R-:W-:Y:S04]  /*1d480*/  STL [R1+0xa3c], R2 ;  /* 0x000a3c0201007387 */ /* 0x000fe80000100800 */
[----:B------:R0:W-:Y:S04]  /*1d490*/  STL [R1+0x7fc], R10 ;  /* 0x0007fc0a01007387 */ /* 0x0001e80000100800 */
[----:B------:R-:W-:Y:S01]  /*1d4a0*/  @!P1 IMAD.IADD R8, R8, 0x1, -R5 ;  /* 0x0000000108089824 */ /* 0x000fe200078e0a05 */
[----:B------:R0:W2:Y:S03]  /*1d4b0*/  @P0 LDG.E.U16 R20, desc[UR24][R10.64] ;  /* 0x000000180a140981 */ /* 0x0000a6000c1e1500 */
[----:B------:R-:W-:Y:S01]  /*1d4c0*/  @!P2 IMAD.MOV R8, RZ, RZ, -R8 ;  /* 0x000000ffff08a224 */ /* 0x000fe200078e0a08 */
[----:B0-----:R-:W-:-:S04]  /*1d4d0*/  LOP3.LUT R10, R0, 0x1d4, RZ, 0xfc, !PT ;  /* 0x000001d4000a7812 */ /* 0x001fc800078efcff */
[----:B------:R-:W-:Y:S02]  /*1d4e0*/  IABS R7, R10 ;  /* 0x0000000a00077213 */ /* 0x000fe40000000000 */
[----:B------:R-:W-:-:S03]  /*1d4f0*/  SEL R9, R38, R8, !P6 ;  /* 0x0000000826097207 */ /* 0x000fc60007000000 */
[----:B------:R-:W-:-:S04]  /*1d500*/  IMAD.HI.U32 R8, R6, R7, RZ ;  /* 0x0000000706087227 */ /* 0x000fc800078e00ff */
[----:B-1----:R-:W-:Y:S01]  /*1d510*/  IMAD R9, R9, UR4, RZ ;  /* 0x0000000409097c24 */ /* 0x002fe2000f8e02ff */
[----:B------:R0:W-:Y:S01]  /*1d520*/  STL [R1+0x7f8], R11 ;  /* 0x0007f80b01007387 */ /* 0x0001e20000100800 */
[----:B------:R-:W-:Y:S01]  /*1d530*/  IMAD.MOV R8, RZ, RZ, -R8 ;  /* 0x000000ffff087224 */ /* 0x000fe200078e0a08 */
[----:B------:R-:W-:Y:S01]  /*1d540*/  ISETP.GE.AND P2, PT, R10, RZ, PT ;  /* 0x000000ff0a00720c */ /* 0x000fe20003f46270 */
[----:B------:R-:W1:Y:S01]  /*1d550*/  LDCU UR4, c[0x0][0x3b0] ;  /* 0x00007600ff0477ac */ /* 0x000e620008000800 */
[----:B------:R-:W-:Y:S01]  /*1d560*/  LEA R2, P1, R9, R4, 0x1 ;  /* 0x0000000409027211 */ /* 0x000fe200078208ff */
[----:B------:R-:W-:-:S03]  /*1d570*/  IMAD R7, R5, R8, R7 ;  /* 0x0000000805077224 */ /* 0x000fc600078e0207 */
[----:B0-----:R-:W-:Y:S02]  /*1d580*/  LEA.HI.X.SX32 R11, R9, R3, 0x1, P1 ;  /* 0x00000003090b7211 */ /* 0x001fe400008f0eff */
[----:B------:R-:W-:Y:S01]  /*1d590*/  ISETP.GT.U32.AND P1, PT, R5, R7, PT ;  /* 0x000000070500720c */ /* 0x000fe20003f24070 */
[----:B------:R-:W-:Y:S01]  /*1d5a0*/  STL [R1+0xa38], R10 ;  /* 0x000a380a01007387 */ /* 0x000fe20000100800 */
[----:B------:R-:W-:Y:S02]  /*1d5b0*/  @P0 IMAD.MOV.U32 R8, RZ, RZ, R2 ;  /* 0x000000ffff080224 */ /* 0x000fe400078e0002 */
[----:B------:R-:W-:Y:S01]  /*1d5c0*/  @P0 IMAD.MOV.U32 R9, RZ, RZ, R11 ;  /* 0x000000ffff090224 */ /* 0x000fe200078e000b */
[----:B------:R0:W-:Y:S04]  /*1d5d0*/  STL [R1+0x804], R2 ;  /* 0x0008040201007387 */ /* 0x0001e80000100800 */
[----:B------:R1:W2:Y:S04]  /*1d5e0*/  @P0 LDG.E.U16 R19, desc[UR24][R8.64] ;  /* 0x0000001808130981 */ /* 0x0002a8000c1e1500 */
[----:B------:R-:W-:Y:S01]  /*1d5f0*/  @!P1 IMAD.IADD R7, R7, 0x1, -R5 ;  /* 0x0000000107079824 */ /* 0x000fe200078e0a05 */
[----:B0-----:R-:W-:-:S04]  /*1d600*/  LOP3.LUT R2, R0, 0x1d6, RZ, 0xfc, !PT ;  /* 0x000001d600027812 */ /* 0x001fc800078efcff */
[----:B-1----:R-:W-:Y:S02]  /*1d610*/  IABS R8, R2 ;  /* 0x0000000200087213 */ /* 0x002fe40000000000 */
[----:B------:R-:W-:-:S03]  /*1d620*/  ISETP.GT.U32.AND P1, PT, R5, R7, PT ;  /* 0x000000070500720c */ /* 0x000fc60003f24070 */
[----:B------:R-:W-:-:S04]  /*1d630*/  IMAD.HI.U32 R9, R6, R8, RZ ;  /* 0x0000000806097227 */ /* 0x000fc800078e00ff */
[----:B------:R-:W-:-:S04]  /*1d640*/  IMAD.MOV R9, RZ, RZ, -R9 ;  /* 0x000000ffff097224 */ /* 0x000fc800078e0a09 */
[----:B------:R-:W-:Y:S02]  /*1d650*/  IMAD R8, R5, R9, R8 ;  /* 0x0000000905087224 */ /* 0x000fe400078e0208 */
[----:B------:R-:W-:-:S03]  /*1d660*/  @!P1 IMAD.IADD R7, R7, 0x1, -R5 ;  /* 0x0000000107079824 */ /* 0x000fc600078e0a05 */
[----:B------:R-:W-:Y:S01]  /*1d670*/  ISETP.GT.U32.AND P1, PT, R5, R8, PT ;  /* 0x000000080500720c */ /* 0x000fe20003f24070 */
[----:B------:R-:W-:-:S05]  /*1d680*/  @!P2 IMAD.MOV R7, RZ, RZ, -R7 ;  /* 0x000000ffff07a224 */ /* 0x000fca00078e0a07 */
[----:B------:R-:W-:-:S05]  /*1d690*/  SEL R7, R38, R7, !P6 ;  /* 0x0000000726077207 */ /* 0x000fca0007000000 */
[----:B------:R-:W-:Y:S01]  /*1d6a0*/  IMAD R7, R7, UR4, RZ ;  /* 0x0000000407077c24 */ /* 0x000fe2000f8e02ff */
[----:B------:R0:W-:Y:S01]  /*1d6b0*/  STL [R1+0x800], R11 ;  /* 0x0008000b01007387 */ /* 0x0001e20000100800 */
[--C-:B------:R-:W-:Y:S01]  /*1d6c0*/  @!P1 IMAD.IADD R8, R8, 0x1, -R5.reuse ;  /* 0x0000000108089824 */ /* 0x100fe200078e0a05 */
[----:B------:R-:W-:Y:S01]  /*1d6d0*/  PRMT R18, RZ, 0x7610, R18 ;  /* 0x00007610ff127816 */ /* 0x000fe20000000012 */
[----:B------:R-:W1:Y:S01]  /*1d6e0*/  LDCU UR4, c[0x0][0x3b0] ;  /* 0x00007600ff0477ac */ /* 0x000e620008000800 */
        /* <DEDUP_REMOVED lines=16> */
[----:B------:R-:W-:Y:S01]  /*1d7f0*/  PRMT R17, RZ, 0x7610, R17 ;  /* 0x00007610ff117816 */ /* 0x000fe20000000011 */
        /* <DEDUP_REMOVED lines=14> */
[----:B------:R-:W-:Y:S01]  /*1d8e0*/  IMAD.HI.U32 R9, R6, R8, RZ ;  /* 0x0000000806097227 */ /* 0x000fe200078e00ff */
[----:B------:R-:W-:-:S03]  /*1d8f0*/  ISETP.GE.AND P2, PT, R10, RZ, PT ;  /* 0x000000ff0a00720c */ /* 0x000fc60003f46270 */
        /* <DEDUP_REMOVED lines=102> */
[----:B------:R0:W-:Y:S08]  /*1df60*/  STL [R1+0xa1c], R2 ;  /* 0x000a1c0201007387 */ /* 0x0001f00000100800 */
[----:B------:R-:W-:Y:S01]  /*1df70*/  @!P1 IMAD.IADD R8, R8, 0x1, -R5 ;  /* 0x0000000108089824 */ /* 0x000fe200078e0a05 */
[----:B0-----:R-:W-:-:S03]  /*1df80*/  LOP3.LUT R2, R0, 0x1e6, RZ, 0xfc, !PT ;  /* 0x000001e600027812 */ /* 0x001fc600078efcff */
[----:B------:R-:W-:Y:S01]  /*1df90*/  @!P2 IMAD.MOV R8, RZ, RZ, -R8 ;  /* 0x000000ffff08a224 */ /* 0x000fe200078e0a08 */
[----:B------:R-:W-:-:S04]  /*1dfa0*/  IABS R7, R2 ;  /* 0x0000000200077213 */ /* 0x000fc80000000000 */
[----:B------:R-:W-:Y:S01]  /*1dfb0*/  SEL R9, R38, R8, !P6 ;  /* 0x0000000826097207 */ /* 0x000fe20007000000 */
[----:B------:R-:W-:Y:S01]  /*1dfc0*/  IMAD.HI.U32 R8, R6, R7, RZ ;  /* 0x0000000706087227 */ /* 0x000fe200078e00ff */
[----:B------:R-:W-:-:S03]  /*1dfd0*/  PRMT R12, RZ, 0x7610, R12 ;  /* 0x00007610ff0c7816 */ /* 0x000fc6000000000c */
[----:B-1----:R-:W-:Y:S01]  /*1dfe0*/  IMAD R9, R9, UR4, RZ ;  /* 0x0000000409097c24 */ /* 0x002fe2000f8e02ff */
[----:B------:R0:W-:Y:S01]  /*1dff0*/  STL [R1+0x88c], R10 ;  /* 0x00088c0a01007387 */ /* 0x0001e20000100800 */
[----:B------:R-:W-:Y:S01]  /*1e000*/  IMAD.MOV R8, RZ, RZ, -R8 ;  /* 0x000000ffff087224 */ /* 0x000fe200078e0a08 */
[----:B------:R-:W-:Y:S01]  /*1e010*/  LOP3.LUT R33, R0, 0x1ee, RZ, 0xfc, !PT ;  /* 0x000001ee00217812 */ /* 0x000fe200078efcff */
[----:B------:R-:W1:Y:S01]  /*1e020*/  LDCU UR4, c[0x0][0x3b0] ;  /* 0x00007600ff0477ac */ /* 0x000e620008000800 */
[----:B------:R0:W2:Y:S01]  /*1e030*/  @P0 LDG.E.U16 R12, desc[UR24][R10.64] ;  /* 0x000000180a0c0981 */ /* 0x0000a2000c1e1500 */
[----:B------:R-:W-:Y:S01]  /*1e040*/  IMAD R7, R5, R8, R7 ;  /* 0x0000000805077224 */ /* 0x000fe200078e0207 */
[----:B0-----:R-:W-:-:S04]  /*1e050*/  LEA R10, P1, R9, R4, 0x1 ;  /* 0x00000004090a7211 */ /* 0x001fc800078208ff */
[----:B------:R-:W-:Y:S02]  /*1e060*/  LEA.HI.X.SX32 R28, R9, R3, 0x1, P1 ;  /* 0x00000003091c7211 */ /* 0x000fe400008f0eff */
[----:B------:R-:W-:Y:S01]  /*1e070*/  ISETP.GT.U32.AND P1, PT, R5, R7, PT ;  /* 0x000000070500720c */ /* 0x000fe20003f24070 */
[----:B------:R0:W-:Y:S01]  /*1e080*/  STL [R1+0x888], R11 ;  /* 0x0008880b01007387 */ /* 0x0001e20000100800 */
[----:B------:R-:W-:Y:S02]  /*1e090*/  @P0 IMAD.MOV.U32 R8, RZ, RZ, R10 ;  /* 0x000000ffff080224 */ /* 0x000fe400078e000a */
[----:B------:R-:W-:Y:S01]  /*1e0a0*/  @P0 IMAD.MOV.U32 R9, RZ, RZ, R28 ;  /* 0x000000ffff090224 */ /* 0x000fe200078e001c */
[----:B0-----:R-:W-:-:S08]  /*1e0b0*/  PRMT R11, RZ, 0x7610, R11 ;  /* 0x00007610ff0b7816 */ /* 0x001fd0000000000b */
[----:B------:R-:W-:Y:S01]  /*1e0c0*/  @!P1 IMAD.IADD R7, R7, 0x1, -R5 ;  /* 0x0000000107079824 */ /* 0x000fe200078e0a05 */
[C---:B------:R-:W-:Y:S01]  /*1e0d0*/  LOP3.LUT R32, R0.reuse, 0x1fe, RZ, 0xfc, !PT ;  /* 0x000001fe00207812 */ /* 0x040fe200078efcff */
[----:B------:R0:W2:Y:S03]  /*1e0e0*/  @P0 LDG.E.U16 R11, desc[UR24][R8.64] ;  /* 0x00000018080b0981 */ /* 0x0000a6000c1e1500 */
[----:B------:R-:W-:Y:S02]  /*1e0f0*/  ISETP.GT.U32.AND P2, PT, R5, R7, PT ;  /* 0x000000070500720c */ /* 0x000fe40003f44070 */
[----:B------:R-:W-:Y:S01]  /*1e100*/  LOP3.LUT R31, R0, 0x1f6, RZ, 0xfc, !PT ;  /* 0x000001f6001f7812 */ /* 0x000fe200078efcff */
[----:B------:R-:W-:Y:S01]  /*1e110*/  STL [R1+0xa18], R2 ;  /* 0x000a180201007387 */ /* 0x000fe20000100800 */
[----:B0-----:R-:W-:Y:S02]  /*1e120*/  IABS R9, R33 ;  /* 0x0000002100097213 */ /* 0x001fe40000000000 */
[----:B------:R-:W-:Y:S01]  /*1e130*/  IABS R8, R32 ;  /* 0x0000002000087213 */ /* 0x000fe20000000000 */
[----:B------:R0:W-:Y:S02]  /*1e140*/  STL [R1+0x8a4], R10 ;  /* 0x0008a40a01007387 */ /* 0x0001e40000100800 */
[----:B------:R-:W-:Y:S01]  /*1e150*/  IMAD.HI.U32 R29, R6, R9, RZ ;  /* 0x00000009061d7227 */ /* 0x000fe200078e00ff */
[----:B------:R-:W-:Y:S01]  /*1e160*/  ISETP.GE.AND P1, PT, R2, RZ, PT ;  /* 0x000000ff0200720c */ /* 0x000fe20003f26270 */
[----:B------:R1:W-:Y:S02]  /*1e170*/  STL [R1+0x8a0], R28 ;  /* 0x0008a01c01007387 */ /* 0x0003e40000100800 */
[----:B------:R-:W-:Y:S01]  /*1e180*/  IMAD.MOV R29, RZ, RZ, -R29 ;  /* 0x000000ffff1d7224 */ /* 0x000fe200078e0a1d */
[----:B0-----:R-:W-:Y:S01]  /*1e190*/  IABS R10, R31 ;  /* 0x0000001f000a7213 */ /* 0x001fe20000000000 */
[----:B-1----:R-:W-:-:S04]  /*1e1a0*/  IMAD.HI.U32 R28, R6, R8, RZ ;  /* 0x00000008061c7227 */ /* 0x002fc800078e00ff */
[----:B------:R-:W-:Y:S02]  /*1e1b0*/  IMAD.MOV R28, RZ, RZ, -R28 ;  /* 0x000000ffff1c7224 */ /* 0x000fe400078e0a1c */
[----:B------:R-:W-:Y:S02]  /*1e1c0*/  IMAD R9, R5, R29, R9 ;  /* 0x0000001d05097224 */ /* 0x000fe400078e0209 */
[----:B------:R-:W-:-:S04]  /*1e1d0*/  IMAD.HI.U32 R30, R6, R10, RZ ;  /* 0x0000000a061e7227 */ /* 0x000fc800078e00ff */
[----:B------:R-:W-:Y:S01]  /*1e1e0*/  @!P2 IMAD.IADD R7, R7, 0x1, -R5 ;  /* 0x000000010707a824 */ /* 0x000fe200078e0a05 */
[C---:B------:R-:W-:Y:S01]  /*1e1f0*/  ISETP.GT.U32.AND P2, PT, R5.reuse, R9, PT ;  /* 0x000000090500720c */ /* 0x040fe20003f44070 */
[C---:B------:R-:W-:Y:S02]  /*1e200*/  IMAD R6, R5.reuse, R28, R8 ;  /* 0x0000001c05067224 */ /* 0x040fe400078e0208 */
[----:B------:R-:W-:Y:S02]  /*1e210*/  IMAD.MOV R30, RZ, RZ, -R30 ;  /* 0x000000ffff1e7224 */ /* 0x000fe400078e0a1e */
[----:B------:R-:W-:Y:S01]  /*1e220*/  @!P1 IMAD.MOV R7, RZ, RZ, -R7 ;  /* 0x000000ffff079224 */ /* 0x000fe200078e0a07 */
[C---:B------:R-:W-:Y:S01]  /*1e230*/  ISETP.GT.U32.AND P4, PT, R5.reuse, R6, PT ;  /* 0x000000060500720c */ /* 0x040fe20003f84070 */
[----:B------:R-:W-:-:S03]  /*1e240*/  IMAD R8, R5, R30, R10 ;  /* 0x0000001e05087224 */ /* 0x000fc600078e020a */
[----:B------:R-:W-:Y:S02]  /*1e250*/  SEL R7, R38, R7, !P6 ;  /* 0x0000000726077207 */ /* 0x000fe40007000000 */
[----:B------:R-:W-:Y:S01]  /*1e260*/  ISETP.GT.U32.AND P3, PT, R5, R8, PT ;  /* 0x000000080500720c */ /* 0x000fe20003f64070 */
[--C-:B------:R-:W-:Y:S02]  /*1e270*/  @!P2 IMAD.IADD R9, R9, 0x1, -R5.reuse ;  /* 0x000000010909a824 */ /* 0x100fe400078e0a05 */
[----:B------:R-:W-:Y:S01]  /*1e280*/  IMAD R7, R7, UR4, RZ ;  /* 0x0000000407077c24 */ /* 0x000fe2000f8e02ff */
[----:B------:R-:W0:Y:S03]  /*1e290*/  LDCU UR4, c[0x0][0x3b0] ;  /* 0x00007600ff0477ac */ /* 0x000e260008000800 */
[----:B------:R-:W-:Y:S01]  /*1e2a0*/  @!P4 IMAD.IADD R6, R6, 0x1, -R5 ;  /* 0x000000010606c824 */ /* 0x000fe200078e0a05 */
[----:B------:R-:W-:-:S02]  /*1e2b0*/  LEA R28, P1, R7, R4, 0x1 ;  /* 0x00000004071c7211 */ /* 0x000fc400078208ff */
[----:B------:R-:W-:Y:S02]  /*1e2c0*/  ISETP.GT.U32.AND P4, PT, R5, R9, PT ;  /* 0x000000090500720c */ /* 0x000fe40003f84070 */
[----:B------:R-:W-:Y:S01]  /*1e2d0*/  LEA.HI.X.SX32 R29, R7, R3, 0x1, P1 ;  /* 0x00000003071d7211 */ /* 0x000fe200008f0eff */
[----:B------:R-:W-:Y:S01]  /*1e2e0*/  @!P3 IMAD.IADD R8, R8, 0x1, -R5 ;  /* 0x000000010808b824 */ /* 0x000fe200078e0a05 */
[----:B------:R-:W-:Y:S02]  /*1e2f0*/  ISETP.GT.U32.AND P2, PT, R5, R6, PT ;  /* 0x000000060500720c */ /* 0x000fe40003f44070 */
[----:B------:R-:W-:Y:S02]  /*1e300*/  ISETP.GE.AND P1, PT, R33, RZ, PT ;  /* 0x000000ff2100720c */ /* 0x000fe40003f26270 */
[----:B------:R-:W-:-:S05]  /*1e310*/  ISETP.GT.U32.AND P3, PT, R5, R8, PT ;  /* 0x000000080500720c */ /* 0x000fca0003f64070 */
[----:B------:R-:W-:-:S04]  /*1e320*/  @!P4 IMAD.IADD R9, R9, 0x1, -R5 ;  /* 0x000000010909c824 */ /* 0x000fc800078e0a05 */
[----:B------:R-:W-:Y:S01]  /*1e330*/  @!P2 IMAD.IADD R6, R6, 0x1, -R5 ;  /* 0x000000010606a824 */ /* 0x000fe200078e0a05 */
[----:B------:R-:W-:Y:S01]  /*1e340*/  ISETP.GE.AND P2, PT, R31, RZ, PT ;  /* 0x000000ff1f00720c */ /* 0x000fe20003f46270 */
[----:B------:R-:W-:Y:S02]  /*1e350*/  @!P1 IMAD.MOV R9, RZ, RZ, -R9 ;  /* 0x000000ffff099224 */ /* 0x000fe400078e0a09 */
[----:B------:R-:W-:Y:S01]  /*1e360*/  @!P3 IMAD.IADD R8, R8, 0x1, -R5 ;  /* 0x000000010808b824 */ /* 0x000fe200078e0a05 */
[----:B------:R-:W-:Y:S02]  /*1e370*/  ISETP.GE.AND P3, PT, R32, RZ, PT ;  /* 0x000000ff2000720c */ /* 0x000fe40003f66270 */
[----:B------:R-:W-:-:S05]  /*1e380*/  SEL R9, R38, R9, !P6 ;  /* 0x0000000926097207 */ /* 0x000fca0007000000 */
[----:B0-----:R-:W-:Y:S01]  /*1e390*/  IMAD R9, R9, UR4, RZ ;  /* 0x0000000409097c24 */ /* 0x001fe2000f8e02ff */
[----:B------:R-:W0:Y:S01]  /*1e3a0*/  LDCU UR4, c[0x0][0x3b0] ;  /* 0x00007600ff0477ac */ /* 0x000e220008000800 */
[----:B------:R-:W-:Y:S01]  /*1e3b0*/  @!P2 IMAD.MOV R8, RZ, RZ, -R8 ;  /* 0x000000ffff08a224 */ /* 0x000fe200078e0a08 */
[----:B------:R-:W-:Y:S01]  /*1e3c0*/  STL [R1+0xa0c], R32 ;  /* 0x000a0c2001007387 */ /* 0x000fe20000100800 */
[----:B------:R-:W-:Y:S02]  /*1e3d0*/  PRMT R7, RZ, 0x7610, R7 ;  /* 0x00007610ff077816 */ /* 0x000fe40000000007 */
[----:B------:R-:W-:Y:S01]  /*1e3e0*/  @!P3 IMAD.MOV R6, RZ, RZ, -R6 ;  /* 0x000000ffff06b224 */ /* 0x000fe200078e0a06 */
[----:B------:R-:W-:Y:S01]  /*1e3f0*/  SEL R8, R38, R8, !P6 ;  /* 0x0000000826087207 */ /* 0x000fe20007000000 */
[----:B------:R-:W-:Y:S01]  /*1e400*/  STL [R1+0xa14], R33 ;  /* 0x000a142101007387 */ /* 0x000fe20000100800 */
[----:B------:R-:W-:-:S03]  /*1e410*/  LEA R10, P1, R9, R4, 0x1 ;  /* 0x00000004090a7211 */ /* 0x000fc600078208ff */
[----:B------:R-:W-:Y:S01]  /*1e420*/  STL [R1+0xa10], R31 ;  /* 0x000a101f01007387 */ /* 0x000fe20000100800 */
[----:B------:R-:W-:Y:S01]  /*1e430*/  SEL R38, R38, R6, !P6 ;  /* 0x0000000626267207 */ /* 0x000fe20007000000 */
[----:B----4-:R-:W-:Y:S02]  /*1e440*/  IMAD R5, R8, UR5, RZ ;  /* 0x0000000508057c24 */ /* 0x010fe4000f8e02ff */
[----:B------:R-:W4:Y:S01]  /*1e450*/  LDL.LU R2, [R1+0xe18] ;  /* 0x000e180001027983 */ /* 0x000f220000300800 */
[----:B------:R-:W-:-:S03]  /*1e460*/  @P0 IMAD.MOV.U32 R8, RZ, RZ, R10 ;  /* 0x000000ffff080224 */ /* 0x000fc600078e000a */
[----:B------:R1:W-:Y:S04]  /*1e470*/  STL [R1+0x1fc], R28 ;  /* 0x0001fc1c01007387 */ /* 0x0003e80000100800 */
[----:B------:R1:W2:Y:S01]  /*1e480*/  @P0 LDG.E.U16 R7, desc[UR24][R28.64] ;  /* 0x000000181c070981 */ /* 0x0002a2000c1e1500 */
[----:B0-----:R-:W-:-:S03]  /*1e490*/  IMAD R38, R38, UR4, RZ ;  /* 0x0000000426267c24 */ /* 0x001fc6000f8e02ff */
[----:B------:R-:W-:Y:S01]  /*1e4a0*/  STL [R1+0x1e0], R29 ;  /* 0x0001e01d01007387 */ /* 0x000fe20000100800 */
[----:B------:R-:W-:-:S03]  /*1e4b0*/  PRMT R6, RZ, 0x7610, R6 ;  /* 0x00007610ff067816 */ /* 0x000fc60000000006 */
[----:B------:R0:W-:Y:S01]  /*1e4c0*/  STL [R1+0x1f0], R10 ;  /* 0x0001f00a01007387 */ /* 0x0001e20000100800 */
[----:B-1----:R-:W-:-:S05]  /*1e4d0*/  LEA.HI.X.SX32 R28, R9, R3, 0x1, P1 ;  /* 0x00000003091c7211 */ /* 0x002fca00008f0eff */
[----:B------:R-:W-:Y:S01]  /*1e4e0*/  @P0 IMAD.MOV.U32 R9, RZ, RZ, R28 ;  /* 0x000000ffff090224 */ /* 0x000fe200078e001c */
[CC--:B0-----:R-:W-:Y:S01]  /*1e4f0*/  LEA R10, P1, R5.reuse, R4.reuse, 0x1 ;  /* 0x00000004050a7211 */ /* 0x0c1fe200078208ff */
[----:B------:R0:W-:Y:S04]  /*1e500*/  STL [R1+0x1e4], R28 ;  /* 0x0001e41c01007387 */ /* 0x0001e80000100800 */
[----:B------:R1:W2:Y:S01]  /*1e510*/  @P0 LDG.E.U16 R6, desc[UR24][R8.64] ;  /* 0x0000001808060981 */ /* 0x0002a2000c1e1500 */
[----:B0-----:R-:W-:Y:S02]  /*1e520*/  LEA.HI.X.SX32 R28, R5, R3, 0x1, P1 ;  /* 0x00000003051c7211 */ /* 0x001fe400008f0eff */
[----:B------:R-:W-:Y:S01]  /*1e530*/  LEA R4, P1, R38, R4, 0x1 ;  /* 0x0000000426047211 */ /* 0x000fe200078208ff */
[----:B------:R0:W-:Y:S01]  /*1e540*/  STL [R1+0x1f8], R10 ;  /* 0x0001f80a01007387 */ /* 0x0001e20000100800 */
[----:B------:R-:W-:Y:S01]  /*1e550*/  PRMT R5, RZ, 0x7610, R5 ;  /* 0x00007610ff057816 */ /* 0x000fe20000000005 */
[----:B-1----:R-:W-:-:S02]  /*1e560*/  @P0 IMAD.MOV.U32 R8, RZ, RZ, R10 ;  /* 0x000000ffff080224 */ /* 0x002fc400078e000a */
[----:B------:R-:W-:Y:S01]  /*1e570*/  @P0 IMAD.MOV.U32 R9, RZ, RZ, R28 ;  /* 0x000000ffff090224 */ /* 0x000fe200078e001c */
[----:B------:R-:W-:Y:S01]  /*1e580*/  STL [R1+0x1f4], R28 ;  /* 0x0001f41c01007387 */ /* 0x000fe20000100800 */
[----:B0-----:R-:W-:-:S03]  /*1e590*/  LEA.HI.X.SX32 R10, R38, R3, 0x1, P1 ;  /* 0x00000003260a7211 */ /* 0x001fc600008f0eff */
[----:B------:R0:W-:Y:S01]  /*1e5a0*/  STL [R1+0x1ec], R4 ;  /* 0x0001ec0401007387 */ /* 0x0001e20000100800 */
[----:B------:R-:W-:-:S03]  /*1e5b0*/  PRMT R3, RZ, 0x7610, R3 ;  /* 0x00007610ff037816 */ /* 0x000fc60000000003 */
[----:B------:R1:W2:Y:S04]  /*1e5c0*/  @P0 LDG.E.U16 R5, desc[UR24][R8.64] ;  /* 0x0000001808050981 */ /* 0x0002a8000c1e1500 */
[----:B------:R3:W-:Y:S04]  /*1e5d0*/  STL [R1+0x1e8], R10 ;  /* 0x0001e80a01007387 */ /* 0x0007e80000100800 */
[----:B------:R-:W2:Y:S01]  /*1e5e0*/  LDL.LU R38, [R1+0x28] ;  /* 0x0000280001267983 */ /* 0x000ea20000300800 */
[----:B-1----:R-:W-:-:S03]  /*1e5f0*/  @P0 IMAD.MOV.U32 R8, RZ, RZ, R4 ;  /* 0x000000ffff080224 */ /* 0x002fc600078e0004 */
[----:B0-----:R-:W2:Y:S01]  /*1e600*/  LDL.LU R4, [R1+0x24] ;  /* 0x0000240001047983 */ /* 0x001ea20000300800 */
[----:B------:R-:W-:-:S03]  /*1e610*/  @P0 IMAD.MOV.U32 R9, RZ, RZ, R10 ;  /* 0x000000ffff090224 */ /* 0x000fc600078e000a */
[----:B------:R-:W2:Y:S04]  /*1e620*/  LDL.LU R28, [R1+0x20] ;  /* 0x00002000011c7983 */ /* 0x000ea80000300800 */
[----:B------:R-:W2:Y:S04]  /*1e630*/  LDL.LU R29, [R1+0x1c] ;  /* 0x00001c00011d7983 */ /* 0x000ea80000300800 */
[----:B------:R-:W2:Y:S04]  /*1e640*/  LDL.LU R30, [R1+0x18] ;  /* 0x00001800011e7983 */ /* 0x000ea80000300800 */
[----:B---3--:R-:W3:Y:S04]  /*1e650*/  LDL.LU R10, [R1+0x14] ;  /* 0x00001400010a7983 */ /* 0x008ee80000300800 */
[----:B------:R-:W3:Y:S04]  /*1e660*/  LDL.LU R33, [R1+0x10] ;  /* 0x0000100001217983 */ /* 0x000ee80000300800 */
[----:B------:R-:W3:Y:S04]  /*1e670*/  LDL.LU R31, [R1+0xc] ;  /* 0x00000c00011f7983 */ /* 0x000ee80000300800 */
[----:B------:R4:W3:Y:S04]  /*1e680*/  @P0 LDG.E.U16 R3, desc[UR24][R8.64] ;  /* 0x0000001808030981 */ /* 0x0008e8000c1e1500 */
[----:B------:R-:W3:Y:S01]  /*1e690*/  LDL.LU R9, [R1+0x2c] ;  /* 0x00002c0001097983 */ /* 0x000ee20000300800 */
[----:B------:R-:W-:-:S02]  /*1e6a0*/  USHF.R.S32.HI UR13, URZ, 0x1f, UR28 ;  /* 0x0000001fff0d7899 */ /* 0x000fc4000801141c */
[----:B------:R-:W-:Y:S02]  /*1e6b0*/  UISETP.NE.U32.AND UP1, UPT, UR12, URZ, UPT ;  /* 0x000000ff0c00728c */ /* 0x000fe4000bf25070 */
[----:B------:R-:W-:Y:S02]  /*1e6c0*/  ULEA.HI UR13, UR13, UR28, URZ, 0x6 ;  /* 0x0000001c0d0d7291 */ /* 0x000fe4000f8f30ff */
[----:B------:R-:W-:Y:S02]  /*1e6d0*/  UIADD3 UR12, UPT, UPT, UR10, 0x10000, URZ ;  /* 0x000100000a0c7890 */ /* 0x000fe4000fffe0ff */
[----:B------:R-:W-:Y:S02]  /*1e6e0*/  USHF.R.S32.HI UR13, URZ, 0x6, UR13 ;  /* 0x00000006ff0d7899 */ /* 0x000fe4000801140d */
[----:B------:R-:W-:Y:S02]  /*1e6f0*/  USHF.R.U32.HI UR12, URZ, 0x4, UR12 ;  /* 0x00000004ff0c7899 */ /* 0x000fe4000801160c */
[----:B------:R-:W-:-:S02]  /*1e700*/  UISETP.LT.AND UP3, UPT, UR13, 0x1, UPT ;  /* 0x000000010d00788c */ /* 0x000fc4000bf61270 */
[----:B------:R-:W-:Y:S02]  /*1e710*/  USGXT.U32 UR18, UR12, 0xe ;  /* 0x0000000e0c12789a */ /* 0x000fe40008000000 */
[----:B------:R-:W-:Y:S02]  /*1e720*/  USEL UR15, UR13, 0x1, !UP3 ;  /* 0x000000010d0f7887 */ /* 0x000fe4000d800000 */
[----:B------:R-:W-:Y:S02]  /*1e730*/  UIADD3 UR19, UP3, UPT, UR18, 0x2, URZ ;  /* 0x0000000212137890 */ /* 0x000fe4000ff7e0ff */
[----:B------:R-:W-:Y:S01]  /*1e740*/  USHF.L.U32 UR8, UR6, 0x6, URZ ;  /* 0x0000000606087899 */ /* 0x000fe200080006ff */
[----:B------:R-:W-:Y:S01]  /*1e750*/  UMOV UR5, URZ ;  /* 0x000000ff00057c82 */ /* 0x000fe20008000000 */
[----:B------:R-:W-:Y:S02]  /*1e760*/  UIADD3 UR6, UPT, UPT, UR10, 0x22000, URZ ;  /* 0x000220000a067890 */ /* 0x000fe4000fffe0ff */
[----:B------:R-:W-:-:S02]  /*1e770*/  UIADD3.X UR23, UPT, UPT, UR5, 0x40004040, URZ, UP3, !UPT ;  /* 0x4000404005177890 */ /* 0x000fc40009ffe4ff */
[----:B------:R-:W-:Y:S02]  /*1e780*/  UISETP.LT.OR UP3, UPT, UR28, 0x40, UP1 ;  /* 0x000000401c00788c */ /* 0x000fe40008f61670 */
[----:B------:R-:W-:-:S04]  /*1e790*/  USHF.R.U32.HI UR6, URZ, 0x4, UR6 ;  /* 0x00000004ff067899 */ /* 0x000fc80008011606 */
[----:B------:R-:W-:Y:S02]  /*1e7a0*/  USGXT.U32 UR20, UR6, 0xe ;  /* 0x0000000e0614789a */ /* 0x000fe40008000000 */
[----:B------:R-:W-:Y:S02]  /*1e7b0*/  UIADD3 UR15, UPT, UPT, UR15, -0x1, URZ ;  /* 0xffffffff0f0f7890 */ /* 0x000fe4000fffe0ff */
[----:B------:R-:W-:Y:S01]  /*1e7c0*/  UIADD3 UR21, UP2, UPT, UR20, 0x80, URZ ;  /* 0x0000008014157890 */ /* 0x000fe2000ff5e0ff */
[----:B------:R-:W-:Y:S01]  /*1e7d0*/  UMOV UR4, URZ ;  /* 0x000000ff00047c82 */ /* 0x000fe20008000000 */
[----:B------:R-:W-:Y:S02]  /*1e7e0*/  USHF.L.U32 UR7, UR7, 0x6, URZ ;  /* 0x0000000607077899 */ /* 0x000fe400080006ff */
[----:B------:R-:W-:Y:S02]  /*1e7f0*/  UIADD3.X UR22, UPT, UPT, UR4, 0x40004040, URZ, UP2, !UPT ;  /* 0x4000404004167890 */ /* 0x000fe400097fe4ff */
[----:B------:R-:W-:Y:S01]  /*1e800*/  UISETP.NE.U32.AND UP2, UPT, UR15, URZ, UPT ;  /* 0x000000ff0f00728c */ /* 0x000fe2000bf45070 */
[----:B----4-:R-:W-:-:S05]  /*1e810*/  LOP3.LUT R8, R2, 0x40, RZ, 0x3c, !PT ;  /* 0x0000004002087812 */ /* 0x010fca00078e3cff */
[----:B------:R0:W-:Y:S04]  /*1e820*/  STS.U16 [R8+UR10+0x9e00], R63 ;  /* 0x009e003f08007988 */ /* 0x0001e8000800040a */
        /* <DEDUP_REMOVED lines=14> */
[----:B--2---:R0:W-:Y:S04]  /*1e910*/  STS.U16 [R8+UR10+0xda00], R26 ;  /* 0x00da001a08007988 */ /* 0x0041e8000800040a */
[----:B------:R0:W-:Y:S01]  /*1e920*/  STS.U16 [R8+UR10+0xde00], R24 ;  /* 0x00de001808007988 */ /* 0x0001e2000800040a */
[----:B------:R-:W-:-:S03]  /*1e930*/  LOP3.LUT R32, R2, 0x60, RZ, 0x3c, !PT ;  /* 0x0000006002207812 */ /* 0x000fc600078e3cff */
        /* <DEDUP_REMOVED lines=8> */
[----:B---3--:R0:W-:Y:S04]  /*1e9c0*/  STS.U16 [R32+UR10+0x300], R9 ;  /* 0x0003000920007988 */ /* 0x0081e8000800040a */
        /* <DEDUP_REMOVED lines=62> */
[----:B------:R0:W-:Y:S01]  /*1edb0*/  STS.U16 [R32+UR10+0xff00], R3 ;  /* 0x00ff000320007988 */ /* 0x0001e2000800040a */
[----:B------:R1:W-:Y:S06]  /*1edc0*/  MEMBAR.ALL.CTA ;  /* 0x0000000000007992 */ /* 0x0003ec0000008000 */
[----:B-1----:R-:W1:Y:S02]  /*1edd0*/  FENCE.VIEW.ASYNC.S ;  /* 0x00000000000073c6 */ /* 0x002e640000000000 */
[----:B-1----:R-:W-:Y:S06]  /*1ede0*/  BAR.SYNC.DEFER_BLOCKING 0x0 ;  /* 0x0000000000007b1d */ /* 0x002fec0000010000 */
[----:B------:R-:W-:Y:S05]  /*1edf0*/  BRA.U UP3, `(.L_x_6) ;  /* 0x0000000103d87547 */ /* 0x000fea000b800000 */
[----:B------:R-:W-:Y:S02]  /*1ee00*/  USHF.R.U32.HI UR12, URZ, 0x4, UR10 ;  /* 0x00000004ff0c7899 */ /* 0x000fe4000801160a */
[----:B------:R-:W-:Y:S02]  /*1ee10*/  UIADD3 UR5, UPT, UPT, UR10, 0x20000, URZ ;  /* 0x000200000a057890 */ /* 0x000fe4000fffe0ff */
[----:B------:R-:W-:Y:S02]  /*1ee20*/  USGXT.U32 UR12, UR12, 0xe ;  /* 0x0000000e0c0c789a */ /* 0x000fe40008000000 */
[----:B------:R-:W-:Y:S02]  /*1ee30*/  USHF.R.U32.HI UR5, URZ, 0x4, UR5 ;  /* 0x00000004ff057899 */ /* 0x000fe40008011605 */
[----:B------:R-:W-:Y:S02]  /*1ee40*/  UIADD3 UR42, UP3, UPT, UR12, 0x2, URZ ;  /* 0x000000020c2a7890 */ /* 0x000fe4000ff7e0ff */
[----:B------:R-:W-:Y:S01]  /*1ee50*/  USGXT.U32 UR16, UR5, 0xe ;  /* 0x0000000e0510789a */ /* 0x000fe20008000000 */
[----:B------:R-:W-:Y:S01]  /*1ee60*/  UMOV UR4, URZ ;  /* 0x000000ff00047c82 */ /* 0x000fe20008000000 */
[----:B------:R-:W-:Y:S01]  /*1ee70*/  UMOV UR6, URZ ;  /* 0x000000ff00067c82 */ /* 0x000fe20008000000 */
[----:B------:R-:W-:-:S02]  /*1ee80*/  UIADD3.X UR43, UPT, UPT, UR4, 0x40004040, URZ, UP3, !UPT ;  /* 0x40004040042b7890 */ /* 0x000fc40009ffe4ff */
[----:B------:R-:W-:Y:S02]  /*1ee90*/  UIADD3 UR46, UP3, UPT, UR16, 0x80, URZ ;  /* 0x00000080102e7890 */ /* 0x000fe4000ff7e0ff */
[----:B------:R-:W-:Y:S02]  /*1eea0*/  UIADD3.64 UR48, UPT, UPT, UR42, 0x2, URZ ;  /* 0x000000022a307897 */ /* 0x000fe4000fffe0ff */
[----:B------:R-:W-:Y:S02]  /*1eeb0*/  UIADD3.X UR47, UPT, UPT, UR6, 0x40004040, URZ, UP3, !UPT ;  /* 0x40004040062f7890 */ /* 0x000fe40009ffe4ff */
[----:B------:R-:W-:Y:S02]  /*1eec0*/  UIADD3.64 UR50, UPT, UPT, UR42, 0x4, URZ ;  /* 0x000000042a327897 */ /* 0x000fe4000fffe0ff */
[----:B------:R-:W-:Y:S02]  /*1eed0*/  UIADD3.64 UR56, UPT, UPT, UR46, 0x80, URZ ;  /* 0x000000802e387897 */ /* 0x000fe4000fffe0ff */
[----:B------:R-:W-:-:S02]  /*1eee0*/  UIADD3.64 UR58, UPT, UPT, UR46, 0x100, URZ ;  /* 0x000001002e3a7897 */ /* 0x000fc4000fffe0ff */
[----:B------:R-:W-:Y:S02]  /*1eef0*/  UIADD3 UR29, UPT, UPT, UR9, 0x100000, URZ ;  /* 0x00100000091d7890 */ /* 0x000fe4000fffe0ff */
[----:B------:R-:W-:Y:S02]  /*1ef00*/  UIADD3.64 UR52, UPT, UPT, UR42, 0x7fe, URZ ;  /* 0x000007fe2a347897 */ /* 0x000fe4000fffe0ff */
[----:B------:R-:W-:Y:S02]  /*1ef10*/  UIADD3 UR64, UPT, UPT, UR9, 0x100000, URZ ;  /* 0x0010000009407890 */ /* 0x000fe4000fffe0ff */
[----:B------:R-:W-:Y:S02]  /*1ef20*/  UIADD3.64 UR54, UPT, UPT, UR42, 0x800, URZ ;  /* 0x000008002a367897 */ /* 0x000fe4000fffe0ff */
[----:B------:R-:W-:Y:S02]  /*1ef30*/  UIADD3 UR65, UPT, UPT, UR9, 0x100000, URZ ;  /* 0x0010000009417890 */ /* 0x000fe4000fffe0ff */
[----:B------:R-:W-:Y:S01]  /*1ef40*/  UIADD3.64 UR60, UPT, UPT, UR42, 0x802, URZ ;  /* 0x000008022a3c7897 */ /* 0x000fe2000fffe0ff */
[----:B------:R-:W-:Y:S01]  /*1ef50*/  UMOV UR34, 0x0 ;  /* 0x0000000000227882 */ /* 0x000fe20000000000 */
[----:B------:R-:W-:Y:S01]  /*1ef60*/  UMOV UR35, 0x4408490 ;  /* 0x0440849000237882 */ /* 0x000fe20000000000 */
[----:B------:R-:W-:Y:S01]  /*1ef70*/  UIADD3 UR66, UPT, UPT, UR9, 0x100000, URZ ;  /* 0x0010000009427890 */ /* 0x000fe2000fffe0ff */
[----:B------:R-:W-:Y:S01]  /*1ef80*/  UMOV UR13, 0x40004040 ;  /* 0x40004040000d7882 */ /* 0x000fe20000000000 */
[----:B------:R-:W-:Y:S01]  /*1ef90*/  UIADD3.64 UR62, UPT, UPT, UR42, 0x804, URZ ;  /* 0x000008042a3e7897 */ /* 0x000fe2000fffe0ff */
[----:B------:R-:W-:Y:S01]  /*1efa0*/  UMOV UR17, 0x40004040 ;  /* 0x4000404000117882 */ /* 0x000fe20000000000 */
[----:B------:R-:W-:Y:S01]  /*1efb0*/  UMOV UR26, 0x0 ;  /* 0x00000000001a7882 */ /* 0x000fe20000000000 */
[----:B------:R-:W-:Y:S01]  /*1efc0*/  UMOV UR27, 0x4408490 ;  /* 0x04408490001b7882 */ /* 0x000fe20000000000 */
[----:B------:R-:W-:Y:S01]  /*1efd0*/  UMOV UR30, 0x0 ;  /* 0x00000000001e7882 */ /* 0x000fe20000000000 */
[----:B------:R-:W-:Y:S01]  /*1efe0*/  UMOV UR31, 0x4408490 ;  /* 0x04408490001f7882 */ /* 0x000fe20000000000 */
[----:B------:R1:W-:Y:S01]  /*1eff0*/  UTCHMMA gdesc[UR16], gdesc[UR12], tmem[UR9], tmem[UR34], idesc[UR35], !UPT ;  /* 0x00ff220c100075ea */ /* 0x0003e2000f800009 */
[----:B------:R-:W-:Y:S01]  /*1f000*/  UMOV UR38, 0x0 ;  /* 0x0000000000267882 */ /* 0x000fe20000000000 */
[----:B------:R-:W-:Y:S01]  /*1f010*/  UMOV UR39, 0x4408490 ;  /* 0x0440849000277882 */ /* 0x000fe20000000000 */
[----:B------:R1:W-:Y:S01]  /*1f020*/  UTCHMMA gdesc[UR46], gdesc[UR42], tmem[UR9], tmem[UR26], idesc[UR27], UPT ;  /* 0x00ff1a2a2e0075ea */ /* 0x0003e2000b800009 */
        /* <DEDUP_REMOVED lines=8> */
[----:B------:R-:W-:Y:S01]  /*1f0b0*/  UMOV UR4, UR14 ;  /* 0x0000000e00047c82 */ /* 0x000fe20008000000 */
[----:B------:R-:W-:Y:S01]  /*1f0c0*/  UMOV UR5, URZ ;  /* 0x000000ff00057c82 */ /* 0x000fe20008000000 */
[----:B------:R1:W-:Y:S01]  /*1f0d0*/  UTCHMMA gdesc[UR16], gdesc[UR52], tmem[UR29], tmem[UR36], idesc[UR37], !UPT ;  /* 0x00ff2434100075ea */ /* 0x0003e2000f80001d */
[----:B------:R-:W-:Y:S01]  /*1f0e0*/  UMOV UR44, 0x0 ;  /* 0x00000000002c7882 */ /* 0x000fe20000000000 */
[----:B------:R-:W-:Y:S01]  /*1f0f0*/  UMOV UR45, 0x4408490 ;  /* 0x04408490002d7882 */ /* 0x000fe20000000000 */
[----:B------:R1:W-:Y:S01]  /*1f100*/  UTCHMMA gdesc[UR46], gdesc[UR54], tmem[UR64], tmem[UR32], idesc[UR33], UPT ;  /* 0x00ff20362e0075ea */ /* 0x0003e2000b800040 */
[----:B------:R-:W-:Y:S01]  /*1f110*/  UMOV UR4, UR4 ;  /* 0x0000000400047c82 */ /* 0x000fe20008000000 */
[----:B------:R1:W-:Y:S01]  /*1f120*/  UTCHMMA gdesc[UR56], gdesc[UR60], tmem[UR65], tmem[UR40], idesc[UR41], UPT ;  /* 0x00ff283c380075ea */ /* 0x0003e2000b800041 */
[----:B------:R1:W-:Y:S01]  /*1f130*/  UTCHMMA gdesc[UR58], gdesc[UR62], tmem[UR66], tmem[UR44], idesc[UR45], UPT ;  /* 0x00ff2c3e3a0075ea */ /* 0x0003e2000b800042 */
[----:B------:R1:W-:Y:S01]  /*1f140*/  UTCBAR [UR4], URZ ;  /* 0x000000ff040073e9 */ /* 0x0003e200080000ff */
[----:B------:R-:W-:Y:S01]  /*1f150*/  NOP ;  /* 0x0000000000007918 */ /* 0x000fe20000000000 */
.L_x_6:
[----:B-1----:R-:W-:Y:S01]  /*1f160*/  UMOV UR4, URZ ;  /* 0x000000ff00047c82 */ /* 0x002fe20008000000 */
[----:B------:R-:W-:Y:S01]  /*1f170*/  UMOV UR5, URZ ;  /* 0x000000ff00057c82 */ /* 0x000fe20008000000 */
[----:B------:R-:W-:Y:S01]  /*1f180*/  UMOV UR12, UR21 ;  /* 0x00000015000c7c82 */ /* 0x000fe20008000000 */
[----:B------:R-:W-:Y:S01]  /*1f190*/  UMOV UR13, UR22 ;  /* 0x00000016000d7c82 */ /* 0x000fe20008000000 */
[----:B------:R-:W-:Y:S01]  /*1f1a0*/  UMOV UR16, UR19 ;  /* 0x0000001300107c82 */ /* 0x000fe20008000000 */
[----:B------:R-:W-:Y:S01]  /*1f1b0*/  UMOV UR17, UR23 ;  /* 0x0000001700117c82 */ /* 0x000fe20008000000 */
[----:B------:R-:W-:Y:S05]  /*1f1c0*/  BRA.U !UP2, `(.L_x_7) ;  /* 0x000001050a747547 */ /* 0x000fea000b800000 */
[----:B------:R-:W-:Y:S02]  /*1f1d0*/  USHF.R.S32.HI UR6, URZ, 0x1f, UR8 ;  /* 0x0000001fff067899 */ /* 0x000fe40008011408 */
[----:B------:R-:W-:Y:S02]  /*1f1e0*/  USHF.R.S32.HI UR19, URZ, 0x1f, UR7 ;  /* 0x0000001fff137899 */ /* 0x000fe40008011407 */
[----:B------:R-:W-:Y:S02]  /*1f1f0*/  USHF.L.U32 UR62, UR8, 0x1, URZ ;  /* 0x00000001083e7899 */ /* 0x000fe400080006ff */
[----:B------:R-:W-:Y:S02]  /*1f200*/  USHF.L.U64.HI UR27, UR8, 0x1, UR6 ;  /* 0x00000001081b7899 */ /* 0x000fe40008010206 */
[----:B------:R-:W-:Y:S02]  /*1f210*/  UIADD3.64 UR44, UPT, UPT, UR12, 0x80, URZ ;  /* 0x000000800c2c7897 */ /* 0x000fe4000fffe0ff */
[----:B------:R-:W-:-:S02]  /*1f220*/  UIADD3.64 UR42, UPT, UPT, UR16, 0x2, URZ ;  /* 0x00000002102a7897 */ /* 0x000fc4000fffe0ff */
[----:B------:R-:W-:Y:S02]  /*1f230*/  UIADD3.64 UR40, UPT, UPT, UR12, 0x100, URZ ;  /* 0x000001000c287897 */ /* 0x000fe4000fffe0ff */
[----:B------:R-:W-:Y:S02]  /*1f240*/  UIADD3.64 UR38, UPT, UPT, UR16, 0x4, URZ ;  /* 0x0000000410267897 */ /* 0x000fe4000fffe0ff */
[----:B------:R-:W-:Y:S02]  /*1f250*/  UIADD3.64 UR36, UPT, UPT, UR16, 0x7fe, URZ ;  /* 0x000007fe10247897 */ /* 0x000fe4000fffe0ff */
[----:B------:R-:W-:Y:S02]  /*1f260*/  UIADD3.64 UR34, UPT, UPT, UR16, 0x800, URZ ;  /* 0x0000080010227897 */ /* 0x000fe4000fffe0ff */
[----:B------:R-:W-:Y:S01]  /*1f270*/  UIADD3.64 UR32, UPT, UPT, UR16, 0x802, URZ ;  /* 0x0000080210207897 */ /* 0x000fe2000fffe0ff */
[----:B------:R-:W1:Y:S01]  /*1f280*/  LDCU UR60, c[0x0][0x3a0] ;  /* 0x00007400ff3c77ac */ /* 0x000e620008000800 */
[----:B------:R-:W-:-:S02]  /*1f290*/  UIADD3.64 UR30, UPT, UPT, UR16, 0x804, URZ ;  /* 0x00000804101e7897 */ /* 0x000fc4000fffe0ff */
[----:B------:R-:W-:Y:S02]  /*1f2a0*/  USHF.L.U32 UR61, UR7, 0x1, URZ ;  /* 0x00000001073d7899 */ /* 0x000fe400080006ff */
[----:B------:R-:W-:Y:S01]  /*1f2b0*/  USHF.L.U64.HI UR29, UR7, 0x1, UR19 ;  /* 0x00000001071d7899 */ /* 0x000fe20008010213 */
[----:B------:R-:W-:Y:S01]  /*1f2c0*/  UMOV UR26, 0x1 ;  /* 0x00000001001a7882 */ /* 0x000fe20000000000 */
[----:B------:R-:W-:Y:S01]  /*1f2d0*/  UMOV UR8, URZ ;  /* 0x000000ff00087c82 */ /* 0x000fe20008000000 */
[----:B------:R-:W-:-:S09]  /*1f2e0*/  UMOV UR21, 0x40004040 ;  /* 0x4000404000157882 */ /* 0x000fd20000000000 */
.L_x_10:
[----:B0-----:R-:W2:Y:S04]  /*1f2f0*/  LDL.LU R23, [R1+0x1ec] ;  /* 0x0001ec0001177983 */ /* 0x001ea80000300800 */
[----:B------:R-:W3:Y:S04]  /*1f300*/  LDL.LU R22, [R1+0x8a4] ;  /* 0x0008a40001167983 */ /* 0x000ee80000300800 */
[----:B------:R-:W4:Y:S04]  /*1f310*/  LDL.LU R21, [R1+0x89c] ;  /* 0x00089c0001157983 */ /* 0x000f280000300800 */
[----:B-----5:R-:W5:Y:S04]  /*1f320*/  LDL.LU R20, [R1+0x894] ;  /* 0x0008940001147983 */ /* 0x020f680000300800 */
[----:B------:R-:W5:Y:S04]  /*1f330*/  LDL.LU R19, [R1+0x1f8] ;  /* 0x0001f80001137983 */ /* 0x000f680000300800 */
        /* <DEDUP_REMOVED lines=10> */
[----:B------:R-:W5:Y:S01]  /*1f3e0*/  LDL.LU R4, [R1+0x888] ;  /* 0x0008880001047983 */ /* 0x000f620000300800 */
[----:B------:R-:W0:Y:S03]  /*1f3f0*/  S2R R8, SR_TID.X ;  /* 0x0000000000087919 */ /* 0x000e260000002100 */
[----:B------:R-:W5:Y:S04]  /*1f400*/  LDL.LU R6, [R1+0x86c] ;  /* 0x00086c0001067983 */ /* 0x000f680000300800 */
[----:B------:R-:W5:Y:S04]  /*1f410*/  LDL.LU R7, [R1+0x880] ;  /* 0x0008800001077983 */ /* 0x000f680000300800 */
[----:B------:R-:W5:Y:S01]  /*1f420*/  LDL.LU R5, [R1+0x864] ;  /* 0x0008640001057983 */ /* 0x000f620000300800 */
[----:B------:R-:W-:-:S02]  /*1f430*/  UIADD3 UR4, UPT, UPT, UR4, 0x1, URZ ;  /* 0x0000000104047890 */ /* 0x000fc4000fffe0ff */
[----:B------:R-:W-:Y:S02]  /*1f440*/  USHF.L.U32 UR5, UR5, 0x1f, URZ ;  /* 0x0000001f05057899 */ /* 0x000fe400080006ff */
[----:B-1----:R-:W-:Y:S01]  /*1f450*/  UIMAD UR6, UR4, -0x40, UR60 ;  /* 0xffffffc0040678a4 */ /* 0x002fe2000f8e023c */
[----:B0-----:R-:W-:-:S04]  /*1f460*/  SHF.R.U32.HI R3, RZ, 0x6, R8 ;  /* 0x00000006ff037819 */ /* 0x001fc80000011608 */
[----:B------:R-:W-:-:S04]  /*1f470*/  SGXT.U32 R3, R3, 0x1 ;  /* 0x000000010303781a */ /* 0x000fc80000000000 */
[----:B------:R-:W-:Y:S02]  /*1f480*/  ISETP.GE.AND P0, PT, R3, UR6, PT ;  /* 0x0000000603007c0c */ /* 0x000fe4000bf06270 */
[----:B--2---:R-:W-:Y:S02]  /*1f490*/  IADD3 R23, P4, PT, R23, UR61, RZ ;  /* 0x0000003d17177c10 */ /* 0x004fe4000ff9e0ff */
[----:B---3--:R-:W-:-:S03]  /*1f4a0*/  IADD3 R22, P6, PT, R22, UR61, RZ ;  /* 0x0000003d16167c10 */ /* 0x008fc6000ffde0ff */
[----:B------:R-:W-:Y:S01]  /*1f4b0*/  STL [R1+0x1ec], R23 ;  /* 0x0001ec1701007387 */ /* 0x000fe20000100800 */
[----:B----4-:R-:W-:-:S03]  /*1f4c0*/  IADD3 R21, P1, PT, R21, UR61, RZ ;  /* 0x0000003d15157c10 */ /* 0x010fc6000ff3e0ff */
[----:B------:R-:W-:Y:S01]  /*1f4d0*/  STL [R1+0x8a4], R22 ;  /* 0x0008a41601007387 */ /* 0x000fe20000100800 */
[----:B-----5:R-:W-:-:S03]  /*1f4e0*/  IADD3 R20, P2, PT, R20, UR61, RZ ;  /* 0x0000003d14147c10 */ /* 0x020fc6000ff5e0ff */
[----:B------:R-:W-:Y:S01]  /*1f4f0*/  STL [R1+0x89c], R21 ;  /* 0x00089c1501007387 */ /* 0x000fe20000100800 */
[----:B------:R-:W-:-:S03]  /*1f500*/  IADD3 R19, P3, PT, R19, UR61, RZ ;  /* 0x0000003d13137c10 */ /* 0x000fc6000ff7e0ff */
[----:B------:R-:W-:Y:S01]  /*1f510*/  STL [R1+0x894], R20 ;  /* 0x0008941401007387 */ /* 0x000fe20000100800 */
[----:B------:R-:W-:-:S03]  /*1f520*/  IADD3.X R18, PT, PT, R18, UR29, RZ, P4, !PT ;  /* 0x0000001d12127c10 */ /* 0x000fc6000a7fe4ff */
        /* <DEDUP_REMOVED lines=8> */
[----:B------:R-:W2:Y:S01]  /*1f5b0*/  LDL.LU R3, [R1+0x878] ;  /* 0x0008780001037983 */ /* 0x000ea20000300800 */
        /* <DEDUP_REMOVED lines=8> */
[----:B------:R-:W-:-:S03]  /*1f640*/  IADD3.X R4, PT, PT, R4, UR29, RZ, P4, !PT ;  /* 0x0000001d04047c10 */ /* 0x000fc6000a7fe4ff */
[----:B------:R-:W-:Y:S04]  /*1f650*/  STL [R1+0x1f0], R11 ;  /* 0x0001f00b01007387 */ /* 0x000fe80000100800 */
[----:B------:R0:W-:Y:S04]  /*1f660*/  STL [R1+0x888], R4 ;  /* 0x0008880401007387 */ /* 0x0001e80000100800 */
[----:B------:R-:W-:Y:S04]  /*1f670*/  STL [R1+0x1f4], R10 ;  /* 0x0001f40a01007387 */ /* 0x000fe80000100800 */
[----:B0-----:R-:W3:Y:S01]  /*1f680*/  LDL.LU R4, [R1+0x1fc] ;  /* 0x0001fc0001047983 */ /* 0x001ee20000300800 */
[----:B------:R-:W-:-:S02]  /*1f690*/  IADD3 R9, P3, PT, R9, UR61, RZ ;  /* 0x0000003d09097c10 */ /* 0x000fc4000ff7e0ff */
[----:B------:R-:W-:Y:S02]  /*1f6a0*/  IADD3 R6, P4, PT, R6, UR61, RZ ;  /* 0x0000003d06067c10 */ /* 0x000fe4000ff9e0ff */
[----:B------:R-:W-:Y:S01]  /*1f6b0*/  IADD3.X R7, PT, PT, R7, UR29, RZ, P6, !PT ;  /* 0x0000001d07077c10 */ /* 0x000fe2000b7fe4ff */
[----:B------:R-:W-:Y:S01]  /*1f6c0*/  STL [R1+0x874], R9 ;  /* 0x0008740901007387 */ /* 0x000fe20000100800 */
[----:B------:R-:W-:-:S03]  /*1f6d0*/  IADD3 R5, P6, PT, R5, UR61, RZ ;  /* 0x0000003d05057c10 */ /* 0x000fc6000ffde0ff */
[----:B------:R0:W-:Y:S04]  /*1f6e0*/  STL [R1+0x86c], R6 ;  /* 0x00086c0601007387 */ /* 0x0001e80000100800 */
[----:B0-----:R-:W4:Y:S04]  /*1f6f0*/  LDL.LU R6, [R1+0x1e4] ;  /* 0x0001e40001067983 */ /* 0x001f280000300800 */
[----:B------:R-:W5:Y:S04]  /*1f700*/  LDL.LU R32, [R1+0x85c] ;  /* 0x00085c0001207983 */ /* 0x000f680000300800 */
[----:B------:R-:W5:Y:S04]  /*1f710*/  LDL.LU R31, [R1+0x870] ;  /* 0x00087000011f7983 */ /* 0x000f680000300800 */
[----:B------:R-:W-:Y:S04]  /*1f720*/  STL [R1+0x880], R7 ;  /* 0x0008800701007387 */ /* 0x000fe80000100800 */
[----:B------:R-:W5:Y:S04]  /*1f730*/  LDL.LU R30, [R1+0x854] ;  /* 0x00085400011e7983 */ /* 0x000f680000300800 */
[----:B------:R0:W-:Y:S04]  /*1f740*/  STL [R1+0x864], R5 ;  /* 0x0008640501007387 */ /* 0x0001e80000100800 */
        /* <DEDUP_REMOVED lines=16> */
[----:B0-----:R-:W5:Y:S04]  /*1f850*/  LDL.LU R5, [R1+0x830] ;  /* 0x0008300001057983 */ /* 0x001f680000300800 */
[----:B------:R-:W5:Y:S04]  /*1f860*/  LDL.LU R12, [R1+0x80c] ;  /* 0x00080c00010c7983 */ /* 0x000f680000300800 */
[----:B------:R-:W5:Y:S04]  /*1f870*/  LDL.LU R11, [R1+0x828] ;  /* 0x00082800010b7983 */ /* 0x000f680000300800 */
[----:B------:R-:W5:Y:S01]  /*1f880*/  LDL.LU R10, [R1+0x804] ;  /* 0x00080400010a7983 */ /* 0x000f620000300800 */
[----:B--2---:R-:W-:-:S05]  /*1f890*/  IADD3.X R3, PT, PT, R3, UR29, RZ, P1, !PT ;  /* 0x0000001d03037c10 */ /* 0x004fca0008ffe4ff */
[----:B------:R0:W-:Y:S04]  /*1f8a0*/  STL [R1+0x878], R3 ;  /* 0x0008780301007387 */ /* 0x0001e80000100800 */
[----:B------:R-:W2:Y:S04]  /*1f8b0*/  LDL.LU R9, [R1+0x820] ;  /* 0x0008200001097983 */ /* 0x000ea80000300800 */
[----:B0-----:R-:W2:Y:S01]  /*1f8c0*/  LDL.LU R3, [R1+0x7fc] ;  /* 0x0007fc0001037983 */ /* 0x001ea20000300800 */
[----:B---3--:R-:W-:-:S05]  /*1f8d0*/  IADD3 R4, P1, PT, R4, UR61, RZ ;  /* 0x0000003d04047c10 */ /* 0x008fca000ff3e0ff */
[----:B------:R0:W-:Y:S04]  /*1f8e0*/  STL [R1+0x1fc], R4 ;  /* 0x0001fc0401007387 */ /* 0x0001e80000100800 */
[----:B0-----:R-:W3:Y:S04]  /*1f8f0*/  LDL.LU R4, [R1+0x818] ;  /* 0x0008180001047983 */ /* 0x001ee80000300800 */
[----:B------:R-:W3:Y:S01]  /*1f900*/  LDL.LU R7, [R1+0x7f4] ;  /* 0x0007f40001077983 */ /* 0x000ee20000300800 */
[----:B----4-:R-:W-:Y:S02]  /*1f910*/  IADD3.X R6, PT, PT, R6, UR29, RZ, P2, !PT ;  /* 0x0000001d06067c10 */ /* 0x010fe400097fe4ff */
[----:B-----5:R-:W-:-:S03]  /*1f920*/  IADD3 R32, P2, PT, R32, UR61, RZ ;  /* 0x0000003d20207c10 */ /* 0x020fc6000ff5e0ff */
[----:B------:R0:W-:Y:S01]  /*1f930*/  STL [R1+0x1e4], R6 ;  /* 0x0001e40601007387 */ /* 0x0001e20000100800 */
[----:B------:R-:W-:-:S03]  /*1f940*/  IADD3.X R31, PT, PT, R31, UR29, RZ, P3, !PT ;  /* 0x0000001d1f1f7c10 */ /* 0x000fc60009ffe4ff */
[----:B0-----:R-:W4:Y:S01]  /*1f950*/  LDL.LU R6, [R1+0x810] ;  /* 0x0008100001067983 */ /* 0x001f220000300800 */
        /* <DEDUP_REMOVED lines=33> */
[----:B------:R-:W-:Y:S01]  /*1fb70*/  STL [R1+0x81c], R15 ;  /* 0x00081c0f01007387 */ /* 0x000fe20000100800 */
[----:B------:R-:W-:Y:S02]  /*1fb80*/  IADD3 R13, P1, PT, R13, UR61, RZ ;  /* 0x0000003d0d0d7c10 */ /* 0x000fe4000ff3e0ff */
[----:B------:R-:W-:Y:S01]  /*1fb90*/  IADD3 R12, P2, PT, R12, UR61, RZ ;  /* 0x0000003d0c0c7c10 */ /* 0x000fe2000ff5e0ff */
[----:B------:R0:W-:Y:S01]  /*1fba0*/  STL [R1+0x830], R5 ;  /* 0x0008300501007387 */ /* 0x0001e20000100800 */
[----:B------:R-:W-:-:S03]  /*1fbb0*/  IADD3.X R11, PT, PT, R11, UR29, RZ, P3, !PT ;  /* 0x0000001d0b0b7c10 */ /* 0x000fc60009ffe4ff */
[----:B------:R-:W-:Y:S01]  /*1fbc0*/  STL [R1+0x838], R14 ;  /* 0x0008380e01007387 */ /* 0x000fe20000100800 */
[----:B------:R-:W-:-:S03]  /*1fbd0*/  IADD3 R10, P3, PT, R10, UR61, RZ ;  /* 0x0000003d0a0a7c10 */ /* 0x000fc6000ff7e0ff */
[----:B0-----:R-:W5:Y:S04]  /*1fbe0*/  LDL.LU R5, [R1+0x7ec] ;  /* 0x0007ec0001057983 */ /* 0x001f680000300800 */
[----:B------:R-:W-:Y:S04]  /*1fbf0*/  STL [R1+0x814], R13 ;  /* 0x0008140d01007387 */ /* 0x000fe80000100800 */
[----:B------:R-:W-:Y:S04]  /*1fc00*/  STL [R1+0x80c], R12 ;  /* 0x00080c0c01007387 */ /* 0x000fe80000100800 */
[----:B------:R-:W-:Y:S01]  /*1fc10*/  STL [R1+0x828], R11 ;  /* 0x0008280b01007387 */ /* 0x000fe20000100800 */
[----:B--2---:R-:W-:-:S02]  /*1fc20*/  IADD3.X R9, PT, PT, R9, UR29, RZ, P4, !PT ;  /* 0x0000001d09097c10 */ /* 0x004fc4000a7fe4ff */
[----:B------:R-:W-:-:S05]  /*1fc30*/  IADD3 R3, P4, PT, R3, UR61, RZ ;  /* 0x0000003d03037c10 */ /* 0x000fca000ff9e0ff */
[----:B------:R0:W-:Y:S04]  /*1fc40*/  STL [R1+0x7fc], R3 ;  /* 0x0007fc0301007387 */ /* 0x0001e80000100800 */
[----:B------:R-:W-:Y:S04]  /*1fc50*/  STL [R1+0x804], R10 ;  /* 0x0008040a01007387 */ /* 0x000fe80000100800 */
[----:B0-----:R-:W2:Y:S04]  /*1fc60*/  LDL.LU R3, [R1+0x808] ;  /* 0x0008080001037983 */ /* 0x001ea80000300800 */
[----:B------:R-:W-:Y:S01]  /*1fc70*/  STL [R1+0x820], R9 ;  /* 0x0008200901007387 */ /* 0x000fe20000100800 */
[----:B---3--:R-:W-:-:S05]  /*1fc80*/  IADD3.X R4, PT, PT, R4, UR29, RZ, P6, !PT ;  /* 0x0000001d04047c10 */ /* 0x008fca000b7fe4ff */
[----:B------:R0:W-:Y:S04]  /*1fc90*/  STL [R1+0x818], R4 ;  /* 0x0008180401007387 */ /* 0x0001e80000100800 */
[----:B0-----:R-:W3:Y:S01]  /*1fca0*/  LDL.LU R4, [R1+0x7e4] ;  /* 0x0007e40001047983 */ /* 0x001ee20000300800 */
[----:B------:R-:W-:-:S03]  /*1fcb0*/  IADD3 R7, P6, PT, R7, UR61, RZ ;  /* 0x0000003d07077c10 */ /* 0x000fc6000ffde0ff */
[----:B------:R-:W3:Y:S01]  /*1fcc0*/  LDL.LU R32, [R1+0x800] ;  /* 0x0008000001207983 */ /* 0x000ee20000300800 */
[----:B----4-:R-:W-:-:S03]  /*1fcd0*/  IADD3.X R6, PT, PT, R6, UR29, RZ, P1, !PT ;  /* 0x0000001d06067c10 */ /* 0x010fc60008ffe4ff */
[----:B------:R-:W4:Y:S04]  /*1fce0*/  LDL.LU R31, [R1+0x7dc] ;  /* 0x0007dc00011f7983 */ /* 0x000f280000300800 */
[----:B------:R-:W-:Y:S04]  /*1fcf0*/  STL [R1+0x7f4], R7 ;  /* 0x0007f40701007387 */ /* 0x000fe80000100800 */
[----:B------:R-:W4:Y:S04]  /*1fd00*/  LDL.LU R30, [R1+0x7f8] ;  /* 0x0007f800011e7983 */ /* 0x000f280000300800 */
[----:B------:R0:W-:Y:S04]  /*1fd10*/  STL [R1+0x810], R6 ;  /* 0x0008100601007387 */ /* 0x0001e80000100800 */
        /* <DEDUP_REMOVED lines=16> */
[----:B0-----:R-:W4:Y:S04]  /*1fe20*/  LDL.LU R6, [R1+0x794] ;  /* 0x0007940001067983 */ /* 0x001f280000300800 */
[----:B------:R-:W4:Y:S01]  /*1fe30*/  LDL.LU R12, [R1+0x7b0] ;  /* 0x0007b000010c7983 */ /* 0x000f220000300800 */
[----:B-----5:R-:W-:-:S03]  /*1fe40*/  IADD3 R5, P1, PT, R5, UR61, RZ ;  /* 0x0000003d05057c10 */ /* 0x020fc6000ff3e0ff */
[----:B------:R-:W5:Y:S04]  /*1fe50*/  LDL.LU R11, [R1+0x78c] ;  /* 0x00078c00010b7983 */ /* 0x000f680000300800 */
[----:B------:R-:W5:Y:S04]  /*1fe60*/  LDL.LU R10, [R1+0x7a8] ;  /* 0x0007a800010a7983 */ /* 0x000f680000300800 */
[----:B------:R0:W-:Y:S04]  /*1fe70*/  STL [R1+0x7ec], R5 ;  /* 0x0007ec0501007387 */ /* 0x0001e80000100800 */
[----:B------:R-:W5:Y:S04]  /*1fe80*/  LDL.LU R9, [R1+0x784] ;  /* 0x0007840001097983 */ /* 0x000f680000300800 */
[----:B0-----:R-:W5:Y:S01]  /*1fe90*/  LDL.LU R5, [R1+0x7a0] ;  /* 0x0007a00001057983 */ /* 0x001f620000300800 */
[----:B--2---:R-:W-:-:S05]  /*1fea0*/  IADD3.X R3, PT, PT, R3, UR29, RZ, P2, !PT ;  /* 0x0000001d03037c10 */ /* 0x004fca00097fe4ff */
[----:B------:R0:W-:Y:S04]  /*1feb0*/  STL [R1+0x808], R3 ;  /* 0x0008080301007387 */ /* 0x0001e80000100800 */
[----:B0-----:R-:W2:Y:S04]  /*1fec0*/  LDL.LU R3, [R1+0x77c] ;  /* 0x00077c0001037983 */ /* 0x001ea80000300800 */
[----:B------:R-:W2:Y:S01]  /*1fed0*/  LDL.LU R7, [R1+0x798] ;  /* 0x0007980001077983 */ /* 0x000ea20000300800 */
[----:B---3--:R-:W-:-:S05]  /*1fee0*/  IADD3 R4, P2, PT, R4, UR61, RZ ;  /* 0x0000003d04047c10 */ /* 0x008fca000ff5e0ff */
[----:B------:R0:W-:Y:S04]  /*1fef0*/  STL [R1+0x7e4], R4 ;  /* 0x0007e40401007387 */ /* 0x0001e80000100800 */
[----:B0-----:R-:W3:Y:S01]  /*1ff00*/  LDL.LU R4, [R1+0x774] ;  /* 0x0007740001047983 */ /* 0x001ee20000300800 */
[----:B------:R-:W-:Y:S02]  /*1ff10*/  IADD3.X R32, PT, PT, R32, UR29, RZ, P3, !PT ;  /* 0x0000001d20207c10 */ /* 0x000fe40009ffe4ff */
[----:B----4-:R-:W-:Y:S02]  /*1ff20*/  IADD3 R31, P3, PT, R31, UR61, RZ ;  /* 0x0000003d1f1f7c10 */ /* 0x010fe4000ff7e0ff */
[----:B------:R-:W-:Y:S01]  /*1ff30*/  IADD3.X R30, PT, PT, R30, UR29, RZ, P4, !PT ;  /* 0x0000001d1e1e7c10 */ /* 0x000fe2000a7fe4ff */
        /* <DEDUP_REMOVED lines=29> */
[----:B------:R-:W-:Y:S02]  /*20110*/  IADD3 R14, P1, PT, R14, UR61, RZ ;  /* 0x0000003d0e0e7c10 */ /* 0x000fe4000ff3e0ff */
[----:B------:R-:W-:Y:S01]  /*20120*/  IADD3.X R13, PT, PT, R13, UR29, RZ, P2, !PT ;  /* 0x0000001d0d0d7c10 */ /* 0x000fe200097fe4ff */
[----:B------:R-:W-:Y:S01]  /*20130*/  STL [R1+0x7a4], R16 ;  /* 0x0007a41001007387 */ /* 0x000fe20000100800 */
[----:B------:R-:W-:-:S03]  /*20140*/  IADD3 R6, P2, PT, R6, UR61, RZ ;  /* 0x0000003d06067c10 */ /* 0x000fc6000ff5e0ff */
[----:B------:R-:W-:Y:S01]  /*20150*/  STL [R1+0x7c0], R15 ;  /* 0x0007c00f01007387 */ /* 0x000fe20000100800 */
[----:B------:R-:W-:-:S03]  /*20160*/  IADD3.X R12, PT, PT, R12, UR29, RZ, P3, !PT ;  /* 0x0000001d0c0c7c10 */ /* 0x000fc60009ffe4ff */
[----:B------:R0:W-:Y:S01]  /*20170*/  STL [R1+0x794], R6 ;  /* 0x0007940601007387 */ /* 0x0001e20000100800 */
[----:B-----5:R-:W-:-:S03]  /*20180*/  IADD3 R11, P3, PT, R11, UR61, RZ ;  /* 0x0000003d0b0b7c10 */ /* 0x020fc6000ff7e0ff */
[----:B------:R-:W-:Y:S01]  /*20190*/  STL [R1+0x79c], R14 ;  /* 0x00079c0e01007387 */ /* 0x000fe20000100800 */
[----:B------:R-:W-:-:S03]  /*201a0*/  IADD3.X R10, PT, PT, R10, UR29, RZ, P4, !PT ;  /* 0x0000001d0a0a7c10 */ /* 0x000fc6000a7fe4ff */
[----:B0-----:R-:W4:Y:S04]  /*201b0*/  LDL.LU R6, [R1+0x790] ;  /* 0x0007900001067983 */ /* 0x001f280000300800 */
[----:B------:R-:W-:Y:S01]  /*201c0*/  STL [R1+0x7b8], R13 ;  /* 0x0007b80d01007387 */ /* 0x000fe20000100800 */
[----:B------:R-:W-:-:S03]  /*201d0*/  IADD3 R9, P4, PT, R9, UR61, RZ ;  /* 0x0000003d09097c10 */ /* 0x000fc6000ff9e0ff */
[----:B------:R-:W-:Y:S01]  /*201e0*/  STL [R1+0x7b0], R12 ;  /* 0x0007b00c01007387 */ /* 0x000fe20000100800 */
[----:B------:R-:W-:-:S03]  /*201f0*/  IADD3.X R5, PT, PT, R5, UR29, RZ, P6, !PT ;  /* 0x0000001d05057c10 */ /* 0x000fc6000b7fe4ff */
[----:B------:R-:W-:Y:S04]  /*20200*/  STL [R1+0x78c], R11 ;  /* 0x00078c0b01007387 */ /* 0x000fe80000100800 */
[----:B------:R0:W-:Y:S04]  /*20210*/  STL [R1+0x7a0], R5 ;  /* 0x0007a00501007387 */ /* 0x0001e80000100800 */
[----:B------:R-:W-:Y:S04]  /*20220*/  STL [R1+0x7a8], R10 ;  /* 0x0007a80a01007387 */ /* 0x000fe80000100800 */
[----:B0-----:R-:W5:Y:S04]  /*20230*/  LDL.LU R5, [R1+0x76c] ;  /* 0x00076c0001057983 */ /* 0x001f680000300800 */
[----:B------:R-:W-:Y:S01]  /*20240*/  STL [R1+0x784], R9 ;  /* 0x0007840901007387 */ /* 0x000fe20000100800 */
[----:B--2---:R-:W-:-:S02]  /*20250*/  IADD3 R3, P6, PT, R3, UR61, RZ ;  /* 0x0000003d03037c10 */ /* 0x004fc4000ffde0ff */
[----:B------:R-:W-:-:S03]  /*20260*/  IADD3.X R7, PT, PT, R7, UR29, RZ, P1, !PT ;  /* 0x0000001d07077c10 */ /* 0x000fc60008ffe4ff */
[----:B------:R0:W-:Y:S04]  /*20270*/  STL [R1+0x77c], R3 ;  /* 0x00077c0301007387 */ /* 0x0001e80000100800 */
[----:B0-----:R-:W2:Y:S04]  /*20280*/  LDL.LU R3, [R1+0x788] ;  /* 0x0007880001037983 */ /* 0x001ea80000300800 */
[----:B------:R-:W2:Y:S04]  /*20290*/  LDL.LU R32, [R1+0x764] ;  /* 0x0007640001207983 */ /* 0x000ea80000300800 */
[----:B------:R-:W2:Y:S04]  /*202a0*/  LDL.LU R31, [R1+0x780] ;  /* 0x00078000011f7983 */ /* 0x000ea80000300800 */
[----:B------:R-:W-:Y:S04]  /*202b0*/  STL [R1+0x798], R7 ;  /* 0x0007980701007387 */ /* 0x000fe80000100800 */
[----:B------:R-:W2:Y:S01]  /*202c0*/  LDL.LU R30, [R1+0x75c] ;  /* 0x00075c00011e7983 */ /* 0x000ea20000300800 */
[----:B---3--:R-:W-:-:S05]  /*202d0*/  IADD3 R4, P1, PT, R4, UR61, RZ ;  /* 0x0000003d04047c10 */ /* 0x008fca000ff3e0ff */
[----:B------:R0:W-:Y:S04]  /*202e0*/  STL [R1+0x774], R4 ;  /* 0x0007740401007387 */ /* 0x0001e80000100800 */
[----:B------:R-:W3:Y:S04]  /*202f0*/  LDL.LU R29, [R1+0x778] ;  /* 0x00077800011d7983 */ /* 0x000ee80000300800 */
        /* <DEDUP_REMOVED lines=15> */
[----:B0-----:R-:W3:Y:S04]  /*203f0*/  LDL.LU R4, [R1+0x738] ;  /* 0x0007380001047983 */ /* 0x001ee80000300800 */
[----:B------:R-:W3:Y:S04]  /*20400*/  LDL.LU R12, [R1+0x714] ;  /* 0x00071400010c7983 */ /* 0x000ee80000300800 */
[----:B------:R-:W3:Y:S04]  /*20410*/  LDL.LU R11, [R1+0x730] ;  /* 0x00073000010b7983 */ /* 0x000ee80000300800 */
[----:B------:R-:W3:Y:S01]  /*20420*/  LDL.LU R10, [R1+0x70c] ;  /* 0x00070c00010a7983 */ /* 0x000ee20000300800 */
[----:B----4-:R-:W-:-:S05]  /*20430*/  IADD3.X R6, PT, PT, R6, UR29, RZ, P2, !PT ;  /* 0x0000001d06067c10 */ /* 0x010fca00097fe4ff */
[----:B------:R0:W-:Y:S04]  /*20440*/  STL [R1+0x790], R6 ;  /* 0x0007900601007387 */ /* 0x0001e80000100800 */
[----:B------:R-:W4:Y:S04]  /*20450*/  LDL.LU R9, [R1+0x728] ;  /* 0x0007280001097983 */ /* 0x000f280000300800 */
[----:B0-----:R-:W4:Y:S01]  /*20460*/  LDL.LU R6, [R1+0x704] ;  /* 0x0007040001067983 */ /* 0x001f220000300800 */
[----:B-----5:R-:W-:-:S05]  /*20470*/  IADD3 R5, P2, PT, R5, UR61, RZ ;  /* 0x0000003d05057c10 */ /* 0x020fca000ff5e0ff */
[----:B------:R0:W-:Y:S04]  /*20480*/  STL [R1+0x76c], R5 ;  /* 0x00076c0501007387 */ /* 0x0001e80000100800 */
[----:B0-----:R-:W5:Y:S04]  /*20490*/  LDL.LU R5, [R1+0x720] ;  /* 0x0007200001057983 */ /* 0x001f680000300800 */
[----:B------:R-:W5:Y:S01]  /*204a0*/  LDL.LU R7, [R1+0x6fc] ;  /* 0x0006fc0001077983 */ /* 0x000f620000300800 */
[----:B--2---:R-:W-:Y:S02]  /*204b0*/  IADD3.X R3, PT, PT, R3, UR29, RZ, P3, !PT ;  /* 0x0000001d03037c10 */ /* 0x004fe40009ffe4ff */
[----:B------:R-:W-:-:S03]  /*204c0*/  IADD3 R32, P3, PT, R32, UR61, RZ ;  /* 0x0000003d20207c10 */ /* 0x000fc6000ff7e0ff */
[----:B------:R0:W-:Y:S01]  /*204d0*/  STL [R1+0x788], R3 ;  /* 0x0007880301007387 */ /* 0x0001e20000100800 */
[----:B------:R-:W-:-:S03]  /*204e0*/  IADD3.X R31, PT, PT, R31, UR29, RZ, P4, !PT ;  /* 0x0000001d1f1f7c10 */ /* 0x000fc6000a7fe4ff */
[----:B0-----:R-:W2:Y:S01]  /*204f0*/  LDL.LU R3, [R1+0x718] ;  /* 0x0007180001037983 */ /* 0x001ea20000300800 */
[----:B------:R-:W-:-:S03]  /*20500*/  IADD3 R30, P4, PT, R30, UR61, RZ ;  /* 0x0000003d1e1e7c10 */ /* 0x000fc6000ff9e0ff */
[----:B------:R-:W-:Y:S04]  /*20510*/  STL [R1+0x764], R32 ;  /* 0x0007642001007387 */ /* 0x000fe80000100800 */
[----:B------:R-:W-:Y:S04]  /*20520*/  STL [R1+0x780], R31 ;  /* 0x0007801f01007387 */ /* 0x000fe80000100800 */
[----:B------:R-:W-:Y:S01]  /*20530*/  STL [R1+0x75c], R30 ;  /* 0x00075c1e01007387 */ /* 0x000fe20000100800 */
[----:B---3--:R-:W-:Y:S02]  /*20540*/  IADD3.X R29, PT, PT, R29, UR29, RZ, P6, !PT ;  /* 0x0000001d1d1d7c10 */ /* 0x008fe4000b7fe4ff */
        /* <DEDUP_REMOVED lines=28> */
[----:B------:R-:W-:-:S05]  /*20710*/  IADD3.X R4, PT, PT, R4, UR29, RZ, P3, !PT ;  /* 0x0000001d04047c10 */ /* 0x000fca0009ffe4ff */
[----:B------:R0:W-:Y:S04]  /*20720*/  STL [R1+0x738], R4 ;  /* 0x0007380401007387 */ /* 0x0001e80000100800 */
[----:B------:R-:W-:Y:S04]  /*20730*/  STL [R1+0x740], R14 ;  /* 0x0007400e01007387 */ /* 0x000fe80000100800 */
[----:B0-----:R-:W3:Y:S01]  /*20740*/  LDL.LU R4, [R1+0x6f4] ;  /* 0x0006f40001047983 */ /* 0x001ee20000300800 */
[----:B------:R-:W-:Y:S02]  /*20750*/  IADD3 R13, P2, PT, R13, UR61, RZ ;  /* 0x0000003d0d0d7c10 */ /* 0x000fe4000ff5e0ff */
[----:B------:R-:W-:-:S02]  /*20760*/  IADD3 R12, P3, PT, R12, UR61, RZ ;  /* 0x0000003d0c0c7c10 */ /* 0x000fc4000ff7e0ff */
[----:B------:R-:W-:Y:S01]  /*20770*/  IADD3.X R11, PT, PT, R11, UR29, RZ, P4, !PT ;  /* 0x0000001d0b0b7c10 */ /* 0x000fe2000a7fe4ff */
[----:B------:R-:W-:Y:S01]  /*20780*/  STL [R1+0x71c], R13 ;  /* 0x00071c0d01007387 */ /* 0x000fe20000100800 */
[----:B------:R-:W-:Y:S02]  /*20790*/  IADD3 R10, P4, PT, R10, UR61, RZ ;  /* 0x0000003d0a0a7c10 */ /* 0x000fe4000ff9e0ff */
[----:B----4-:R-:W-:Y:S01]  /*207a0*/  IADD3.X R9, PT, PT, R9, UR29, RZ, P6, !PT ;  /* 0x0000001d09097c10 */ /* 0x010fe2000b7fe4ff */
[----:B------:R-:W-:Y:S01]  /*207b0*/  STL [R1+0x714], R12 ;  /* 0x0007140c01007387 */ /* 0x000fe20000100800 */
[----:B------:R-:W-:-:S03]  /*207c0*/  IADD3 R6, P6, PT, R6, UR61, RZ ;  /* 0x0000003d06067c10 */ /* 0x000fc6000ffde0ff */
[----:B------:R-:W-:Y:S04]  /*207d0*/  STL [R1+0x730], R11 ;  /* 0x0007300b01007387 */ /* 0x000fe80000100800 */
[----:B------:R0:W-:Y:S04]  /*207e0*/  STL [R1+0x704], R6 ;  /* 0x0007040601007387 */ /* 0x0001e80000100800 */
[----:B------:R-:W-:Y:S04]  /*207f0*/  STL [R1+0x70c], R10 ;  /* 0x00070c0a01007387 */ /* 0x000fe80000100800 */
[----:B0-----:R-:W4:Y:S04]  /*20800*/  LDL.LU R6, [R1+0x710] ;  /* 0x0007100001067983 */ /* 0x001f280000300800 */
[----:B------:R-:W-:Y:S01]  /*20810*/  STL [R1+0x728], R9 ;  /* 0x0007280901007387 */ /* 0x000fe20000100800 */
[----:B-----5:R-:W-:-:S02]  /*20820*/  IADD3.X R5, PT, PT, R5, UR29, RZ, P1, !PT ;  /* 0x0000001d05057c10 */ /* 0x020fc40008ffe4ff */
[----:B------:R-:W-:-:S03]  /*20830*/  IADD3 R7, P1, PT, R7, UR61, RZ ;  /* 0x0000003d07077c10 */ /* 0x000fc6000ff3e0ff */
[----:B------:R0:W-:Y:S04]  /*20840*/  STL [R1+0x720], R5 ;  /* 0x0007200501007387 */ /* 0x0001e80000100800 */
[----:B0-----:R-:W5:Y:S04]  /*20850*/  LDL.LU R5, [R1+0x6ec] ;  /* 0x0006ec0001057983 */ /* 0x001f680000300800 */
[----:B------:R-:W5:Y:S04]  /*20860*/  LDL.LU R32, [R1+0x708] ;  /* 0x0007080001207983 */ /* 0x000f680000300800 */
[----:B------:R-:W5:Y:S04]  /*20870*/  LDL.LU R31, [R1+0x6e4] ;  /* 0x0006e400011f7983 */ /* 0x000f680000300800 */
[----:B------:R-:W-:Y:S04]  /*20880*/  STL [R1+0x6fc], R7 ;  /* 0x0006fc0701007387 */ /* 0x000fe80000100800 */
[----:B------:R-:W5:Y:S01]  /*20890*/  LDL.LU R30, [R1+0x700] ;  /* 0x00070000011e7983 */ /* 0x000f620000300800 */
[----:B--2---:R-:W-:-:S05]  /*208a0*/  IADD3.X R3, PT, PT, R3, UR29, RZ, P2, !PT ;  /* 0x0000001d03037c10 */ /* 0x004fca00097fe4ff */
[----:B------:R0:W-:Y:S04]  /*208b0*/  STL [R1+0x718], R3 ;  /* 0x0007180301007387 */ /* 0x0001e80000100800 */
        /* <DEDUP_REMOVED lines=16> */
[----:B0-----:R-:W2:Y:S04]  /*209c0*/  LDL.LU R3, [R1+0x69c] ;  /* 0x00069c0001037983 */ /* 0x001ea80000300800 */
[----:B------:R-:W2:Y:S04]  /*209d0*/  LDL.LU R12, [R1+0x6b8] ;  /* 0x0006b800010c7983 */ /* 0x000ea80000300800 */
[----:B------:R-:W2:Y:S04]  /*209e0*/  LDL.LU R11, [R1+0x694] ;  /* 0x00069400010b7983 */ /* 0x000ea80000300800 */
[----:B------:R-:W2:Y:S01]  /*209f0*/  LDL.LU R10, [R1+0x6b0] ;  /* 0x0006b000010a7983 */ /* 0x000ea20000300800 */
[----:B---3--:R-:W-:-:S05]  /*20a00*/  IADD3 R4, P2, PT, R4, UR61, RZ ;  /* 0x0000003d04047c10 */ /* 0x008fca000ff5e0ff */
[----:B------:R0:W-:Y:S04]  /*20a10*/  STL [R1+0x6f4], R4 ;  /* 0x0006f40401007387 */ /* 0x0001e80000100800 */
[----:B------:R-:W3:Y:S04]  /*20a20*/  LDL.LU R9, [R1+0x68c] ;  /* 0x00068c0001097983 */ /* 0x000ee80000300800 */
[----:B0-----:R-:W3:Y:S01]  /*20a30*/  LDL.LU R4, [R1+0x6a8] ;  /* 0x0006a80001047983 */ /* 0x001ee20000300800 */
[----:B----4-:R-:W-:-:S05]  /*20a40*/  IADD3.X R6, PT, PT, R6, UR29, RZ, P3, !PT ;  /* 0x0000001d06067c10 */ /* 0x010fca0009ffe4ff */
[----:B------:R0:W-:Y:S04]  /*20a50*/  STL [R1+0x710], R6 ;  /* 0x0007100601007387 */ /* 0x0001e80000100800 */
[----:B0-----:R-:W4:Y:S04]  /*20a60*/  LDL.LU R6, [R1+0x684] ;  /* 0x0006840001067983 */ /* 0x001f280000300800 */
[----:B------:R-:W4:Y:S01]  /*20a70*/  LDL.LU R7, [R1+0x6a0] ;  /* 0x0006a00001077983 */ /* 0x000f220000300800 */
[----:B-----5:R-:W-:Y:S02]  /*20a80*/  IADD3 R5, P3, PT, R5, UR61, RZ ;  /* 0x0000003d05057c10 */ /* 0x020fe4000ff7e0ff */
[----:B------:R-:W-:-:S03]  /*20a90*/  IADD3.X R32, PT, PT, R32, UR29, RZ, P4, !PT ;  /* 0x0000001d20207c10 */ /* 0x000fc6000a7fe4ff */
[----:B------:R0:W-:Y:S01]  /*20aa0*/  STL [R1+0x6ec], R5 ;  /* 0x0006ec0501007387 */ /* 0x0001e20000100800 */
[----:B------:R-:W-:-:S03]  /*20ab0*/  IADD3 R31, P4, PT, R31, UR61, RZ ;  /* 0x0000003d1f1f7c10 */ /* 0x000fc6000ff9e0ff */
[----:B0-----:R-:W5:Y:S01]  /*20ac0*/  LDL.LU R5, [R1+0x67c] ;  /* 0x00067c0001057983 */ /* 0x001f620000300800 */
[----:B------:R-:W-:-:S03]  /*20ad0*/  IADD3.X R30, PT, PT, R30, UR29, RZ, P6, !PT ;  /* 0x0000001d1e1e7c10 */ /* 0x000fc6000b7fe4ff */
[----:B------:R-:W-:Y:S04]  /*20ae0*/  STL [R1+0x708], R32 ;  /* 0x0007082001007387 */ /* 0x000fe80000100800 */
[----:B------:R-:W-:Y:S04]  /*20af0*/  STL [R1+0x6e4], R31 ;  /* 0x0006e41f01007387 */ /* 0x000fe80000100800 */
[----:B------:R-:W-:Y:S01]  /*20b00*/  STL [R1+0x700], R30 ;  /* 0x0007001e01007387 */ /* 0x000fe20000100800 */
[----:B--2---:R-:W-:Y:S02]  /*20b10*/  IADD3 R29, P6, PT, R29, UR61, RZ ;  /* 0x0000003d1d1d7c10 */ /* 0x004fe4000ffde0ff */
        /* <DEDUP_REMOVED lines=27> */
[----:B------:R-:W-:Y:S02]  /*20cd0*/  IADD3.X R13, PT, PT, R13, UR29, RZ, P3, !PT ;  /* 0x0000001d0d0d7c10 */ /* 0x000fe40009ffe4ff */
[----:B------:R-:W-:Y:S01]  /*20ce0*/  IADD3 R3, P3, PT, R3, UR61, RZ ;  /* 0x0000003d03037c10 */ /* 0x000fe2000ff7e0ff */
[----:B------:R-:W-:Y:S01]  /*20cf0*/  STL [R1+0x6c8], R15 ;  /* 0x0006c80f01007387 */ /* 0x000fe20000100800 */
[----:B------:R-:W-:-:S03]  /*20d00*/  IADD3.X R12, PT, PT, R12, UR29, RZ, P4, !PT ;  /* 0x0000001d0c0c7c10 */ /* 0x000fc6000a7fe4ff */
[----:B------:R0:W-:Y:S01]  /*20d10*/  STL [R1+0x69c], R3 ;  /* 0x00069c0301007387 */ /* 0x0001e20000100800 */
[----:B------:R-:W-:-:S03]  /*20d20*/  IADD3 R11, P4, PT, R11, UR61, RZ ;  /* 0x0000003d0b0b7c10 */ /* 0x000fc6000ff9e0ff */
[----:B------:R-:W-:Y:S01]  /*20d30*/  STL [R1+0x6a4], R14 ;  /* 0x0006a40e01007387 */ /* 0x000fe20000100800 */
[----:B------:R-:W-:-:S03]  /*20d40*/  IADD3.X R10, PT, PT, R10, UR29, RZ, P6, !PT ;  /* 0x0000001d0a0a7c10 */ /* 0x000fc6000b7fe4ff */
[----:B0-----:R-:W2:Y:S04]  /*20d50*/  LDL.LU R3, [R1+0x698] ;  /* 0x0006980001037983 */ /* 0x001ea80000300800 */
[----:B------:R-:W-:Y:S04]  /*20d60*/  STL [R1+0x6c0], R13 ;  /* 0x0006c00d01007387 */ /* 0x000fe80000100800 */
[----:B------:R-:W-:Y:S04]  /*20d70*/  STL [R1+0x6b8], R12 ;  /* 0x0006b80c01007387 */ /* 0x000fe80000100800 */
[----:B------:R-:W-:Y:S01]  /*20d80*/  STL [R1+0x694], R11 ;  /* 0x0006940b01007387 */ /* 0x000fe20000100800 */
[----:B---3--:R-:W-:-:S05]  /*20d90*/  IADD3.X R4, PT, PT, R4, UR29, RZ, P1, !PT ;  /* 0x0000001d04047c10 */ /* 0x008fca0008ffe4ff */
[----:B------:R0:W-:Y:S04]  /*20da0*/  STL [R1+0x6a8], R4 ;  /* 0x0006a80401007387 */ /* 0x0001e80000100800 */
[----:B------:R-:W-:Y:S04]  /*20db0*/  STL [R1+0x6b0], R10 ;  /* 0x0006b00a01007387 */ /* 0x000fe80000100800 */
[----:B0-----:R-:W3:Y:S01]  /*20dc0*/  LDL.LU R4, [R1+0x674] ;  /* 0x0006740001047983 */ /* 0x001ee20000300800 */
[----:B------:R-:W-:-:S05]  /*20dd0*/  IADD3 R9, P6, PT, R9, UR61, RZ ;  /* 0x0000003d09097c10 */ /* 0x000fca000ffde0ff */
[----:B------:R-:W-:Y:S01]  /*20de0*/  STL [R1+0x68c], R9 ;  /* 0x00068c0901007387 */ /* 0x000fe20000100800 */
[----:B----4-:R-:W-:Y:S02]  /*20df0*/  IADD3 R6, P1, PT, R6, UR61, RZ ;  /* 0x0000003d06067c10 */ /* 0x010fe4000ff3e0ff */
[----:B------:R-:W-:-:S03]  /*20e00*/  IADD3.X R7, PT, PT, R7, UR29, RZ, P2, !PT ;  /* 0x0000001d07077c10 */ /* 0x000fc600097fe4ff */
[----:B------:R0:W-:Y:S04]  /*20e10*/  STL [R1+0x684], R6 ;  /* 0x0006840601007387 */ /* 0x0001e80000100800 */
[----:B0-----:R-:W4:Y:S04]  /*20e20*/  LDL.LU R6, [R1+0x690] ;  /* 0x0006900001067983 */ /* 0x001f280000300800 */
[----:B------:R-:W4:Y:S04]  /*20e30*/  LDL.LU R32, [R1+0x66c] ;  /* 0x00066c0001207983 */ /* 0x000f280000300800 */
[----:B------:R-:W4:Y:S01]  /*20e40*/  LDL.LU R31, [R1+0x688] ;  /* 0x00068800011f7983 */ /* 0x000f220000300800 */
[----:B-----5:R-:W-:-:S03]  /*20e50*/  IADD3 R5, P2, PT, R5, UR61, RZ ;  /* 0x0000003d05057c10 */ /* 0x020fc6000ff5e0ff */
        /* <DEDUP_REMOVED lines=32> */
[----:B------:R-:W-:-:S03]  /*21060*/  IADD3 R32, P4, PT, R32, UR61, RZ ;  /* 0x0000003d20207c10 */ /* 0x000fc6000ff9e0ff */
[----:B------:R0:W-:Y:S01]  /*21070*/  STL [R1+0x690], R6 ;  /* 0x0006900601007387 */ /* 0x0001e20000100800 */
[----:B------:R-:W-:-:S03]  /*21080*/  IADD3.X R31, PT, PT, R31, UR29, RZ, P6, !PT ;  /* 0x0000001d1f1f7c10 */ /* 0x000fc6000b7fe4ff */
[----:B0-----:R-:W4:Y:S01]  /*21090*/  LDL.LU R6, [R1+0x620] ;  /* 0x0006200001067983 */ /* 0x001f220000300800 */
[----:B-----5:R-:W-:-:S03]  /*210a0*/  IADD3 R30, P6, PT, R30, UR61, RZ ;  /* 0x0000003d1e1e7c10 */ /* 0x020fc6000ffde0ff */
        /* <DEDUP_REMOVED lines=53> */
[----:B------:R-:W3:Y:S04]  /*21400*/  LDL.LU R32, [R1+0x610] ;  /* 0x0006100001207983 */ /* 0x000ee80000300800 */
[----:B------:R-:W3:Y:S04]  /*21410*/  LDL.LU R31, [R1+0x5ec] ;  /* 0x0005ec00011f7983 */ /* 0x000ee80000300800 */
[----:B------:R-:W-:Y:S01]  /*21420*/  STL [R1+0x604], R7 ;  /* 0x0006040701007387 */ /* 0x000fe20000100800 */
[----:B----4-:R-:W-:-:S03]  /*21430*/  IADD3.X R6, PT, PT, R6, UR29, RZ, P3, !PT ;  /* 0x0000001d06067c10 */ /* 0x010fc60009ffe4ff */
        /* <DEDUP_REMOVED lines=19> */
[----:B------:R-:W4:Y:S04]  /*21570*/  LDL.LU R12, [R1+0x5c0] ;  /* 0x0005c000010c7983 */ /* 0x000f280000300800 */
[----:B------:R-:W4:Y:S04]  /*21580*/  LDL.LU R11, [R1+0x59c] ;  /* 0x00059c00010b7983 */ /* 0x000f280000300800 */
[----:B------:R-:W4:Y:S01]  /*21590*/  LDL.LU R10, [R1+0x5b8] ;  /* 0x0005b800010a7983 */ /* 0x000f220000300800 */
[----:B-----5:R-:W-:-:S05]  /*215a0*/  IADD3 R5, P3, PT, R5, UR61, RZ ;  /* 0x0000003d05057c10 */ /* 0x020fca000ff7e0ff */
        /* <DEDUP_REMOVED lines=11> */
[----:B------:R-:W-:Y:S02]  /*21660*/  IADD3 R31, P6, PT, R31, UR61, RZ ;  /* 0x0000003d1f1f7c10 */ /* 0x000fe4000ffde0ff */
[----:B----4-:R-:W-:Y:S01]  /*21670*/  IADD3.X R30, PT, PT, R30, UR29, RZ, P1, !PT ;  /* 0x0000001d1e1e7c10 */ /* 0x010fe20008ffe4ff */
        /* <DEDUP_REMOVED lines=36> */
[----:B------:R-:W-:-:S03]  /*218c0*/  IADD3 R11, P6, PT, R11, UR61, RZ ;  /* 0x0000003d0b0b7c10 */ /* 0x000fc6000ffde0ff */
[----:B------:R-:W-:Y:S01]  /*218d0*/  STL [R1+0x5ac], R14 ;  /* 0x0005ac0e01007387 */ /* 0x000fe20000100800 */
[----:B------:R-:W-:-:S03]  /*218e0*/  IADD3.X R10, PT, PT, R10, UR29, RZ, P1, !PT ;  /* 0x0000001d0a0a7c10 */ /* 0x000fc60008ffe4ff */
[----:B0-----:R-:W4:Y:S04]  /*218f0*/  LDL.LU R6, [R1+0x5a0] ;  /* 0x0005a00001067983 */ /* 0x001f280000300800 */
[----:B------:R-:W-:Y:S04]  /*21900*/  STL [R1+0x5c8], R13 ;  /* 0x0005c80d01007387 */ /* 0x000fe80000100800 */
[----:B------:R-:W-:Y:S01]  /*21910*/  STL [R1+0x5c0], R12 ;  /* 0x0005c00c01007387 */ /* 0x000fe20000100800 */
[----:B-----5:R-:W-:Y:S02]  /*21920*/  IADD3 R9, P1, PT, R9, UR61, RZ ;  /* 0x0000003d09097c10 */ /* 0x020fe4000ff3e0ff */
[----:B------:R-:W-:Y:S01]  /*21930*/  IADD3.X R5, PT, PT, R5, UR29, RZ, P2, !PT ;  /* 0x0000001d05057c10 */ /* 0x000fe200097fe4ff */
        /* <DEDUP_REMOVED lines=196> */
[----:B------:R-:W4:Y:S04]  /*22580*/  LDL.LU R31, [R1+0x498] ;  /* 0x00049800011f7983 */ /* 0x000f280000300800 */
[----:B------:R-:W-:Y:S01]  /*22590*/  STL [R1+0x4b0], R7 ;  /* 0x0004b00701007387 */ /* 0x000fe20000100800 */
[----:B-----5:R-:W-:-:S03]  /*225a0*/  IADD3 R5, P4, PT, R5, UR61, RZ ;  /* 0x0000003d05057c10 */ /* 0x020fc6000ff9e0ff */
        /* <DEDUP_REMOVED lines=825> */
[----:B------:R-:W-:Y:S04]  /*25940*/  STL [R1+0x8e4], R3 ;  /* 0x0008e40301007387 */ /* 0x000fe80000100800 */
[----:B------:R-:W-:Y:S04]  /*25950*/  STL [R1+0x8ec], R10 ;  /* 0x0008ec0a01007387 */ /* 0x000fe80000100800 */
[----:B------:R-:W-:Y:S01]  /*25960*/  STL [R1+0x908], R9 ;  /* 0x0009080901007387 */ /* 0x000fe20000100800 */
[----:B---3--:R-:W-:-:S05]  /*25970*/  IADD3.X R4, PT, PT, R4, UR27, RZ, P3, !PT ;  /* 0x0000001b04047c10 */ /* 0x008fca0009ffe4ff */
[----:B------:R0:W-:Y:S04]  /*25980*/  STL [R1+0x900], R4 ;  /* 0x0009000401007387 */ /* 0x0001e80000100800 */
[----:B0-----:R-:W2:Y:S01]  /*25990*/  LDL.LU R4, [R1+0x964] ;  /* 0x0009640001047983 */ /* 0x001ea20000300800 */
[----:B------:R-:W-:-:S03]  /*259a0*/  IADD3 R7, P3, PT, R7, UR62, RZ ;  /* 0x0000003e07077c10 */ /* 0x000fc6000ff7e0ff */
[----:B------:R-:W3:Y:S04]  /*259b0*/  LDL.LU R33, [R1+0x8e8] ;  /* 0x0008e80001217983 */ /* 0x000ee80000300800 */
[----:B------:R-:W3:Y:S04]  /*259c0*/  LDL.LU R32, [R1+0x968] ;  /* 0x0009680001207983 */ /* 0x000ee80000300800 */
[----:B------:R0:W-:Y:S01]  /*259d0*/  STL [R1+0x8dc], R7 ;  /* 0x0008dc0701007387 */ /* 0x0001e20000100800 */
        /* <DEDUP_REMOVED lines=22> */
[----:B-----5:R-:W-:-:S05]  /*25b40*/  IADD3.X R5, PT, PT, R5, UR27, RZ, P6, !PT ;  /* 0x0000001b05057c10 */ /* 0x020fca000b7fe4ff */
[----:B------:R5:W-:Y:S04]  /*25b50*/  STL [R1+0x8f0], R5 ;  /* 0x0008f00501007387 */ /* 0x000be80000100800 */
[----:B------:R-:W4:Y:S04]  /*25b60*/  LDL.LU R11, [R1+0xa8] ;  /* 0x0000a800010b7983 */ /* 0x000f280000300800 */
[----:B------:R-:W4:Y:S04]  /*25b70*/  LDL.LU R10, [R1+0xa4] ;  /* 0x0000a400010a7983 */ /* 0x000f280000300800 */
[----:B0-----:R-:W4:Y:S04]  /*25b80*/  LDL.LU R7, [R1+0xa0] ;  /* 0x0000a00001077983 */ /* 0x001f280000300800 */
[----:B-1----:R-:W4:Y:S04]  /*25b90*/  LDL.LU R6, [R1+0x94] ;  /* 0x0000940001067983 */ /* 0x002f280000300800 */
[----:B-----5:R-:W5:Y:S01]  /*25ba0*/  LDL.LU R5, [R1+0x98] ;  /* 0x0000980001057983 */ /* 0x020f620000300800 */
[----:B--2---:R-:W-:-:S05]  /*25bb0*/  IADD3 R4, P6, PT, R4, UR62, RZ ;  /* 0x0000003e04047c10 */ /* 0x004fca000ffde0ff */
[----:B------:R0:W-:Y:S04]  /*25bc0*/  STL [R1+0x964], R4 ;  /* 0x0009640401007387 */ /* 0x0001e80000100800 */
[----:B0-----:R-:W2:Y:S01]  /*25bd0*/  LDL.LU R4, [R1+0x90] ;  /* 0x0000900001047983 */ /* 0x001ea20000300800 */
[----:B---3--:R-:W-:Y:S02]  /*25be0*/  IADD3.X R33, PT, PT, R33, UR27, RZ, P1, !PT ;  /* 0x0000001b21217c10 */ /* 0x008fe40008ffe4ff */
[----:B------:R-:W-:Y:S02]  /*25bf0*/  IADD3 R32, P1, PT, R32, UR62, RZ ;  /* 0x0000003e20207c10 */ /* 0x000fe4000ff3e0ff */
[----:B----4-:R-:W-:Y:S01]  /*25c00*/  IADD3.X R31, PT, PT, R31, UR27, RZ, P2, !PT ;  /* 0x0000001b1f1f7c10 */ /* 0x010fe200097fe4ff */
[----:B------:R-:W-:Y:S01]  /*25c10*/  STL [R1+0x8e8], R33 ;  /* 0x0008e82101007387 */ /* 0x000fe20000100800 */
[----:B------:R-:W-:Y:S01]  /*25c20*/  IADD3 R30, P2, PT, R30, UR62, RZ ;  /* 0x0000003e1e1e7c10 */ /* 0x000fe2000ff5e0ff */
[----:B------:R-:W-:-:S02]  /*25c30*/  IMAD.U32 R3, RZ, RZ, UR5 ;  /* 0x00000005ff037e24 */ /* 0x000fc4000f8e00ff */
[----:B------:R-:W-:Y:S01]  /*25c40*/  STL [R1+0x968], R32 ;  /* 0x0009682001007387 */ /* 0x000fe20000100800 */
[----:B------:R-:W-:Y:S01]  /*25c50*/  IADD3.X R29, PT, PT, R29, UR27, RZ, P3, !PT ;  /* 0x0000001b1d1d7c10 */ /* 0x000fe20009ffe4ff */
[----:B------:R-:W0:Y:S02]  /*25c60*/  SYNCS.PHASECHK.TRANS64.TRYWAIT P4, [UR14], R3 ;  /* 0x00000003ff0075a7 */ /* 0x000e24000808110e */
        /* <DEDUP_REMOVED lines=31> */
[----:B------:R-:W-:Y:S01]  /*25e60*/  STL [R1+0x988], R15 ;  /* 0x0009880f01007387 */ /* 0x000fe20000100800 */
[----:B------:R-:W-:-:S03]  /*25e70*/  IADD3 R9, P3, PT, R9, UR62, RZ ;  /* 0x0000003e09097c10 */ /* 0x000fc6000ff7e0ff */
[----:B------:R-:W-:Y:S04]  /*25e80*/  STL [R1+0xb0], R14 ;  /* 0x0000b00e01007387 */ /* 0x000fe80000100800 */
[----:B------:R1:W-:Y:S04]  /*25e90*/  STL [R1+0x9c], R9 ;  /* 0x00009c0901007387 */ /* 0x0003e80000100800 */
[----:B------:R3:W-:Y:S01]  /*25ea0*/  STL [R1+0x98c], R13 ;  /* 0x00098c0d01007387 */ /* 0x0007e20000100800 */
[----:B------:R-:W-:-:S03]  /*25eb0*/  IADD3.X R11, PT, PT, R11, UR27, RZ, P6, !PT ;  /* 0x0000001b0b0b7c10 */ /* 0x000fc6000b7fe4ff */
[----:B------:R3:W-:Y:S01]  /*25ec0*/  STL [R1+0xac], R12 ;  /* 0x0000ac0c01007387 */ /* 0x0007e20000100800 */
[----:B------:R-:W-:Y:S02]  /*25ed0*/  IADD3.X R10, PT, PT, R10, UR27, RZ, P1, !PT ;  /* 0x0000001b0a0a7c10 */ /* 0x000fe40008ffe4ff */
[----:B------:R-:W-:Y:S02]  /*25ee0*/  IADD3.X R7, PT, PT, R7, UR27, RZ, P2, !PT ;  /* 0x0000001b07077c10 */ /* 0x000fe400097fe4ff */
[----:B------:R-:W-:Y:S01]  /*25ef0*/  IADD3 R6, P2, PT, R6, UR62, RZ ;  /* 0x0000003e06067c10 */ /* 0x000fe2000ff5e0ff */
[----:B------:R3:W-:Y:S01]  /*25f00*/  STL [R1+0xa8], R11 ;  /* 0x0000a80b01007387 */ /* 0x0007e20000100800 */
[----:B-----5:R-:W-:-:S03]  /*25f10*/  IADD3.X R5, PT, PT, R5, UR27, RZ, P3, !PT ;  /* 0x0000001b05057c10 */ /* 0x020fc60009ffe4ff */
[----:B------:R3:W-:Y:S04]  /*25f20*/  STL [R1+0xa4], R10 ;  /* 0x0000a40a01007387 */ /* 0x0007e80000100800 */
[----:B------:R3:W-:Y:S04]  /*25f30*/  STL [R1+0xa0], R7 ;  /* 0x0000a00701007387 */ /* 0x0007e80000100800 */
[----:B------:R3:W-:Y:S01]  /*25f40*/  STL [R1+0x94], R6 ;  /* 0x0000940601007387 */ /* 0x0007e20000100800 */
[----:B------:R-:W-:-:S04]  /*25f50*/  SHF.R.U32.HI R8, RZ, 0x6, R8 ;  /* 0x00000006ff087819 */ /* 0x000fc80000011608 */
[----:B------:R-:W-:-:S04]  /*25f60*/  SGXT.U32 R8, R8, 0x1 ;  /* 0x000000010808781a */ /* 0x000fc80000000000 */
[C---:B-1----:R-:W-:Y:S02]  /*25f70*/  LOP3.LUT R9, R8.reuse, 0x2, RZ, 0xfc, !PT ;  /* 0x0000000208097812 */ /* 0x042fe400078efcff */
[----:B------:R-:W-:Y:S02]  /*25f80*/  LOP3.LUT R8, R8, 0x4, RZ, 0xfc, !PT ;  /* 0x0000000408087812 */ /* 0x000fe400078efcff */
[----:B------:R-:W-:Y:S02]  /*25f90*/  ISETP.GE.AND P1, PT, R9, UR6, PT ;  /* 0x0000000609007c0c */ /* 0x000fe4000bf26270 */
[----:B------:R-:W-:Y:S02]  /*25fa0*/  ISETP.GE.AND P6, PT, R8, UR6, PT ;  /* 0x0000000608007c0c */ /* 0x000fe4000bfc6270 */
[----:B------:R-:W-:Y:S02]  /*25fb0*/  PRMT R27, RZ, 0x7610, R27 ;  /* 0x00007610ff1b7816 */ /* 0x000fe4000000001b */
[----:B--2---:R-:W-:-:S05]  /*25fc0*/  IADD3.X R4, PT, PT, R4, UR27, RZ, P2, !PT ;  /* 0x0000001b04047c10 */ /* 0x004fca00097fe4ff */
[----:B------:R3:W-:Y:S04]  /*25fd0*/  STL [R1+0x90], R4 ;  /* 0x0000900401007387 */ /* 0x0007e80000100800 */
[----:B------:R3:W-:Y:S01]  /*25fe0*/  STL [R1+0x98], R5 ;  /* 0x0000980501007387 */ /* 0x0007e20000100800 */
[----:B0-----:R-:W-:Y:S05]  /*25ff0*/  @!P4 BRA `(.L_x_8) ;  /* 0x000001400088c947 */ /* 0x001fea0003800000 */
.L_x_16:
[----:B---3--:R-:W2:Y:S04]  /*26000*/  LDL R5, [R1+0x90] ;  /* 0x0000900001057983 */ /* 0x008ea80000100800 */
[----:B------:R-:W2:Y:S04]  /*26010*/  LDL R4, [R1+0x94] ;  /* 0x0000940001047983 */ /* 0x000ea80000100800 */
[----:B------:R0:W-:Y:S04]  /*26020*/  STL [R1+0xed0], R86 ;  /* 0x000ed05601007387 */ /* 0x0001e80000100800 */
[----:B0-----:R-:W3:Y:S04]  /*26030*/  LDL R86, [R1+0x98c] ;  /* 0x00098c0001567983 */ /* 0x001ee80000100800 */
[----:B------:R0:W-:Y:S04]  /*26040*/  STL [R1+0xecc], R87 ;  /* 0x000ecc5701007387 */ /* 0x0001e80000100800 */
[----:B0-----:R-:W4:Y:S01]  /*26050*/  LDL R87, [R1+0xa0] ;  /* 0x0000a00001577983 */ /* 0x001f220000100800 */
[----:B------:R-:W-:-:S03]  /*26060*/  PRMT R20, RZ, 0x7610, R20 ;  /* 0x00007610ff147816 */ /* 0x000fc60000000014 */
[----:B------:R-:W-:Y:S04]  /*26070*/  STL [R1+0xec8], R88 ;  /* 0x000ec85801007387 */ /* 0x000fe80000100800 */
[----:B------:R0:W-:Y:S04]  /*26080*/  STL [R1+0xec4], R89 ;  /* 0x000ec45901007387 */ /* 0x0001e80000100800 */
        /* <DEDUP_REMOVED lines=31> */
[----:B0-----:R-:W3:Y:S04]  /*26280*/  LDL R89, [R1+0xa4] ;  /* 0x0000a40001597983 */ /* 0x001ee80000100800 */
[----:B------:R-:W3:Y:S01]  /*26290*/  LDL R88, [R1+0x988] ;  /* 0x0009880001587983 */ /* 0x000ee20000100800 */
[----:B------:R-:W0:Y:S02]  /*262a0*/  S2R R46, SR_TID.X ;  /* 0x00000000002e7919 */ /* 0x000e240000002100 */
[----:B0-----:R-:W-:-:S04]  /*262b0*/  SHF.R.U32.HI R46, RZ, 0x6, R46 ;  /* 0x00000006ff2e7819 */ /* 0x001fc8000001162e */
[----:B------:R-:W-:-:S04]  /*262c0*/  SGXT.U32 R46, R46, 0x1 ;  /* 0x000000012e2e781a */ /* 0x000fc80000000000 */
[----:B------:R-:W-:Y:S02]  /*262d0*/  LOP3.LUT R47, R46, 0x6, RZ, 0xfc, !PT ;  /* 0x000000062e2f7812 */ /* 0x000fe400078efcff */
[----:B------:R-:W0:Y:S02]  /*262e0*/  S2R R46, SR_TID.X ;  /* 0x00000000002e7919 */ /* 0x000e240000002100 */
[----:B------:R-:W-:Y:S02]  /*262f0*/  ISETP.GE.AND P2, PT, R47, UR6, PT ;  /* 0x000000062f007c0c */ /* 0x000fe4000bf46270 */
[----:B------:R-:W3:Y:S04]  /*26300*/  LDL R47, [R1+0xa8] ;  /* 0x0000a800012f7983 */ /* 0x000ee80000100800 */
[----:B--2---:R2:W2:Y:S04]  /*26310*/  @!P0 LDG.E.U16 R27, desc[UR24][R4.64] ;  /* 0x00000018041b8981 */ /* 0x0044a8000c1e1500 */
[----:B------:R-:W2:Y:S04]  /*26320*/  LDL R4, [R1+0x98] ;  /* 0x0000980001047983 */ /* 0x000ea80000100800 */
[----:B------:R-:W2:Y:S01]  /*26330*/  LDL R5, [R1+0x9c] ;  /* 0x00009c0001057983 */ /* 0x000ea20000100800 */
[----:B0-----:R-:W-:-:S04]  /*26340*/  SHF.R.U32.HI R46, RZ, 0x6, R46 ;  /* 0x00000006ff2e7819 */ /* 0x001fc8000001162e */
[----:B------:R-:W-:-:S04]  /*26350*/  SGXT.U32 R46, R46, 0x1 ;  /* 0x000000012e2e781a */ /* 0x000fc80000000000 */
[----:B------:R-:W-:-:S04]  /*26360*/  LOP3.LUT R46, R46, 0x8, RZ, 0xfc, !PT ;  /* 0x000000082e2e7812 */ /* 0x000fc800078efcff */
[----:B------:R-:W-:Y:S02]  /*26370*/  ISETP.GE.AND P0, PT, R46, UR6, PT ;  /* 0x000000062e007c0c */ /* 0x000fe4000bf06270 */
[----:B------:R-:W3:Y:S01]  /*26380*/  LDL R46, [R1+0x984] ;  /* 0x00098400012e7983 */ /* 0x000ee20000100800 */
[----:B------:R-:W-:Y:S02]  /*26390*/  PRMT R35, RZ, 0x7610, R35 ;  /* 0x00007610ff237816 */ /* 0x000fe40000000023 */
[----:B--2---:R-:W-:-:S04]  /*263a0*/  @!P1 LOP3.LUT R5, R5, R4, RZ, 0x3c, !PT ;  /* 0x0000000405059212 */ /* 0x004fc800078e3cff */
[----:B------:R-:W-:-:S04]  /*263b0*/  @!P1 LOP3.LUT R4, R5, R4, RZ, 0x3c, !PT ;  /* 0x0000000405049212 */ /* 0x000fc800078e3cff */
[----:B------:R-:W-:-:S05]  /*263c0*/  @!P1 LOP3.LUT R5, R5, R4, RZ, 0x3c, !PT ;  /* 0x0000000405059212 */ /* 0x000fca00078e3cff */
[----:B------:R0:W2:Y:S02]  /*263d0*/  @!P1 LDG.E.U16 R20, desc[UR24][R4.64] ;  /* 0x0000001804149981 */ /* 0x0000a4000c1e1500 */
[----:B0-----:R-:W0:Y:S01]  /*263e0*/  S2R R5, SR_TID.X ;  /* 0x0000000000057919 */ /* 0x001e220000002100 */
[----:B---3--:R-:W-:Y:S02]  /*263f0*/  @!P6 IMAD.MOV.U32 R4, RZ, RZ, R86 ;  /* 0x000000ffff04e224 */ /* 0x008fe400078e0056 */
[----:B------:R-:W3:Y:S01]  /*26400*/  LDL R86, [R1+0x980] ;  /* 0x0009800001567983 */ /* 0x000ee20000100800 */
[----:B0-----:R-:W-:-:S04]  /*26410*/  SHF.R.U32.HI R5, RZ, 0x6, R5 ;  /* 0x00000006ff057819 */ /* 0x001fc80000011605 */
[----:B------:R-:W-:-:S04]  /*26420*/  SGXT.U32 R5, R5, 0x1 ;  /* 0x000000010505781a */ /* 0x000fc80000000000 */
[----:B------:R-:W-:-:S04]  /*26430*/  LOP3.LUT R5, R5, 0xa, RZ, 0xfc, !PT ;  /* 0x0000000a05057812 */ /* 0x000fc800078efcff */
[----:B------:R-:W-:Y:S01]  /*26440*/  ISETP.GE.AND P1, PT, R5, UR6, PT ;  /* 0x0000000605007c0c */ /* 0x000fe2000bf26270 */
[----:B----4-:R-:W-:Y:S02]  /*26450*/  @!P6 IMAD.MOV.U32 R5, RZ, RZ, R87 ;  /* 0x000000ffff05e224 */ /* 0x010fe400078e0057 */
[----:B------:R-:W4:Y:S04]  /*26460*/  LDL R87, [R1+0xac] ;  /* 0x0000ac0001577983 */ /* 0x000f280000100800 */
[----:B------:R0:W2:Y:S02]  /*26470*/  @!P6 LDG.E.U16 R35, desc[UR24][R4.64] ;  /* 0x000000180423e981 */ /* 0x0000a4000c1e1500 */
[----:B0-----:R-:W0:Y:S01]  /*26480*/  S2R R5, SR_TID.X ;  /* 0x0000000000057919 */ /* 0x001e220000002100 */
[----:B------:R-:W-:-:S02]  /*26490*/  @!P2 IMAD.MOV.U32 R4, RZ, RZ, R88 ;  /* 0x000000ffff04a224 */ /* 0x000fc400078e0058 */
[----:B------:R-:W2:Y:S01]  /*264a0*/  LDL R88, [R1+0x97c] ;  /* 0x00097c0001587983 */ /* 0x000ea20000100800 */
[----:B0-----:R-:W-:-:S04]  /*264b0*/  SHF.R.U32.HI R5, RZ, 0x6, R5 ;  /* 0x00000006ff057819 */ /* 0x001fc80000011605 */
[----:B------:R-:W-:-:S04]  /*264c0*/  SGXT.U32 R5, R5, 0x1 ;  /* 0x000000010505781a */ /* 0x000fc80000000000 */
[----:B------:R-:W-:-:S04]  /*264d0*/  LOP3.LUT R5, R5, 0xc, RZ, 0xfc, !PT ;  /* 0x0000000c05057812 */ /* 0x000fc800078efcff */
[----:B------:R-:W-:Y:S01]  /*264e0*/  ISETP.GE.AND P3, PT, R5, UR6, PT ;  /* 0x0000000605007c0c */ /* 0x000fe2000bf66270 */
[----:B------:R-:W-:Y:S02]  /*264f0*/  @!P2 IMAD.MOV.U32 R5, RZ, RZ, R89 ;  /* 0x000000ffff05a224 */ /* 0x000fe400078e0059 */
[----:B------:R-:W2:Y:S01]  /*26500*/  LDL R89, [R1+0xb0] ;  /* 0x0000b00001597983 */ /* 0x000ea20000100800 */
[----:B------:R-:W-:-:S06]  /*26510*/  PRMT R41, RZ, 0x7610, R41 ;  /* 0x00007610ff297816 */ /* 0x000fcc0000000029 */
[----:B------:R0:W2:Y:S02]  /*26520*/  @!P2 LDG.E.U16 R41, desc[UR24][R4.64] ;  /* 0x000000180429a981 */ /* 0x0000a4000c1e1500 */
[----:B0-----:R-:W0:Y:S01]  /*26530*/  S2R R5, SR_TID.X ;  /* 0x0000000000057919 */ /* 0x001e220000002100 */
[----:B------:R-:W-:Y:S01]  /*26540*/  PRMT R26, RZ, 0x7610, R26 ;  /* 0x00007610ff1a7816 */ /* 0x000fe2000000001a */
[----:B------:R-:W-:Y:S01]  /*26550*/  @!P0 IMAD.MOV.U32 R4, RZ, RZ, R46 ;  /* 0x000000ffff048224 */ /* 0x000fe200078e002e */
[----:B0-----:R-:W-:-:S04]  /*26560*/  SHF.R.U32.HI R5, RZ, 0x6, R5 ;  /* 0x00000006ff057819 */ /* 0x001fc80000011605 */
[----:B------:R-:W-:-:S04]  /*26570*/  SGXT.U32 R5, R5, 0x1 ;  /* 0x000000010505781a */ /* 0x000fc80000000000 */
[----:B------:R-:W-:-:S04]  /*26580*/  LOP3.LUT R5, R5, 0xe, RZ, 0xfc, !PT ;  /* 0x0000000e05057812 */ /* 0x000fc800078efcff */
[----:B------:R-:W-:Y:S01]  /*26590*/  ISETP.GE.AND P2, PT, R5, UR6, PT ;  /* 0x0000000605007c0c */ /* 0x000fe2000bf46270 */
[----:B------:R-:W-:Y:S01]  /*265a0*/  @!P0 IMAD.MOV.U32 R5, RZ, RZ, R47 ;  /* 0x000000ffff058224 */ /* 0x000fe200078e002f */
[----:B------:R-:W-:Y:S01]  /*265b0*/  PRMT R28, RZ, 0x7610, R28 ;  /* 0x00007610ff1c7816 */ /* 0x000fe2000000001c */
[----:B------:R-:W2:Y:S04]  /*265c0*/  LDL R47, [R1+0x978] ;  /* 0x00097800012f7983 */ /* 0x000ea80000100800 */
[----:B------:R0:W2:Y:S02]  /*265d0*/  @!P0 LDG.E.U16 R26, desc[UR24][R4.64] ;  /* 0x00000018041a8981 */ /* 0x0000a4000c1e1500 */
[----:B0-----:R-:W0:Y:S01]  /*265e0*/  S2R R5, SR_TID.X ;  /* 0x0000000000057919 */ /* 0x001e220000002100 */
[----:B------:R-:W-:-:S02]  /*265f0*/  PRMT R36, RZ, 0x7610, R36 ;  /* 0x00007610ff247816 */ /* 0x000fc40000000024 */
[----:B0-----:R-:W-:-:S04]  /*26600*/  SHF.R.U32.HI R5, RZ, 0x6, R5 ;  /* 0x00000006ff057819 */ /* 0x001fc80000011605 */
[----:B------:R-:W-:-:S04]  /*26610*/  SGXT.U32 R5, R5, 0x1 ;  /* 0x000000010505781a */ /* 0x000fc80000000000 */
[----:B------:R-:W-:-:S04]  /*26620*/  LOP3.LUT R5, R5, 0x10, RZ, 0xfc, !PT ;  /* 0x0000001005057812 */ /* 0x000fc800078efcff */
[----:B------:R-:W-:Y:S01]  /*26630*/  ISETP.GE.AND P0, PT, R5, UR6, PT ;  /* 0x0000000605007c0c */ /* 0x000fe2000bf06270 */
[----:B---3--:R-:W-:Y:S02]  /*26640*/  @!P1 IMAD.MOV.U32 R4, RZ, RZ, R86 ;  /* 0x000000ffff049224 */ /* 0x008fe400078e0056 */
[----:B----4-:R-:W-:Y:S01]  /*26650*/  @!P1 IMAD.MOV.U32 R5, RZ, RZ, R87 ;  /* 0x000000ffff059224 */ /* 0x010fe200078e0057 */
[----:B------:R-:W-:Y:S01]  /*26660*/  PRMT R40, RZ, 0x7610, R40 ;  /* 0x00007610ff287816 */ /* 0x000fe20000000028 */
[----:B------:R-:W0:Y:S03]  /*26670*/  S2R R46, SR_TID.X ;  /* 0x00000000002e7919 */ /* 0x000e260000002100 */
[----:B------:R2:W3:Y:S04]  /*26680*/  @!P1 LDG.E.U16 R28, desc[UR24][R4.64] ;  /* 0x00000018041c9981 */ /* 0x0004e8000c1e1500 */
[----:B------:R-:W4:Y:S01]  /*26690*/  LDL R87, [R1+0xbc] ;  /* 0x0000bc0001577983 */ /* 0x000f220000100800 */
[----:B--2---:R-:W-:-:S02]  /*266a0*/  @!P3 IMAD.MOV.U32 R4, RZ, RZ, R88 ;  /* 0x000000ffff04b224 */ /* 0x004fc400078e0058 */
[----:B------:R-:W-:Y:S01]  /*266b0*/  @!P3 IMAD.MOV.U32 R5, RZ, RZ, R89 ;  /* 0x000000ffff05b224 */ /* 0x000fe200078e0059 */
[----:B0-----:R-:W-:Y:S01]  /*266c0*/  SHF.R.U32.HI R46, RZ, 0x6, R46 ;  /* 0x00000006ff2e7819 */ /* 0x001fe2000001162e */
[----:B------:R-:W2:Y:S04]  /*266d0*/  LDL R89, [R1+0xc0] ;  /* 0x0000c00001597983 */ /* 0x000ea80000100800 */
[----:B------:R0:W2:Y:S04]  /*266e0*/  @!P3 LDG.E.U16 R36, desc[UR24][R4.64] ;  /* 0x000000180424b981 */ /* 0x0000a8000c1e1500 */
[----:B------:R-:W2:Y:S01]  /*266f0*/  LDL R5, [R1+0xb4] ;  /* 0x0000b40001057983 */ /* 0x000ea20000100800 */
[----:B0-----:R-:W-:Y:S01]  /*26700*/  @!P2 IMAD.MOV.U32 R4, RZ, RZ, R47 ;  /* 0x000000ffff04a224 */ /* 0x001fe200078e002f */
[----:B------:R-:W-:-:S02]  /*26710*/  SGXT.U32 R46, R46, 0x1 ;  /* 0x000000012e2e781a */ /* 0x000fc40000000000 */
[----:B------:R-:W3:Y:S02]  /*26720*/  LDL R47, [R1+0xc4] ;  /* 0x0000c400012f7983 */ /* 0x000ee40000100800 */
[----:B------:R-:W-:-:S04]  /*26730*/  LOP3.LUT R86, R46, 0x12, RZ, 0xfc, !PT ;  /* 0x000000122e567812 */ /* 0x000fc800078efcff */
[----:B------:R-:W-:Y:S02]  /*26740*/  ISETP.GE.AND P1, PT, R86, UR6, PT ;  /* 0x0000000656007c0c */ /* 0x000fe4000bf26270 */
[----:B------:R-:W3:Y:S01]  /*26750*/  LDL R86, [R1+0x970] ;  /* 0x0009700001567983 */ /* 0x000ee20000100800 */
[----:B------:R-:W0:Y:S02]  /*26760*/  S2R R46, SR_TID.X ;  /* 0x00000000002e7919 */ /* 0x000e240000002100 */
[----:B0-----:R-:W-:-:S04]  /*26770*/  SHF.R.U32.HI R46, RZ, 0x6, R46 ;  /* 0x00000006ff2e7819 */ /* 0x001fc8000001162e */
[----:B------:R-:W-:-:S04]  /*26780*/  SGXT.U32 R46, R46, 0x1 ;  /* 0x000000012e2e781a */ /* 0x000fc80000000000 */
[----:B------:R-:W-:-:S04]  /*26790*/  LOP3.LUT R88, R46, 0x14, RZ, 0xfc, !PT ;  /* 0x000000142e587812 */ /* 0x000fc800078efcff */
[----:B------:R-:W-:Y:S02]  /*267a0*/  ISETP.GE.AND P3, PT, R88, UR6, PT ;  /* 0x0000000658007c0c */ /* 0x000fe4000bf66270 */
[----:B------:R-:W3:Y:S04]  /*267b0*/  LDL R88, [R1+0x96c] ;  /* 0x00096c0001587983 */ /* 0x000ee80000100800 */
[----:B--2---:R0:W2:Y:S04]  /*267c0*/  @!P2 LDG.E.U16 R40, desc[UR24][R4.64] ;  /* 0x000000180428a981 */ /* 0x0040a8000c1e1500 */
[----:B------:R-:W0:Y:S04]  /*267d0*/  LDL R4, [R1+0xb8] ;  /* 0x0000b80001047983 */ /* 0x000e280000100800 */
[----:B------:R-:W0:Y:S01]  /*267e0*/  LDL R5, [R1+0x974] ;  /* 0x0009740001057983 */ /* 0x000e220000100800 */
[----:B------:R-:W-:Y:S01]  /*267f0*/  PRMT R25, RZ, 0x7610, R25 ;  /* 0x00007610ff197816 */ /* 0x000fe20000000019 */
[----:B------:R-:W1:Y:S01]  /*26800*/  S2R R46, SR_TID.X ;  /* 0x00000000002e7919 */ /* 0x000e620000002100 */
[----:B------:R-:W-:-:S02]  /*26810*/  PRMT R29, RZ, 0x7610, R29 ;  /* 0x00007610ff1d7816 */ /* 0x000fc4000000001d */
[----:B-1----:R-:W-:-:S04]  /*26820*/  SHF.R.U32.HI R46, RZ, 0x6, R46 ;  /* 0x00000006ff2e7819 */ /* 0x002fc8000001162e */
[----:B------:R-:W-:-:S04]  /*26830*/  SGXT.U32 R46, R46, 0x1 ;  /* 0x000000012e2e781a */ /* 0x000fc80000000000 */
[----:B------:R-:W-:-:S04]  /*26840*/  LOP3.LUT R46, R46, 0x16, RZ, 0xfc, !PT ;  /* 0x000000162e2e7812 */ /* 0x000fc800078efcff */
[----:B------:R-:W-:Y:S02]  /*26850*/  ISETP.GE.AND P2, PT, R46, UR6, PT ;  /* 0x000000062e007c0c */ /* 0x000fe4000bf46270 */
[----:B------:R-:W2:Y:S01]  /*26860*/  LDL R46, [R1+0x968] ;  /* 0x00096800012e7983 */ /* 0x000ea20000100800 */
[----:B0-----:R-:W-:-:S04]  /*26870*/  @!P0 LOP3.LUT R5, R5, R4, RZ, 0x3c, !PT ;  /* 0x0000000405058212 */ /* 0x001fc800078e3cff */
        /* <DEDUP_REMOVED lines=12> */
[----:B------:R0:W4:Y:S02]  /*26940*/  @!P1 LDG.E.U16 R29, desc[UR24][R4.64] ;  /* 0x00000018041d9981 */ /* 0x000124000c1e1500 */
[----:B0-----:R-:W0:Y:S01]  /*26950*/  S2R R5, SR_TID.X ;  /* 0x0000000000057919 */ /* 0x001e220000002100 */
[----:B------:R-:W-:-:S02]  /*26960*/  @!P3 IMAD.MOV.U32 R4, RZ, RZ, R88 ;  /* 0x000000ffff04b224 */ /* 0x000fc400078e0058 */
[----:B------:R-:W4:Y:S01]  /*26970*/  LDL R88, [R1+0x8dc] ;  /* 0x0008dc0001587983 */ /* 0x000f220000100800 */
[----:B0-----:R-:W-:-:S04]  /*26980*/  SHF.R.U32.HI R5, RZ, 0x6, R5 ;  /* 0x00000006ff057819 */ /* 0x001fc80000011605 */
[----:B------:R-:W-:-:S04]  /*26990*/  SGXT.U32 R5, R5, 0x1 ;  /* 0x000000010505781a */ /* 0x000fc80000000000 */
[----:B------:R-:W-:-:S04]  /*269a0*/  LOP3.LUT R5, R5, 0x1a, RZ, 0xfc, !PT ;  /* 0x0000001a05057812 */ /* 0x000fc800078efcff */
[----:B------:R-:W-:Y:S01]  /*269b0*/  ISETP.GE.AND P1, PT, R5, UR6, PT ;  /* 0x0000000605007c0c */ /* 0x000fe2000bf26270 */
[----:B------:R-:W-:Y:S02]  /*269c0*/  @!P3 IMAD.MOV.U32 R5, RZ, RZ, R89 ;  /* 0x000000ffff05b224 */ /* 0x000fe400078e0059 */
[----:B------:R-:W4:Y:S01]  /*269d0*/  LDL R89, [R1+0x8d8] ;  /* 0x0008d80001597983 */ /* 0x000f220000100800 */
[----:B------:R-:W-:-:S06]  /*269e0*/  PRMT R37, RZ, 0x7610, R37 ;  /* 0x00007610ff257816 */ /* 0x000fcc0000000025 */
[----:B------:R0:W4:Y:S02]  /*269f0*/  @!P3 LDG.E.U16 R37, desc[UR24][R4.64] ;  /* 0x000000180425b981 */ /* 0x000124000c1e1500 */
[----:B0-----:R-:W0:Y:S01]  /*26a00*/  S2R R5, SR_TID.X ;  /* 0x0000000000057919 */ /* 0x001e220000002100 */
[----:B------:R-:W-:Y:S01]  /*26a10*/  PRMT R39, RZ, 0x7610, R39 ;  /* 0x00007610ff277816 */ /* 0x000fe20000000027 */
[----:B--2---:R-:W-:Y:S01]  /*26a20*/  @!P2 IMAD.MOV.U32 R4, RZ, RZ, R46 ;  /* 0x000000ffff04a224 */ /* 0x004fe200078e002e */
        /* <DEDUP_REMOVED lines=16> */
[----:B------:R-:W0:Y:S04]  /*26b30*/  S2R R46, SR_TID.X ;  /* 0x00000000002e7919 */ /* 0x000e280000002100 */
[----:B------:R1:W3:Y:S01]  /*26b40*/  @!P0 LDG.E.U16 R24, desc[UR24][R4.64] ;  /* 0x0000001804188981 */ /* 0x0002e2000c1e1500 */
[----:B------:R-:W-:-:S03]  /*26b50*/  PRMT R38, RZ, 0x7610, R38 ;  /* 0x00007610ff267816 */ /* 0x000fc60000000026 */
[----:B------:R-:W4:Y:S01]  /*26b60*/  LDL R87, [R1+0x8f0] ;  /* 0x0008f00001577983 */ /* 0x000f220000100800 */
[----:B-1----:R-:W-:Y:S02]  /*26b70*/  @!P1 IMAD.MOV.U32 R4, RZ, RZ, R88 ;  /* 0x000000ffff049224 */ /* 0x002fe400078e0058 */
[----:B------:R-:W-:Y:S01]  /*26b80*/  @!P1 IMAD.MOV.U32 R5, RZ, RZ, R89 ;  /* 0x000000ffff059224 */ /* 0x000fe200078e0059 */
[----:B0-----:R-:W-:Y:S01]  /*26b90*/  SHF.R.U32.HI R46, RZ, 0x6, R46 ;  /* 0x00000006ff2e7819 */ /* 0x001fe2000001162e */
[----:B------:R-:W3:Y:S04]  /*26ba0*/  LDL R89, [R1+0x8f8] ;  /* 0x0008f80001597983 */ /* 0x000ee80000100800 */
[----:B------:R2:W3:Y:S04]  /*26bb0*/  @!P1 LDG.E.U16 R30, desc[UR24][R4.64] ;  /* 0x00000018041e9981 */ /* 0x0004e8000c1e1500 */
[----:B------:R-:W3:Y:S01]  /*26bc0*/  LDL R5, [R1+0x8e0] ;  /* 0x0008e00001057983 */ /* 0x000ee20000100800 */
[----:B------:R-:W-:-:S04]  /*26bd0*/  SGXT.U32 R46, R46, 0x1 ;  /* 0x000000012e2e781a */ /* 0x000fc80000000000 */
[----:B------:R-:W-:Y:S02]  /*26be0*/  LOP3.LUT R86, R46, 0x20, RZ, 0xfc, !PT ;  /* 0x000000202e567812 */ /* 0x000fe400078efcff */
[----:B------:R-:W0:Y:S02]  /*26bf0*/  S2R R46, SR_TID.X ;  /* 0x00000000002e7919 */ /* 0x000e240000002100 */
[----:B------:R-:W-:Y:S02]  /*26c00*/  ISETP.GE.AND P0, PT, R86, UR6, PT ;  /* 0x0000000656007c0c */ /* 0x000fe4000bf06270 */
[----:B------:R-:W4:Y:S01]  /*26c10*/  LDL R86, [R1+0x8f4] ;  /* 0x0008f40001567983 */ /* 0x000f220000100800 */
[----:B--2---:R-:W-:Y:S01]  /*26c20*/  @!P3 IMAD.MOV.U32 R4, RZ, RZ, R47 ;  /* 0x000000ffff04b224 */ /* 0x004fe200078e002f */
[----:B0-----:R-:W-:-:S04]  /*26c30*/  SHF.R.U32.HI R46, RZ, 0x6, R46 ;  /* 0x00000006ff2e7819 */ /* 0x001fc8000001162e */
[----:B------:R-:W-:-:S04]  /*26c40*/  SGXT.U32 R46, R46, 0x1 ;  /* 0x000000012e2e781a */ /* 0x000fc80000000000 */
[----:B------:R-:W-:-:S04]  /*26c50*/  LOP3.LUT R88, R46, 0x22, RZ, 0xfc, !PT ;  /* 0x000000222e587812 */ /* 0x000fc800078efcff */
[----:B------:R-:W-:Y:S02]  /*26c60*/  ISETP.GE.AND P1, PT, R88, UR6, PT ;  /* 0x0000000658007c0c */ /* 0x000fe4000bf26270 */
[----:B------:R-:W2:Y:S04]  /*26c70*/  LDL R88, [R1+0x8fc] ;  /* 0x0008fc0001587983 */ /* 0x000ea80000100800 */
[----:B---3--:R0:W3:Y:S04]  /*26c80*/  @!P3 LDG.E.U16 R38, desc[UR24][R4.64] ;  /* 0x000000180426b981 */ /* 0x0080e8000c1e1500 */
[----:B------:R-:W0:Y:S04]  /*26c90*/  LDL R4, [R1+0x8e8] ;  /* 0x0008e80001047983 */ /* 0x000e280000100800 */
[----:B------:R-:W0:Y:S01]  /*26ca0*/  LDL R5, [R1+0x8ec] ;  /* 0x0008ec0001057983 */ /* 0x000e220000100800 */
[----:B------:R-:W-:-:S02]  /*26cb0*/  PRMT R18, RZ, 0x7610, R18 ;  /* 0x00007610ff127816 */ /* 0x000fc40000000012 */
[----:B------:R-:W-:Y:S02]  /*26cc0*/  PRMT R23, RZ, 0x7610, R23 ;  /* 0x00007610ff177816 */ /* 0x000fe40000000017 */
[----:B------:R-:W-:Y:S01]  /*26cd0*/  PRMT R31, RZ, 0x7610, R31 ;  /* 0x00007610ff1f7816 */ /* 0x000fe2000000001f */
[----:B------:R-:W1:Y:S01]  /*26ce0*/  S2R R46, SR_TID.X ;  /* 0x00000000002e7919 */ /* 0x000e620000002100 */
[----:B0-----:R-:W-:-:S04]  /*26cf0*/  @!P2 LOP3.LUT R5, R5, R4, RZ, 0x3c, !PT ;  /* 0x000000040505a212 */ /* 0x001fc800078e3cff */
[----:B------:R-:W-:-:S04]  /*26d00*/  @!P2 LOP3.LUT R4, R5, R4, RZ, 0x3c, !PT ;  /* 0x000000040504a212 */ /* 0x000fc800078e3cff */
[----:B------:R-:W-:-:S05]  /*26d10*/  @!P2 LOP3.LUT R5, R5, R4, RZ, 0x3c, !PT ;  /* 0x000000040505a212 */ /* 0x000fca00078e3cff */
[----:B------:R4:W3:Y:S02]  /*26d20*/  @!P2 LDG.E.U16 R18, desc[UR24][R4.64] ;  /* 0x000000180412a981 */ /* 0x0008e4000c1e1500 */
[----:B----4-:R-:W-:Y:S02]  /*26d30*/  @!P0 IMAD.MOV.U32 R4, RZ, RZ, R86 ;  /* 0x000000ffff048224 */ /* 0x010fe400078e0056 */
[----:B------:R-:W-:Y:S01]  /*26d40*/  @!P0 IMAD.MOV.U32 R5, RZ, RZ, R87 ;  /* 0x000000ffff058224 */ /* 0x000fe200078e0057 */
[----:B-1----:R-:W-:Y:S02]  /*26d50*/  SHF.R.U32.HI R46, RZ, 0x6, R46 ;  /* 0x00000006ff2e7819 */ /* 0x002fe4000001162e */
[----:B------:R-:W-:Y:S01]  /*26d60*/  PRMT R45, RZ, 0x7610, R45 ;  /* 0x00007610ff2d7816 */ /* 0x000fe2000000002d */
[----:B------:R-:W0:Y:S01]  /*26d70*/  S2R R86, SR_TID.X ;  /* 0x0000000000567919 */ /* 0x000e220000002100 */
[----:B------:R2:W4:Y:S04]  /*26d80*/  @!P0 LDG.E.U16 R23, desc[UR24][R4.64] ;  /* 0x0000001804178981 */ /* 0x000528000c1e1500 */
[----:B------:R-:W3:Y:S01]  /*26d90*/  LDL R87, [R1+0x910] ;  /* 0x0009100001577983 */ /* 0x000ee20000100800 */
[----:B--2---:R-:W-:-:S02]  /*26da0*/  @!P1 IMAD.MOV.U32 R4, RZ, RZ, R88 ;  /* 0x000000ffff049224 */ /* 0x004fc400078e0058 */
[----:B------:R-:W-:Y:S01]  /*26db0*/  @!P1 IMAD.MOV.U32 R5, RZ, RZ, R89 ;  /* 0x000000ffff059224 */ /* 0x000fe200078e0059 */
[----:B------:R-:W-:Y:S01]  /*26dc0*/  SGXT.U32 R46, R46, 0x1 ;  /* 0x000000012e2e781a */ /* 0x000fe20000000000 */
[----:B------:R-:W2:Y:S04]  /*26dd0*/  LDL R89, [R1+0x918] ;  /* 0x0009180001597983 */ /* 0x000ea80000100800 */
[----:B------:R1:W2:Y:S04]  /*26de0*/  @!P1 LDG.E.U16 R31, desc[UR24][R4.64] ;  /* 0x00000018041f9981 */ /* 0x0002a8000c1e1500 */
[----:B------:R-:W2:Y:S04]  /*26df0*/  LDL R88, [R1+0x91c] ;  /* 0x00091c0001587983 */ /* 0x000ea80000100800 */
[----:B------:R-:W1:Y:S04]  /*26e00*/  LDL R4, [R1+0x900] ;  /* 0x0009000001047983 */ /* 0x000e680000100800 */
[----:B------:R-:W1:Y:S01]  /*26e10*/  LDL R5, [R1+0x904] ;  /* 0x0009040001057983 */ /* 0x000e620000100800 */
[----:B------:R-:W-:-:S04]  /*26e20*/  LOP3.LUT R47, R46, 0x24, RZ, 0xfc, !PT ;  /* 0x000000242e2f7812 */ /* 0x000fc800078efcff */
[----:B------:R-:W-:Y:S01]  /*26e30*/  ISETP.GE.AND P3, PT, R47, UR6, PT ;  /* 0x000000062f007c0c */ /* 0x000fe2000bf66270 */
[----:B------:R-:W0:Y:S01]  /*26e40*/  S2R R46, SR_TID.X ;  /* 0x00000000002e7919 */ /* 0x000e220000002100 */
[----:B------:R-:W0:Y:S02]  /*26e50*/  S2R R47, SR_TID.X ;  /* 0x00000000002f7919 */ /* 0x000e240000002100 */
[----:B0-----:R-:W-:-:S04]  /*26e60*/  SHF.R.U32.HI R86, RZ, 0x6, R86 ;  /* 0x00000006ff567819 */ /* 0x001fc80000011656 */
[----:B------:R-:W-:-:S04]  /*26e70*/  SGXT.U32 R86, R86, 0x1 ;  /* 0x000000015656781a */ /* 0x000fc80000000000 */
[----:B------:R-:W-:Y:S02]  /*26e80*/  LOP3.LUT R86, R86, 0x2a, RZ, 0xfc, !PT ;  /* 0x0000002a56567812 */ /* 0x000fe400078efcff */
[----:B------:R-:W-:Y:S02]  /*26e90*/  SHF.R.U32.HI R46, RZ, 0x6, R46 ;  /* 0x00000006ff2e7819 */ /* 0x000fe4000001162e */
[----:B------:R-:W-:Y:S02]  /*26ea0*/  SHF.R.U32.HI R47, RZ, 0x6, R47 ;  /* 0x00000006ff2f7819 */ /* 0x000fe4000001162f */
[----:B------:R-:W-:Y:S02]  /*26eb0*/  SGXT.U32 R46, R46, 0x1 ;  /* 0x000000012e2e781a */ /* 0x000fe40000000000 */
[----:B------:R-:W-:Y:S02]  /*26ec0*/  SGXT.U32 R47, R47, 0x1 ;  /* 0x000000012f2f781a */ /* 0x000fe40000000000 */
[----:B------:R-:W-:-:S02]  /*26ed0*/  LOP3.LUT R46, R46, 0x26, RZ, 0xfc, !PT ;  /* 0x000000262e2e7812 */ /* 0x000fc400078efcff */
[----:B------:R-:W-:Y:S02]  /*26ee0*/  LOP3.LUT R47, R47, 0x28, RZ, 0xfc, !PT ;  /* 0x000000282f2f7812 */ /* 0x000fe400078efcff */
[----:B------:R-:W-:Y:S02]  /*26ef0*/  ISETP.GE.AND P2, PT, R46, UR6, PT ;  /* 0x000000062e007c0c */ /* 0x000fe4000bf46270 */
[----:B------:R-:W2:Y:S01]  /*26f00*/  LDL R46, [R1+0x90c] ;  /* 0x00090c00012e7983 */ /* 0x000ea20000100800 */
[----:B------:R-:W-:Y:S02]  /*26f10*/  ISETP.GE.AND P0, PT, R47, UR6, PT ;  /* 0x000000062f007c0c */ /* 0x000fe4000bf06270 */
[----:B------:R-:W-:Y:S01]  /*26f20*/  ISETP.GE.AND P1, PT, R86, UR6, PT ;  /* 0x0000000656007c0c */ /* 0x000fe2000bf26270 */
[----:B------:R-:W2:Y:S04]  /*26f30*/  LDL R47, [R1+0x914] ;  /* 0x00091400012f7983 */ /* 0x000ea80000100800 */
[----:B------:R-:W2:Y:S01]  /*26f40*/  LDL.LU R86, [R1+0xed0] ;  /* 0x000ed00001567983 */ /* 0x000ea20000300800 */
[----:B-1----:R-:W-:-:S04]  /*26f50*/  @!P3 LOP3.LUT R5, R5, R4, RZ, 0x3c, !PT ;  /* 0x000000040505b212 */ /* 0x002fc800078e3cff */
[----:B------:R-:W-:-:S04]  /*26f60*/  @!P3 LOP3.LUT R4, R5, R4, RZ, 0x3c, !PT ;  /* 0x000000040504b212 */ /* 0x000fc800078e3cff */
[----:B------:R-:W-:-:S05]  /*26f70*/  @!P3 LOP3.LUT R5, R5, R4, RZ, 0x3c, !PT ;  /* 0x000000040505b212 */ /* 0x000fca00078e3cff */
[----:B------:R0:W3:Y:S02]  /*26f80*/  @!P3 LDG.E.U16 R45, desc[UR24][R4.64] ;  /* 0x00000018042db981 */ /* 0x0000e4000c1e1500 */
[----:B0-----:R-:W0:Y:S02]  /*26f90*/  S2R R5, SR_TID.X ;  /* 0x0000000000057919 */ /* 0x001e240000002100 */
[----:B0-----:R-:W-:-:S04]  /*26fa0*/  SHF.R.U32.HI R5, RZ, 0x6, R5 ;  /* 0x00000006ff057819 */ /* 0x001fc80000011605 */
[----:B------:R-:W-:-:S04]  /*26fb0*/  SGXT.U32 R5, R5, 0x1 ;  /* 0x000000010505781a */ /* 0x000fc80000000000 */
[----:B------:R-:W-:Y:S02]  /*26fc0*/  LOP3.LUT R4, R5, 0x2c, RZ, 0xfc, !PT ;  /* 0x0000002c05047812 */ /* 0x000fe400078efcff */
[----:B------:R-:W3:Y:S01]  /*26fd0*/  LDL R5, [R1+0x908] ;  /* 0x0009080001057983 */ /* 0x000ee20000100800 */
[----:B------:R-:W-:Y:S02]  /*26fe0*/  PRMT R17, RZ, 0x7610, R17 ;  /* 0x00007610ff117816 */ /* 0x000fe40000000011 */
[----:B------:R-:W-:Y:S01]  /*26ff0*/  ISETP.GE.AND P3, PT, R4, UR6, PT ;  /* 0x0000000604007c0c */ /* 0x000fe2000bf66270 */
[----:B--2---:R-:W-:Y:S01]  /*27000*/  @!P2 IMAD.MOV.U32 R4, RZ, RZ, R46 ;  /* 0x000000ffff04a224 */ /* 0x004fe200078e002e */
[----:B------:R-:W-:Y:S02]  /*27010*/  PRMT R22, RZ, 0x7610, R22 ;  /* 0x00007610ff167816 */ /* 0x000fe40000000016 */
[----:B------:R-:W-:Y:S01]  /*27020*/  PRMT R32, RZ, 0x7610, R32 ;  /* 0x00007610ff207816 */ /* 0x000fe20000000020 */
[----:B------:R-:W0:Y:S01]  /*27030*/  S2R R46, SR_TID.X ;  /* 0x00000000002e7919 */ /* 0x000e220000002100 */
[----:B---3--:R1:W2:Y:S02]  /*27040*/  @!P2 LDG.E.U16 R17, desc[UR24][R4.64] ;  /* 0x000000180411a981 */ /* 0x0082a4000c1e1500 */
[----:B-1----:R-:W1:Y:S01]  /*27050*/  S2R R5, SR_TID.X ;  /* 0x0000000000057919 */ /* 0x002e620000002100 */
[----:B------:R-:W-:Y:S01]  /*27060*/  @!P0 IMAD.MOV.U32 R4, RZ, RZ, R47 ;  /* 0x000000ffff048224 */ /* 0x000fe200078e002f */
[----:B0-----:R-:W-:-:S02]  /*27070*/  SHF.R.U32.HI R46, RZ, 0x6, R46 ;  /* 0x00000006ff2e7819 */ /* 0x001fc4000001162e */
[----:B------:R-:W-:Y:S01]  /*27080*/  PRMT R44, RZ, 0x7610, R44 ;  /* 0x00007610ff2c7816 */ /* 0x000fe2000000002c */
[----:B------:R-:W3:Y:S01]  /*27090*/  LDL R47, [R1+0x930] ;  /* 0x00093000012f7983 */ /* 0x000ee20000100800 */
[----:B-1----:R-:W-:-:S04]  /*270a0*/  SHF.R.U32.HI R5, RZ, 0x6, R5 ;  /* 0x00000006ff057819 */ /* 0x002fc80000011605 */
[----:B------:R-:W-:-:S04]  /*270b0*/  SGXT.U32 R5, R5, 0x1 ;  /* 0x000000010505781a */ /* 0x000fc80000000000 */
[----:B------:R-:W-:-:S04]  /*270c0*/  LOP3.LUT R5, R5, 0x2e, RZ, 0xfc, !PT ;  /* 0x0000002e05057812 */ /* 0x000fc800078efcff */
[----:B------:R-:W-:Y:S01]  /*270d0*/  ISETP.GE.AND P2, PT, R5, UR6, PT ;  /* 0x0000000605007c0c */ /* 0x000fe2000bf46270 */
[----:B------:R-:W-:-:S05]  /*270e0*/  @!P0 IMAD.MOV.U32 R5, RZ, RZ, R87 ;  /* 0x000000ffff058224 */ /* 0x000fca00078e0057 */
[----:B------:R0:W2:Y:S02]  /*270f0*/  @!P0 LDG.E.U16 R22, desc[UR24][R4.64] ;  /* 0x0000001804168981 */ /* 0x0000a4000c1e1500 */
[----:B0-----:R-:W-:Y:S02]  /*27100*/  @!P1 IMAD.MOV.U32 R4, RZ, RZ, R88 ;  /* 0x000000ffff049224 */ /* 0x001fe400078e0058 */
[----:B------:R-:W-:Y:S01]  /*27110*/  @!P1 IMAD.MOV.U32 R5, RZ, RZ, R89 ;  /* 0x000000ffff059224 */ /* 0x000fe200078e0059 */
[----:B------:R-:W-:Y:S01]  /*27120*/  SGXT.U32 R46, R46, 0x1 ;  /* 0x000000012e2e781a */ /* 0x000fe20000000000 */
[----:B------:R-:W2:Y:S04]  /*27130*/  LDL R89, [R1+0x93c] ;  /* 0x00093c0001597983 */ /* 0x000ea80000100800 */
[----:B------:R0:W2:Y:S04]  /*27140*/  @!P1 LDG.E.U16 R32, desc[UR24][R4.64] ;  /* 0x0000001804209981 */ /* 0x0000a8000c1e1500 */
[----:B------:R-:W0:Y:S04]  /*27150*/  LDL R4, [R1+0x920] ;  /* 0x0009200001047983 */ /* 0x000e280000100800 */
[----:B------:R-:W0:Y:S01]  /*27160*/  LDL R5, [R1+0x924] ;  /* 0x0009240001057983 */ /* 0x000e220000100800 */
[----:B------:R-:W-:-:S03]  /*27170*/  LOP3.LUT R87, R46, 0x30, RZ, 0xfc, !PT ;  /* 0x000000302e577812 */ /* 0x000fc600078efcff */
[----:B------:R-:W2:Y:S01]  /*27180*/  LDL R46, [R1+0x934] ;  /* 0x00093400012e7983 */ /* 0x000ea20000100800 */
[----:B------:R-:W-:Y:S02]  /*27190*/  ISETP.GE.AND P0, PT, R87, UR6, PT ;  /* 0x0000000657007c0c */ /* 0x000fe4000bf06270 */
[----:B------:R-:W1:Y:S02]  /*271a0*/  S2R R87, SR_TID.X ;  /* 0x0000000000577919 */ /* 0x000e640000002100 */
[----:B-1----:R-:W-:-:S04]  /*271b0*/  SHF.R.U32.HI R87, RZ, 0x6, R87 ;  /* 0x00000006ff577819 */ /* 0x002fc80000011657 */
[----:B------:R-:W-:-:S04]  /*271c0*/  SGXT.U32 R87, R87, 0x1 ;  /* 0x000000015757781a */ /* 0x000fc80000000000 */
[----:B------:R-:W-:-:S04]  /*271d0*/  LOP3.LUT R87, R87, 0x32, RZ, 0xfc, !PT ;  /* 0x0000003257577812 */ /* 0x000fc800078efcff */
[----:B------:R-:W-:Y:S02]  /*271e0*/  ISETP.GE.AND P1, PT, R87, UR6, PT ;  /* 0x0000000657007c0c */ /* 0x000fe4000bf26270 */
[----:B------:R-:W2:Y:S01]  /*271f0*/  LDL.LU R87, [R1+0xecc] ;  /* 0x000ecc0001577983 */ /* 0x000ea20000300800 */
[----:B0-----:R-:W-:-:S04]  /*27200*/  @!P3 LOP3.LUT R5, R5, R4, RZ, 0x3c, !PT ;  /* 0x000000040505b212 */ /* 0x001fc800078e3cff */
[----:B------:R-:W-:-:S04]  /*27210*/  @!P3 LOP3.LUT R4, R5, R4, RZ, 0x3c, !PT ;  /* 0x000000040504b212 */ /* 0x000fc800078e3cff */
[----:B------:R-:W-:-:S05]  /*27220*/  @!P3 LOP3.LUT R5, R5, R4, RZ, 0x3c, !PT ;  /* 0x000000040505b212 */ /* 0x000fca00078e3cff */
[----:B------:R0:W2:Y:S04]  /*27230*/  @!P3 LDG.E.U16 R44, desc[UR24][R4.64] ;  /* 0x00000018042cb981 */ /* 0x0000a8000c1e1500 */
[----:B------:R-:W0:Y:S04]  /*27240*/  LDL R4, [R1+0x928] ;  /* 0x0009280001047983 */ /* 0x000e280000100800 */
[----:B------:R-:W0:Y:S01]  /*27250*/  LDL R5, [R1+0x92c] ;  /* 0x00092c0001057983 */ /* 0x000e220000100800 */
[----:B------:R-:W-:Y:S02]  /*27260*/  PRMT R16, RZ, 0x7610, R16 ;  /* 0x00007610ff107816 */ /* 0x000fe40000000010 */
[----:B------:R-:W-:-:S02]  /*27270*/  PRMT R21, RZ, 0x7610, R21 ;  /* 0x00007610ff157816 */ /* 0x000fc40000000015 */
[----:B0-----:R-:W-:-:S04]  /*27280*/  @!P2 LOP3.LUT R5, R5, R4, RZ, 0x3c, !PT ;  /* 0x000000040505a212 */ /* 0x001fc800078e3cff */
[----:B------:R-:W-:-:S04]  /*27290*/  @!P2 LOP3.LUT R4, R5, R4, RZ, 0x3c, !PT ;  /* 0x000000040504a212 */ /* 0x000fc800078e3cff */
[----:B------:R-:W-:-:S05]  /*272a0*/  @!P2 LOP3.LUT R5, R5, R4, RZ, 0x3c, !PT ;  /* 0x000000040505a212 */ /* 0x000fca00078e3cff */
[----:B------:R0:W4:Y:S02]  /*272b0*/  @!P2 LDG.E.U16 R16, desc[UR24][R4.64] ;  /* 0x000000180410a981 */ /* 0x000124000c1e1500 */
[----:B0-----:R-:W0:Y:S01]  /*272c0*/  S2R R5, SR_TID.X ;  /* 0x0000000000057919 */ /* 0x001e220000002100 */
[----:B--2---:R-:W-:Y:S01]  /*272d0*/  @!P0 IMAD.MOV.U32 R4, RZ, RZ, R46 ;  /* 0x000000ffff048224 */ /* 0x004fe200078e002e */
[----:B------:R-:W-:Y:S01]  /*272e0*/  PRMT R33, RZ, 0x7610, R33 ;  /* 0x00007610ff217816 */ /* 0x000fe20000000021 */
[----:B------:R-:W1:Y:S01]  /*272f0*/  S2R R88, SR_TID.X ;  /* 0x0000000000587919 */ /* 0x000e620000002100 */
[----:B------:R-:W-:Y:S01]  /*27300*/  PRMT R43, RZ, 0x7610, R43 ;  /* 0x00007610ff2b7816 */ /* 0x000fe2000000002b */
[----:B------:R-:W2:Y:S01]  /*27310*/  LDL R46, [R1+0x954] ;  /* 0x00095400012e7983 */ /* 0x000ea20000100800 */
[----:B0-----:R-:W-:-:S04]  /*27320*/  SHF.R.U32.HI R5, RZ, 0x6, R5 ;  /* 0x00000006ff057819 */ /* 0x001fc80000011605 */
[----:B------:R-:W-:-:S04]  /*27330*/  SGXT.U32 R5, R5, 0x1 ;  /* 0x000000010505781a */ /* 0x000fc80000000000 */
[----:B------:R-:W-:-:S04]  /*27340*/  LOP3.LUT R5, R5, 0x36, RZ, 0xfc, !PT ;  /* 0x0000003605057812 */ /* 0x000fc800078efcff */
[----:B------:R-:W-:Y:S01]  /*27350*/  ISETP.GE.AND P2, PT, R5, UR6, PT ;  /* 0x0000000605007c0c */ /* 0x000fe2000bf46270 */
[----:B---3--:R-:W-:Y:S01]  /*27360*/  @!P0 IMAD.MOV.U32 R5, RZ, RZ, R47 ;  /* 0x000000ffff058224 */ /* 0x008fe200078e002f */
[----:B-1----:R-:W-:Y:S01]  /*27370*/  SHF.R.U32.HI R88, RZ, 0x6, R88 ;  /* 0x00000006ff587819 */ /* 0x002fe20000011658 */
[----:B------:R-:W3:Y:S04]  /*27380*/  LDL R47, [R1+0x950] ;  /* 0x00095000012f7983 */ /* 0x000ee80000100800 */
[----:B------:R0:W2:Y:S02]  /*27390*/  @!P0 LDG.E.U16 R21, desc[UR24][R4.64] ;  /* 0x0000001804158981 */ /* 0x0000a4000c1e1500 */
[----:B0-----:R-:W0:Y:S02]  /*273a0*/  S2R R5, SR_TID.X ;  /* 0x0000000000057919 */ /* 0x001e240000002100 */
[----:B0-----:R-:W-:-:S04]  /*273b0*/  SHF.R.U32.HI R5, RZ, 0x6, R5 ;  /* 0x00000006ff057819 */ /* 0x001fc80000011605 */
[----:B------:R-:W-:-:S04]  /*273c0*/  SGXT.U32 R5, R5, 0x1 ;  /* 0x000000010505781a */ /* 0x000fc80000000000 */
[----:B------:R-:W-:Y:S02]  /*273d0*/  LOP3.LUT R4, R5, 0x38, RZ, 0xfc, !PT ;  /* 0x0000003805047812 */ /* 0x000fe400078efcff */
[----:B------:R-:W2:Y:S02]  /*273e0*/  LDL R5, [R1+0x938] ;  /* 0x0009380001057983 */ /* 0x000ea40000100800 */
[----:B------:R-:W-:Y:S01]  /*273f0*/  ISETP.GE.AND P0, PT, R4, UR6, PT ;  /* 0x0000000604007c0c */ /* 0x000fe2000bf06270 */
[----:B------:R-:W-:Y:S01]  /*27400*/  @!P1 IMAD.MOV.U32 R4, RZ, RZ, R89 ;  /* 0x000000ffff049224 */ /* 0x000fe200078e0059 */
[----:B------:R-:W-:-:S04]  /*27410*/  SGXT.U32 R88, R88, 0x1 ;  /* 0x000000015858781a */ /* 0x000fc80000000000 */
[----:B------:R-:W-:-:S04]  /*27420*/  LOP3.LUT R88, R88, 0x34, RZ, 0xfc, !PT ;  /* 0x0000003458587812 */ /* 0x000fc800078efcff */
[----:B------:R-:W-:Y:S02]  /*27430*/  ISETP.GE.AND P3, PT, R88, UR6, PT ;  /* 0x0000000658007c0c */ /* 0x000fe4000bf66270 */
[----:B------:R-:W3:Y:S04]  /*27440*/  LDL R88, [R1+0x944] ;  /* 0x0009440001587983 */ /* 0x000ee80000100800 */
[----:B--2---:R0:W2:Y:S02]  /*27450*/  @!P1 LDG.E.U16 R33, desc[UR24][R4.64] ;  /* 0x0000001804219981 */ /* 0x0040a4000c1e1500 */
[----:B0-----:R-:W0:Y:S02]  /*27460*/  S2R R5, SR_TID.X ;  /* 0x0000000000057919 */ /* 0x001e240000002100 */
[----:B0-----:R-:W-:-:S04]  /*27470*/  SHF.R.U32.HI R5, RZ, 0x6, R5 ;  /* 0x00000006ff057819 */ /* 0x001fc80000011605 */
[----:B------:R-:W-:-:S04]  /*27480*/  SGXT.U32 R5, R5, 0x1 ;  /* 0x000000010505781a */ /* 0x000fc80000000000 */
[----:B------:R-:W-:Y:S02]  /*27490*/  LOP3.LUT R4, R5, 0x3a, RZ, 0xfc, !PT ;  /* 0x0000003a05047812 */ /* 0x000fe400078efcff */
[----:B------:R-:W2:Y:S02]  /*274a0*/  LDL R5, [R1+0x940] ;  /* 0x0009400001057983 */ /* 0x000ea40000100800 */
[----:B------:R-:W-:Y:S01]  /*274b0*/  ISETP.GE.AND P1, PT, R4, UR6, PT ;  /* 0x0000000604007c0c */ /* 0x000fe2000bf26270 */
[----:B---3--:R-:W-:-:S05]  /*274c0*/  @!P3 IMAD.MOV.U32 R4, RZ, RZ, R88 ;  /* 0x000000ffff04b224 */ /* 0x008fca00078e0058 */
        /* <DEDUP_REMOVED lines=8> */
[C---:B------:R-:W-:Y:S02]  /*27550*/  LOP3.LUT R88, R89.reuse, 0x3c, RZ, 0xfc, !PT ;  /* 0x0000003c59587812 */ /* 0x040fe400078efcff */
[----:B------:R-:W-:Y:S02]  /*27560*/  LOP3.LUT R89, R89, 0x3e, RZ, 0xfc, !PT ;  /* 0x0000003e59597812 */ /* 0x000fe400078efcff */
[----:B------:R-:W-:Y:S02]  /*27570*/  ISETP.GE.AND P3, PT, R88, UR6, PT ;  /* 0x0000000658007c0c */ /* 0x000fe4000bf66270 */
[----:B------:R-:W3:Y:S01]  /*27580*/  LDL.LU R88, [R1+0xec8] ;  /* 0x000ec80001587983 */ /* 0x000ee20000300800 */
[----:B------:R-:W-:-:S03]  /*27590*/  ISETP.GE.AND P4, PT, R89, UR6, PT ;  /* 0x0000000659007c0c */ /* 0x000fc6000bf86270 */
[----:B------:R-:W2:Y:S01]  /*275a0*/  LDL.LU R89, [R1+0xec4] ;  /* 0x000ec40001597983 */ /* 0x000ea20000300800 */
[----:B0-----:R-:W-:-:S04]  /*275b0*/  @!P2 LOP3.LUT R5, R5, R4, RZ, 0x3c, !PT ;  /* 0x000000040505a212 */ /* 0x001fc800078e3cff */
[----:B------:R-:W-:-:S04]  /*275c0*/  @!P2 LOP3.LUT R4, R5, R4, RZ, 0x3c, !PT ;  /* 0x000000040504a212 */ /* 0x000fc800078e3cff */
[----:B------:R-:W-:-:S05]  /*275d0*/  @!P2 LOP3.LUT R5, R5, R4, RZ, 0x3c, !PT ;  /* 0x000000040505a212 */ /* 0x000fca00078e3cff */
[----:B------:R0:W2:Y:S02]  /*275e0*/  @!P2 LDG.E.U16 R15, desc[UR24][R4.64] ;  /* 0x00000018040fa981 */ /* 0x0000a4000c1e1500 */
[----:B0-----:R-:W0:Y:S01]  /*275f0*/  S2R R5, SR_TID.X ;  /* 0x0000000000057919 */ /* 0x001e220000002100 */
[----:B------:R-:W-:Y:S01]  /*27600*/  @!P0 IMAD.MOV.U32 R4, RZ, RZ, R46 ;  /* 0x000000ffff048224 */ /* 0x000fe200078e002e */
[----:B------:R-:W-:Y:S02]  /*27610*/  PRMT R34, RZ, 0x7610, R34 ;  /* 0x00007610ff227816 */ /* 0x000fe40000000022 */
[----:B------:R-:W-:Y:S01]  /*27620*/  PRMT R42, RZ, 0x7610, R42 ;  /* 0x00007610ff2a7816 */ /* 0x000fe2000000002a */
[----:B------:R-:W2:Y:S01]  /*27630*/  LDL R46, [R1+0x110] ;  /* 0x00011000012e7983 */ /* 0x000ea20000100800 */
[----:B0-----:R-:W-:-:S04]  /*27640*/  LOP3.LUT R5, R5, 0x3f, RZ, 0xc0, !PT ;  /* 0x0000003f05057812 */ /* 0x001fc800078ec0ff */
[----:B------:R-:W-:Y:S01]  /*27650*/  ISETP.GE.AND P2, PT, R5, UR6, PT ;  /* 0x0000000605007c0c */ /* 0x000fe2000bf46270 */
[----:B------:R-:W-:Y:S01]  /*27660*/  @!P0 IMAD.MOV.U32 R5, RZ, RZ, R47 ;  /* 0x000000ffff058224 */ /* 0x000fe200078e002f */
[----:B------:R-:W-:Y:S01]  /*27670*/  PRMT R14, RZ, 0x7610, R14 ;  /* 0x00007610ff0e7816 */ /* 0x000fe2000000000e */
[----:B------:R-:W2:Y:S04]  /*27680*/  LDL R47, [R1+0x10c] ;  /* 0x00010c00012f7983 */ /* 0x000ea80000100800 */
[----:B------:R0:W2:Y:S04]  /*27690*/  @!P0 LDG.E.U16 R19, desc[UR24][R4.64] ;  /* 0x0000001804138981 */ /* 0x0000a8000c1e1500 */
[----:B------:R-:W0:Y:S04]  /*276a0*/  LDL R4, [R1+0x958] ;  /* 0x0009580001047983 */ /* 0x000e280000100800 */
[----:B------:R-:W0:Y:S02]  /*276b0*/  LDL R5, [R1+0x95c] ;  /* 0x00095c0001057983 */ /* 0x000e240000100800 */
[----:B0-----:R-:W-:-:S04]  /*276c0*/  @!P1 LOP3.LUT R5, R5, R4, RZ, 0x3c, !PT ;  /* 0x0000000405059212 */ /* 0x001fc800078e3cff */
[----:B------:R-:W-:-:S04]  /*276d0*/  @!P1 LOP3.LUT R4, R5, R4, RZ, 0x3c, !PT ;  /* 0x0000000405049212 */ /* 0x000fc800078e3cff */
[----:B------:R-:W-:-:S05]  /*276e0*/  @!P1 LOP3.LUT R5, R5, R4, RZ, 0x3c, !PT ;  /* 0x0000000405059212 */ /* 0x000fca00078e3cff */
        /* <DEDUP_REMOVED lines=14> */
[----:B------:R-:W0:Y:S01]  /*277d0*/  LDL R5, [R1+0xd0] ;  /* 0x0000d00001057983 */ /* 0x000e220000100800 */
[----:B------:R-:W-:Y:S01]  /*277e0*/  PRMT R13, RZ, 0x7610, R13 ;  /* 0x00007610ff0d7816 */ /* 0x000fe2000000000d */
[----:B------:R-:W-:Y:S01]  /*277f0*/  BAR.SYNC.DEFER_BLOCKING 0x0 ;  /* 0x0000000000007b1d */ /* 0x000fe20000010000 */
        /* <DEDUP_REMOVED lines=11> */
[----:B------:R2:W3:Y:S02]  /*278b0*/  @!P2 LDG.E.U16 R12, desc[UR24][R4.64] ;  /* 0x00000018040ca981 */ /* 0x0004e4000c1e1500 */
[----:B--2---:R-:W-:Y:S02]  /*278c0*/  @!P2 IMAD.MOV.U32 R4, RZ, RZ, R46 ;  /* 0x000000ffff04a224 */ /* 0x004fe400078e002e */
[----:B------:R-:W-:Y:S01]  /*278d0*/  @!P2 IMAD.MOV.U32 R5, RZ, RZ, R47 ;  /* 0x000000ffff05a224 */ /* 0x000fe200078e002f */
[----:B------:R-:W-:Y:S01]  /*278e0*/  PRMT R10, RZ, 0x7610, R10 ;  /* 0x00007610ff0a7816 */ /* 0x000fe2000000000a */
[----:B------:R-:W2:Y:S04]  /*278f0*/  LDL R47, [R1+0x1cc] ;  /* 0x0001cc00012f7983 */ /* 0x000ea80000100800 */
[----:B------:R0:W2:Y:S01]  /*27900*/  @!P2 LDG.E.U16 R11, desc[UR24][R4.64] ;  /* 0x00000018040ba981 */ /* 0x0000a2000c1e1500 */
[----:B------:R-:W-:-:S02]  /*27910*/  PRMT R9, RZ, 0x7610, R9 ;  /* 0x00007610ff097816 */ /* 0x000fc40000000009 */
[----:B------:R-:W-:Y:S01]  /*27920*/  PRMT R8, RZ, 0x7610, R8 ;  /* 0x00007610ff087816 */ /* 0x000fe20000000008 */
[----:B------:R-:W2:Y:S04]  /*27930*/  LDL R46, [R1+0x1d0] ;  /* 0x0001d000012e7983 */ /* 0x000ea80000100800 */
        /* <DEDUP_REMOVED lines=20> */
[----:B------:R-:W-:Y:S02]  /*27a80*/  PRMT R7, RZ, 0x7610, R7 ;  /* 0x00007610ff077816 */ /* 0x000fe40000000007 */
        /* <DEDUP_REMOVED lines=10> */
[----:B------:R0:W3:Y:S02]  /*27b30*/  @!P2 LDG.E.U16 R6, desc[UR24][R4.64] ;  /* 0x000000180406a981 */ /* 0x0000e4000c1e1500 */
[----:B0-----:R-:W-:-:S06]  /*27b40*/  PRMT R5, RZ, 0x7610, R5 ;  /* 0x00007610ff057816 */ /* 0x001fcc0000000005 */
[----:B--2---:R0:W2:Y:S04]  /*27b50*/  @!P2 LDG.E.U16 R5, desc[UR24][R46.64] ;  /* 0x000000182e05a981 */ /* 0x0040a8000c1e1500 */
        /* <DEDUP_REMOVED lines=240> */
[----:B---3--:R-:W-:Y:S02]  /*28a60*/  PRMT R88, RZ, 0x7610, R88 ;  /* 0x00007610ff587816 */ /* 0x008fe40000000058 */
[----:B0-----:R-:W-:-:S04]  /*28a70*/  @!P2 LOP3.LUT R47, R47, R46, RZ, 0x3c, !PT ;  /* 0x0000002e2f2fa212 */ /* 0x001fc800078e3cff */
[----:B------:R-:W-:-:S04]  /*28a80*/  @!P2 LOP3.LUT R46, R47, R46, RZ, 0x3c, !PT ;  /* 0x0000002e2f2ea212 */ /* 0x000fc800078e3cff */
[----:B------:R-:W-:-:S05]  /*28a90*/  @!P2 LOP3.LUT R47, R47, R46, RZ, 0x3c, !PT ;  /* 0x0000002e2f2fa212 */ /* 0x000fca00078e3cff */
[----:B------:R0:W3:Y:S04]  /*28aa0*/  @!P2 LDG.E.U16 R88, desc[UR24][R46.64] ;  /* 0x000000182e58a981 */ /* 0x0000e8000c1e1500 */
        /* <DEDUP_REMOVED lines=13> */
[----:B------:R-:W2:Y:S04]  /*28b80*/  @!P2 LDG.E.U16 R2, desc[UR24][R46.64] ;  /* 0x000000182e02a981 */ /* 0x000ea8000c1e1500 */
[----:B--2---:R0:W-:Y:S04]  /*28b90*/  STL [R1+0xc], R2 ;  /* 0x00000c0201007387 */ /* 0x0041e80000100800 */
[----:B0-----:R-:W2:Y:S04]  /*28ba0*/  LDL.LU R2, [R1+0xec0] ;  /* 0x000ec00001027983 */ /* 0x001ea80000300800 */
[----:B------:R-:W3:Y:S04]  /*28bb0*/  LDL R46, [R1+0x688] ;  /* 0x00068800012e7983 */ /* 0x000ee80000100800 */
[----:B------:R-:W3:Y:S01]  /*28bc0*/  LDL R47, [R1+0x68c] ;  /* 0x00068c00012f7983 */ /* 0x000ee20000100800 */
[----:B--2---:R-:W-:-:S02]  /*28bd0*/  PRMT R2, RZ, 0x7610, R2 ;  /* 0x00007610ff027816 */ /* 0x004fc40000000002 */
[----:B---3--:R-:W-:-:S04]  /*28be0*/  @!P2 LOP3.LUT R47, R47, R46, RZ, 0x3c, !PT ;  /* 0x0000002e2f2fa212 */ /* 0x008fc800078e3cff */
        /* <DEDUP_REMOVED lines=151> */
[----:B------:R-:W-:-:S02]  /*29560*/  PRMT R93, RZ, 0x7610, R93 ;  /* 0x00007610ff5d7816 */ /* 0x000fc4000000005d */
[----:B---3--:R-:W-:-:S04]  /*29570*/  @!P2 LOP3.LUT R47, R47, R46, RZ, 0x3c, !PT ;  /* 0x0000002e2f2fa212 */ /* 0x008fc800078e3cff */
[----:B------:R-:W-:-:S04]  /*29580*/  @!P2 LOP3.LUT R46, R47, R46, RZ, 0x3c, !PT ;  /* 0x0000002e2f2ea212 */ /* 0x000fc800078e3cff */
[----:B------:R-:W-:-:S05]  /*29590*/  @!P2 LOP3.LUT R47, R47, R46, RZ, 0x3c, !PT ;  /* 0x0000002e2f2fa212 */ /* 0x000fca00078e3cff */
[----:B------:R-:W3:Y:S04]  /*295a0*/  @!P2 LDG.E.U16 R93, desc[UR24][R46.64] ;  /* 0x000000182e5da981 */ /* 0x000ee8000c1e1500 */
[----:B---3--:R0:W-:Y:S04]  /*295b0*/  STL [R1+0x6c], R93 ;  /* 0x00006c5d01007387 */ /* 0x0081e80000100800 */
[----:B0-----:R-:W3:Y:S04]  /*295c0*/  LDL.LU R93, [R1+0xe78] ;  /* 0x000e7800015d7983 */ /* 0x001ee80000300800 */
[----:B------:R-:W2:Y:S04]  /*295d0*/  LDL R46, [R1+0xd4] ;  /* 0x0000d400012e7983 */ /* 0x000ea80000100800 */
[----:B------:R-:W2:Y:S01]  /*295e0*/  LDL R47, [R1+0xd8] ;  /* 0x0000d800012f7983 */ /* 0x000ea20000100800 */
[----:B------:R-:W-:-:S02]  /*295f0*/  PRMT R92, RZ, 0x7610, R92 ;  /* 0x00007610ff5c7816 */ /* 0x000fc4000000005c */
[----:B--2---:R-:W-:-:S04]  /*29600*/  @!P2 LOP3.LUT R47, R47, R46, RZ, 0x3c, !PT ;  /* 0x0000002e2f2fa212 */ /* 0x004fc800078e3cff */
[----:B------:R-:W-:-:S04]  /*29610*/  @!P2 LOP3.LUT R46, R47, R46, RZ, 0x3c, !PT ;  /* 0x0000002e2f2ea212 */ /* 0x000fc800078e3cff */
[----:B------:R-:W-:-:S05]  /*29620*/  @!P2 LOP3.LUT R47, R47, R46, RZ, 0x3c, !PT ;  /* 0x0000002e2f2fa212 */ /* 0x000fca00078e3cff */
[----:B------:R-:W2:Y:S04]  /*29630*/  @!P2 LDG.E.U16 R92, desc[UR24][R46.64] ;  /* 0x000000182e5ca981 */ /* 0x000ea8000c1e1500 */
[----:B------:R0:W-:Y:S04]  /*29640*/  STS.U16 [R2+UR10+0x22000], R27 ;  /* 0x0220001b02007988 */ /* 0x0001e8000800040a */
[----:B------:R-:W-:Y:S04]  /*29650*/  STS.U16 [R2+UR10+0x22400], R26 ;  /* 0x0224001a02007988 */ /* 0x000fe8000800040a */
[----:B0-----:R-:W3:Y:S04]  /*29660*/  LDL R27, [R1+0xf8] ;  /* 0x0000f800011b7983 */ /* 0x001ee80000100800 */
[----:B--2---:R0:W-:Y:S04]  /*29670*/  STL [R1+0x8c], R92 ;  /* 0x00008c5c01007387 */ /* 0x0041e80000100800 */
[----:B0-----:R-:W2:Y:S04]  /*29680*/  LDL.LU R92, [R1+0xe74] ;  /* 0x000e7400015c7983 */ /* 0x001ea80000300800 */
[----:B------:R-:W3:Y:S01]  /*29690*/  LDL R26, [R1+0xf4] ;  /* 0x0000f400011a7983 */ /* 0x000ee20000100800 */
[----:B------:R-:W-:-:S03]  /*296a0*/  PRMT R91, RZ, 0x7610, R91 ;  /* 0x00007610ff5b7816 */ /* 0x000fc6000000005b */
[----:B------:R-:W2:Y:S01]  /*296b0*/  LDL R47, [R1+0x178] ;  /* 0x00017800012f7983 */ /* 0x000ea20000100800 */
        /* <DEDUP_REMOVED lines=19> */
[----:B------:R-:W-:-:S02]  /*297f0*/  PRMT R84, RZ, 0x7610, R84 ;  /* 0x00007610ff547816 */ /* 0x000fc40000000054 */
[----:B---3--:R-:W-:-:S04]  /*29800*/  @!P2 LOP3.LUT R25, R25, R24, RZ, 0x3c, !PT ;  /* 0x000000181919a212 */ /* 0x008fc800078e3cff */
[----:B------:R-:W-:-:S04]  /*29810*/  @!P2 LOP3.LUT R24, R25, R24, RZ, 0x3c, !PT ;  /* 0x000000181918a212 */ /* 0x000fc800078e3cff */
[----:B------:R-:W-:-:S05]  /*29820*/  @!P2 LOP3.LUT R25, R25, R24, RZ, 0x3c, !PT ;  /* 0x000000181919a212 */ /* 0x000fca00078e3cff */
[----:B------:R-:W3:Y:S04]  /*29830*/  @!P2 LDG.E.U16 R84, desc[UR24][R24.64] ;  /* 0x000000181854a981 */ /* 0x000ee8000c1e1500 */
[----:B----4-:R-:W-:Y:S04]  /*29840*/  STS.U16 [R2+UR10+0x23000], R23 ;  /* 0x0230001702007988 */ /* 0x010fe8000800040a */
[----:B---3--:R0:W-:Y:S04]  /*29850*/  STL [R1+0x80], R84 ;  /* 0x0000805401007387 */ /* 0x0081e80000100800 */
[----:B0-----:R-:W3:Y:S04]  /*29860*/  LDL.LU R84, [R1+0xe68] ;  /* 0x000e680001547983 */ /* 0x001ee80000300800 */
[----:B------:R-:W4:Y:S04]  /*29870*/  LDL R24, [R1+0x154] ;  /* 0x0001540001187983 */ /* 0x000f280000100800 */
[----:B------:R-:W4:Y:S04]  /*29880*/  LDL R25, [R1+0x158] ;  /* 0x0001580001197983 */ /* 0x000f280000100800 */
[----:B------:R-:W2:Y:S01]  /*29890*/  LDL R23, [R1+0x174] ;  /* 0x0001740001177983 */ /* 0x000ea20000100800 */
[----:B------:R-:W-:-:S02]  /*298a0*/  PRMT R82, RZ, 0x7610, R82 ;  /* 0x00007610ff527816 */ /* 0x000fc40000000052 */
[----:B------:R-:W-:Y:S01]  /*298b0*/  PRMT R80, RZ, 0x7610, R80 ;  /* 0x00007610ff507816 */ /* 0x000fe20000000050 */
[----:B------:R0:W-:Y:S02]  /*298c0*/  STS.U16 [R2+UR10+0x23400], R22 ;  /* 0x0234001602007988 */ /* 0x0001e4000800040a */
[----:B0-----:R-:W-:Y:S01]  /*298d0*/  @!P2 IMAD.MOV.U32 R22, RZ, RZ, R47 ;  /* 0x000000ffff16a224 */ /* 0x001fe200078e002f */
[----:B----4-:R-:W-:-:S04]  /*298e0*/  @!P2 LOP3.LUT R25, R25, R24, RZ, 0x3c, !PT ;  /* 0x000000181919a212 */ /* 0x010fc800078e3cff */
[C---:B------:R-:W-:Y:S01]  /*298f0*/  @!P2 LOP3.LUT R24, R25.reuse, R24, RZ, 0x3c, !PT ;  /* 0x000000181918a212 */ /* 0x040fe200078e3cff */
[----:B--2---:R-:W2:Y:S03]  /*29900*/  @!P2 LDG.E.U16 R80, desc[UR24][R22.64] ;  /* 0x000000181650a981 */ /* 0x004ea6000c1e1500 */
[----:B------:R-:W-:-:S05]  /*29910*/  @!P2 LOP3.LUT R25, R25, R24, RZ, 0x3c, !PT ;  /* 0x000000181919a212 */ /* 0x000fca00078e3cff */
[----:B------:R-:W4:Y:S04]  /*29920*/  @!P2 LDG.E.U16 R82, desc[UR24][R24.64] ;  /* 0x000000181852a981 */ /* 0x000f28000c1e1500 */
[----:B----4-:R0:W-:Y:S04]  /*29930*/  STL [R1+0x7c], R82 ;  /* 0x00007c5201007387 */ /* 0x0101e80000100800 */
[----:B0-----:R-:W4:Y:S04]  /*29940*/  LDL.LU R82, [R1+0xe64] ;  /* 0x000e640001527983 */ /* 0x001f280000300800 */
[----:B------:R-:W3:Y:S04]  /*29950*/  LDL R47, [R1+0x218] ;  /* 0x00021800012f7983 */ /* 0x000ee80000100800 */
[----:B--2---:R0:W-:Y:S04]  /*29960*/  STL [R1+0x78], R80 ;  /* 0x0000785001007387 */ /* 0x0041e80000100800 */
[----:B0-----:R-:W2:Y:S04]  /*29970*/  LDL.LU R80, [R1+0xe60] ;  /* 0x000e600001507983 */ /* 0x001ea80000300800 */
[----:B------:R-:W2:Y:S04]  /*29980*/  LDL R22, [R1+0x194] ;  /* 0x0001940001167983 */ /* 0x000ea80000100800 */
[----:B------:R-:W2:Y:S01]  /*29990*/  LDL R23, [R1+0x198] ;  /* 0x0001980001177983 */ /* 0x000ea20000100800 */
[----:B------:R-:W-:-:S02]  /*299a0*/  PRMT R46, RZ, 0x7610, R46 ;  /* 0x00007610ff2e7816 */ /* 0x000fc4000000002e */
[----:B--2---:R-:W-:-:S04]  /*299b0*/  @!P2 LOP3.LUT R23, R23, R22, RZ, 0x3c, !PT ;  /* 0x000000161717a212 */ /* 0x004fc800078e3cff */
        /* <DEDUP_REMOVED lines=9> */
[----:B------:R-:W3:Y:S04]  /*29a50*/  @!P2 LDG.E.U16 R78, desc[UR24][R22.64] ;  /* 0x00000018164ea981 */ /* 0x000ee8000c1e1500 */
[----:B------:R0:W-:Y:S04]  /*29a60*/  STS.U16 [R2+UR10+0x23800], R21 ;  /* 0x0238001502007988 */ /* 0x0001e8000800040a */
[----:B------:R-:W-:Y:S04]  /*29a70*/  STS.U16 [R2+UR10+0x23c00], R19 ;  /* 0x023c001302007988 */ /* 0x000fe8000800040a */
[----:B0-----:R-:W4:Y:S04]  /*29a80*/  LDL R21, [R1+0x1d8] ;  /* 0x0001d80001157983 */ /* 0x001f280000100800 */
[----:B--2---:R0:W-:Y:S02]  /*29a90*/  STL [R1+0x74], R46 ;  /* 0x0000742e01007387 */ /* 0x0041e40000100800 */
[----:B0-----:R-:W-:-:S05]  /*29aa0*/  LOP3.LUT R46, R2, 0x20, RZ, 0x3c, !PT ;  /* 0x00000020022e7812 */ /* 0x001fca00078e3cff */
[----:B------:R-:W-:Y:S04]  /*29ab0*/  STS.U16 [R46+UR10+0x22100], R20 ;  /* 0x022100142e007988 */ /* 0x000fe8000800040a */
[----:B---3--:R0:W-:Y:S04]  /*29ac0*/  STL [R1+0x70], R78 ;  /* 0x0000704e01007387 */ /* 0x0081e80000100800 */
[----:B0-----:R-:W2:Y:S04]  /*29ad0*/  LDL.LU R78, [R1+0xe5c] ;  /* 0x000e5c00014e7983 */ /* 0x001ea80000300800 */
[----:B------:R-:W4:Y:S01]  /*29ae0*/  LDL R20, [R1+0x1d4] ;  /* 0x0001d40001147983 */ /* 0x000f220000100800 */
[----:B------:R-:W-:-:S02]  /*29af0*/  PRMT R76, RZ, 0x7610, R76 ;  /* 0x00007610ff4c7816 */ /* 0x000fc4000000004c */
[----:B----4-:R-:W-:-:S04]  /*29b00*/  @!P2 LOP3.LUT R21, R21, R20, RZ, 0x3c, !PT ;  /* 0x000000141515a212 */ /* 0x010fc800078e3cff */
[----:B------:R-:W-:-:S04]  /*29b10*/  @!P2 LOP3.LUT R20, R21, R20, RZ, 0x3c, !PT ;  /* 0x000000141514a212 */ /* 0x000fc800078e3cff */
[----:B------:R-:W-:-:S05]  /*29b20*/  @!P2 LOP3.LUT R21, R21, R20, RZ, 0x3c, !PT ;  /* 0x000000141515a212 */ /* 0x000fca00078e3cff */
[----:B------:R-:W3:Y:S01]  /*29b30*/  @!P2 LDG.E.U16 R76, desc[UR24][R20.64] ;  /* 0x00000018144ca981 */ /* 0x000ee2000c1e1500 */
[----:B------:R-:W-:-:S03]  /*29b40*/  PRMT R74, RZ, 0x7610, R74 ;  /* 0x00007610ff4a7816 */ /* 0x000fc6000000004a */
[----:B---3--:R0:W-:Y:S04]  /*29b50*/  STL [R1+0x60], R76 ;  /* 0x0000604c01007387 */ /* 0x0081e80000100800 */
[----:B0-----:R-:W3:Y:S04]  /*29b60*/  LDL.LU R76, [R1+0xe58] ;  /* 0x000e5800014c7983 */ /* 0x001ee80000300800 */
[----:B------:R-:W4:Y:S01]  /*29b70*/  LDL R21, [R1+0x214] ;  /* 0x0002140001157983 */ /* 0x000f220000100800 */
[----:B------:R-:W-:-:S03]  /*29b80*/  @!P2 IMAD.MOV.U32 R20, RZ, RZ, R47 ;  /* 0x000000ffff14a224 */ /* 0x000fc600078e002f */
[----:B------:R-:W2:Y:S04]  /*29b90*/  LDL R47, [R1+0x298] ;  /* 0x00029800012f7983 */ /* 0x000ea80000100800 */
[----:B----4-:R-:W4:Y:S04]  /*29ba0*/  @!P2 LDG.E.U16 R74, desc[UR24][R20.64] ;  /* 0x00000018144aa981 */ /* 0x010f28000c1e1500 */
[----:B----4-:R0:W-:Y:S04]  /*29bb0*/  STL [R1+0x50], R74 ;  /* 0x0000504a01007387 */ /* 0x0101e80000100800 */
[----:B0-----:R-:W4:Y:S04]  /*29bc0*/  LDL.LU R74, [R1+0xe54] ;  /* 0x000e5400014a7983 */ /* 0x001f280000300800 */
        /* <DEDUP_REMOVED lines=14> */
[----:B--2---:R0:W-:Y:S04]  /*29cb0*/  STL [R1+0x40], R19 ;  /* 0x0000401301007387 */ /* 0x0041e80000100800 */
[----:B0-----:R-:W2:Y:S04]  /*29cc0*/  LDL R19, [R1+0x2b8] ;  /* 0x0002b80001137983 */ /* 0x001ea80000100800 */
        /* <DEDUP_REMOVED lines=8> */
[----:B------:R-:W2:Y:S01]  /*29d50*/  @!P2 LDG.E.U16 R70, desc[UR24][R20.64] ;  /* 0x000000181446a981 */ /* 0x000ea2000c1e1500 */
[----:B------:R-:W-:-:S03]  /*29d60*/  PRMT R0, RZ, 0x7610, R0 ;  /* 0x00007610ff007816 */ /* 0x000fc60000000000 */
[----:B--2---:R0:W-:Y:S04]  /*29d70*/  STL [R1+0x20], R70 ;  /* 0x0000204601007387 */ /* 0x0041e80000100800 */
[----:B0-----:R-:W2:Y:S04]  /*29d80*/  LDL.LU R70, [R1+0xe4c] ;  /* 0x000e4c0001467983 */ /* 0x001ea80000300800 */
[----:B------:R-:W2:Y:S01]  /*29d90*/  LDL R21, [R1+0x294] ;  /* 0x0002940001157983 */ /* 0x000ea20000100800 */
[----:B------:R-:W-:Y:S01]  /*29da0*/  @!P2 IMAD.MOV.U32 R20, RZ, RZ, R47 ;  /* 0x000000ffff14a224 */ /* 0x000fe200078e002f */
[----:B------:R-:W-:-:S02]  /*29db0*/  PRMT R93, RZ, 0x7610, R93 ;  /* 0x00007610ff5d7816 */ /* 0x000fc4000000005d */
[----:B------:R-:W3:Y:S04]  /*29dc0*/  LDL R47, [R1+0x2f8] ;  /* 0x0002f800012f7983 */ /* 0x000ee80000100800 */
[----:B--2---:R0:W2:Y:S04]  /*29dd0*/  @!P2 LDG.E.U16 R0, desc[UR24][R20.64] ;  /* 0x000000181400a981 */ /* 0x0040a8000c1e1500 */
[----:B------:R-:W3:Y:S01]  /*29de0*/  LDL R21, [R1+0x2b4] ;  /* 0x0002b40001157983 */ /* 0x000ee20000100800 */
[----:B0-----:R-:W-:-:S03]  /*29df0*/  @!P2 IMAD.MOV.U32 R20, RZ, RZ, R19 ;  /* 0x000000ffff14a224 */ /* 0x001fc600078e0013 */
[----:B--2---:R0:W-:Y:S04]  /*29e00*/  STL [R1+0xe1c], R0 ;  /* 0x000e1c0001007387 */ /* 0x0041e80000100800 */
[----:B0-----:R-:W2:Y:S04]  /*29e10*/  LDL R0, [R1+0x2d8] ;  /* 0x0002d80001007983 */ /* 0x001ea80000100800 */
[----:B---3--:R2:W3:Y:S04]  /*29e20*/  @!P2 LDG.E.U16 R93, desc[UR24][R20.64] ;  /* 0x00000018145da981 */ /* 0x0084e8000c1e1500 */
[----:B------:R-:W4:Y:S01]  /*29e30*/  LDL R21, [R1+0x2d4] ;  /* 0x0002d40001157983 */ /* 0x000f220000100800 */
[----:B------:R-:W-:Y:S01]  /*29e40*/  PRMT R92, RZ, 0x7610, R92 ;  /* 0x00007610ff5c7816 */ /* 0x000fe2000000005c */
[----:B--2---:R-:W-:-:S02]  /*29e50*/  @!P2 IMAD.MOV.U32 R20, RZ, RZ, R0 ;  /* 0x000000ffff14a224 */ /* 0x004fc400078e0000 */
[----:B---3--:R0:W-:Y:S01]  /*29e60*/  STL [R1+0xe20], R93 ;  /* 0x000e205d01007387 */ /* 0x0081e20000100800 */
[----:B------:R-:W-:-:S03]  /*29e70*/  PRMT R91, RZ, 0x7610, R91 ;  /* 0x00007610ff5b7816 */ /* 0x000fc6000000005b */
[----:B------:R-:W2:Y:S04]  /*29e80*/  LDL R19, [R1+0x314] ;  /* 0x0003140001137983 */ /* 0x000ea80000100800 */
[----:B------:R-:W3:Y:S04]  /*29e90*/  LDL R0, [R1+0x334] ;  /* 0x0003340001007983 */ /* 0x000ee80000100800 */
[----:B----4-:R1:W4:Y:S04]  /*29ea0*/  @!P2 LDG.E.U16 R92, desc[UR24][R20.64] ;  /* 0x00000018145ca981 */ /* 0x010328000c1e1500 */
[----:B0-----:R-:W2:Y:S04]  /*29eb0*/  LDL R93, [R1+0x330] ;  /* 0x00033000015d7983 */ /* 0x001ea80000100800 */
[----:B------:R-:W2:Y:S01]  /*29ec0*/  LDL R21, [R1+0x2f4] ;  /* 0x0002f40001157983 */ /* 0x000ea20000100800 */
[----:B-1----:R-:W-:-:S03]  /*29ed0*/  @!P2 IMAD.MOV.U32 R20, RZ, RZ, R47 ;  /* 0x000000ffff14a224 */ /* 0x002fc600078e002f */
[----:B----4-:R0:W-:Y:S04]  /*29ee0*/  STL [R1+0xe24], R92 ;  /* 0x000e245c01007387 */ /* 0x0101e80000100800 */
[----:B------:R-:W4:Y:S04]  /*29ef0*/  LDL R47, [R1+0x34c] ;  /* 0x00034c00012f7983 */ /* 0x000f280000100800 */
[----:B--2---:R1:W2:Y:S04]  /*29f00*/  @!P2 LDG.E.U16 R91, desc[UR24][R20.64] ;  /* 0x00000018145ba981 */ /* 0x0042a8000c1e1500 */
[----:B0-----:R-:W3:Y:S04]  /*29f10*/  LDL R92, [R1+0x348] ;  /* 0x00034800015c7983 */ /* 0x001ee80000100800 */
[----:B------:R-:W3:Y:S01]  /*29f20*/  LDL R21, [R1+0x310] ;  /* 0x0003100001157983 */ /* 0x000ee20000100800 */
[----:B------:R-:W-:Y:S01]  /*29f30*/  PRMT R90, RZ, 0x7610, R90 ;  /* 0x00007610ff5a7816 */ /* 0x000fe2000000005a */
[----:B-1----:R-:W-:Y:S01]  /*29f40*/  @!P2 IMAD.MOV.U32 R20, RZ, RZ, R19 ;  /* 0x000000ffff14a224 */ /* 0x002fe200078e0013 */
[----:B------:R-:W-:-:S02]  /*29f50*/  PRMT R84, RZ, 0x7610, R84 ;  /* 0x00007610ff547816 */ /* 0x000fc40000000054 */
[----:B------:R-:W-:Y:S01]  /*29f60*/  PRMT R82, RZ, 0x7610, R82 ;  /* 0x00007610ff527816 */ /* 0x000fe20000000052 */
[----:B--2---:R0:W-:Y:S04]  /*29f70*/  STL [R1+0xe28], R91 ;  /* 0x000e285b01007387 */ /* 0x0041e80000100800 */
[----:B------:R-:W2:Y:S04]  /*29f80*/  LDL R19, [R1+0x364] ;  /* 0x0003640001137983 */ /* 0x000ea80000100800 */
[----:B0-----:R-:W2:Y:S04]  /*29f90*/  LDL R91, [R1+0x360] ;  /* 0x00036000015b7983 */ /* 0x001ea80000100800 */
[----:B---3--:R0:W3:Y:S02]  /*29fa0*/  @!P2 LDG.E.U16 R90, desc[UR24][R20.64] ;  /* 0x00000018145aa981 */ /* 0x0080e4000c1e1500 */
[----:B0-----:R-:W-:-:S02]  /*29fb0*/  @!P2 IMAD.MOV.U32 R20, RZ, RZ, R0 ;  /* 0x000000ffff14a224 */ /* 0x001fc400078e0000 */
[----:B------:R-:W-:-:S05]  /*29fc0*/  @!P2 IMAD.MOV.U32 R21, RZ, RZ, R93 ;  /* 0x000000ffff15a224 */ /* 0x000fca00078e005d */
[----:B------:R4:W3:Y:S02]  /*29fd0*/  @!P2 LDG.E.U16 R84, desc[UR24][R20.64] ;  /* 0x000000181454a981 */ /* 0x0008e4000c1e1500 */
[----:B----4-:R-:W-:Y:S02]  /*29fe0*/  @!P2 IMAD.MOV.U32 R20, RZ, RZ, R47 ;  /* 0x000000ffff14a224 */ /* 0x010fe400078e002f */
[----:B------:R-:W-:-:S05]  /*29ff0*/  @!P2 IMAD.MOV.U32 R21, RZ, RZ, R92 ;  /* 0x000000ffff15a224 */ /* 0x000fca00078e005c */
[----:B------:R2:W4:Y:S01]  /*2a000*/  @!P2 LDG.E.U16 R82, desc[UR24][R20.64] ;  /* 0x000000181452a981 */ /* 0x000522000c1e1500 */
[----:B------:R-:W-:-:S03]  /*2a010*/  PRMT R80, RZ, 0x7610, R80 ;  /* 0x00007610ff507816 */ /* 0x000fc60000000050 */
[----:B------:R-:W-:Y:S04]  /*2a020*/  STS.U16 [R46+UR10+0x22500], R28 ;  /* 0x0225001c2e007988 */ /* 0x000fe8000800040a */
[----:B------:R-:W-:Y:S04]  /*2a030*/  STS.U16 [R46+UR10+0x22900], R29 ;  /* 0x0229001d2e007988 */ /* 0x000fe8000800040a */
[----:B------:R-:W-:Y:S04]  /*2a040*/  STS.U16 [R46+UR10+0x22d00], R30 ;  /* 0x022d001e2e007988 */ /* 0x000fe8000800040a */
[----:B------:R-:W-:Y:S04]  /*2a050*/  STS.U16 [R46+UR10+0x23100], R31 ;  /* 0x0231001f2e007988 */ /* 0x000fe8000800040a */
[----:B------:R-:W-:Y:S04]  /*2a060*/  STS.U16 [R46+UR10+0x23500], R32 ;  /* 0x023500202e007988 */ /* 0x000fe8000800040a */
[----:B------:R-:W-:Y:S04]  /*2a070*/  STS.U16 [R46+UR10+0x23900], R33 ;  /* 0x023900212e007988 */ /* 0x000fe8000800040a */
[----:B------:R0:W-:Y:S02]  /*2a080*/  STS.U16 [R46+UR10+0x23d00], R34 ;  /* 0x023d00222e007988 */ /* 0x0001e4000800040a */
[----:B0-----:R-:W-:-:S05]  /*2a090*/  LOP3.LUT R46, R2, 0x40, RZ, 0x3c, !PT ;  /* 0x00000040022e7812 */ /* 0x001fca00078e3cff */
[----:B------:R-:W-:Y:S04]  /*2a0a0*/  STS.U16 [R46+UR10+0x22200], R35 ;  /* 0x022200232e007988 */ /* 0x000fe8000800040a */
[----:B------:R-:W-:Y:S04]  /*2a0b0*/  STS.U16 [R46+UR10+0x22600], R36 ;  /* 0x022600242e007988 */ /* 0x000fe8000800040a */
[----:B------:R-:W-:Y:S04]  /*2a0c0*/  STS.U16 [R46+UR10+0x22a00], R37 ;  /* 0x022a00252e007988 */ /* 0x000fe8000800040a */
[----:B------:R-:W-:Y:S04]  /*2a0d0*/  STS.U16 [R46+UR10+0x22e00], R38 ;  /* 0x022e00262e007988 */ /* 0x000fe8000800040a */
[----:B------:R-:W-:Y:S01]  /*2a0e0*/  STS.U16 [R46+UR10+0x23200], R45 ;  /* 0x0232002d2e007988 */ /* 0x000fe2000800040a */
[----:B--2---:R-:W-:-:S02]  /*2a0f0*/  @!P2 IMAD.MOV.U32 R20, RZ, RZ, R19 ;  /* 0x000000ffff14a224 */ /* 0x004fc400078e0013 */
[----:B------:R-:W-:Y:S01]  /*2a100*/  @!P2 IMAD.MOV.U32 R21, RZ, RZ, R91 ;  /* 0x000000ffff15a224 */ /* 0x000fe200078e005b */
[----:B---3--:R0:W-:Y:S04]  /*2a110*/  STL [R1+0xe2c], R90 ;  /* 0x000e2c5a01007387 */ /* 0x0081e80000100800 */
[----:B------:R-:W2:Y:S04]  /*2a120*/  LDL R0, [R1+0x384] ;  /* 0x0003840001007983 */ /* 0x000ea80000100800 */
[----:B------:R2:W3:Y:S04]  /*2a130*/  @!P2 LDG.E.U16 R80, desc[UR24][R20.64] ;  /* 0x000000181450a981 */ /* 0x0004e8000c1e1500 */
[----:B0-----:R-:W3:Y:S04]  /*2a140*/  LDL R90, [R1+0x380] ;  /* 0x00038000015a7983 */ /* 0x001ee80000100800 */
[----:B------:R0:W-:Y:S04]  /*2a150*/  STL [R1+0xe30], R84 ;  /* 0x000e305401007387 */ /* 0x0001e80000100800 */
[----:B------:R-:W3:Y:S04]  /*2a160*/  LDL R47, [R1+0x39c] ;  /* 0x00039c00012f7983 */ /* 0x000ee80000100800 */
[----:B0-----:R-:W3:Y:S04]  /*2a170*/  LDL R84, [R1+0x398] ;  /* 0x0003980001547983 */ /* 0x001ee80000100800 */
[----:B----4-:R-:W-:Y:S04]  /*2a180*/  STL [R1+0xe34], R82 ;  /* 0x000e345201007387 */ /* 0x010fe80000100800 */
[----:B------:R-:W4:Y:S04]  /*2a190*/  LDL R45, [R1+0x3b0] ;  /* 0x0003b000012d7983 */ /* 0x000f280000100800 */
[----:B------:R-:W4:Y:S01]  /*2a1a0*/  LDL R19, [R1+0x3b4] ;  /* 0x0003b40001137983 */ /* 0x000f220000100800 */
[----:B------:R-:W-:-:S03]  /*2a1b0*/  PRMT R78, RZ, 0x7610, R78 ;  /* 0x00007610ff4e7816 */ /* 0x000fc6000000004e */
[----:B------:R0:W-:Y:S01]  /*2a1c0*/  STS.U16 [R46+UR10+0x23600], R44 ;  /* 0x0236002c2e007988 */ /* 0x0001e2000800040a */
[----:B------:R-:W-:Y:S02]  /*2a1d0*/  PRMT R76, RZ, 0x7610, R76 ;  /* 0x00007610ff4c7816 */ /* 0x000fe4000000004c */
[----:B------:R-:W-:Y:S01]  /*2a1e0*/  PRMT R74, RZ, 0x7610, R74 ;  /* 0x00007610ff4a7816 */ /* 0x000fe2000000004a */
[----:B--2---:R-:W-:Y:S01]  /*2a1f0*/  @!P2 IMAD.MOV.U32 R20, RZ, RZ, R0 ;  /* 0x000000ffff14a224 */ /* 0x004fe200078e0000 */
[----:B---3--:R-:W-:Y:S01]  /*2a200*/  STL [R1+0xe38], R80 ;  /* 0x000e385001007387 */ /* 0x008fe20000100800 */
[----:B------:R-:W-:-:S03]  /*2a210*/  @!P2 IMAD.MOV.U32 R21, RZ, RZ, R90 ;  /* 0x000000ffff15a224 */ /* 0x000fc600078e005a */
[----:B0-----:R-:W2:Y:S04]  /*2a220*/  LDL R44, [R1+0x3d0] ;  /* 0x0003d000012c7983 */ /* 0x001ea80000100800 */
[----:B------:R-:W3:Y:S04]  /*2a230*/  LDL R0, [R1+0x3d4] ;  /* 0x0003d40001007983 */ /* 0x000ee80000100800 */
[----:B------:R0:W3:Y:S02]  /*2a240*/  @!P2 LDG.E.U16 R78, desc[UR24][R20.64] ;  /* 0x00000018144ea981 */ /* 0x0000e4000c1e1500 */
[----:B0-----:R-:W-:-:S02]  /*2a250*/  @!P2 IMAD.MOV.U32 R20, RZ, RZ, R47 ;  /* 0x000000ffff14a224 */ /* 0x001fc400078e002f */
[----:B------:R-:W-:-:S05]  /*2a260*/  @!P2 IMAD.MOV.U32 R21, RZ, RZ, R84 ;  /* 0x000000ffff15a224 */ /* 0x000fca00078e0054 */
[----:B------:R4:W3:Y:S02]  /*2a270*/  @!P2 LDG.E.U16 R76, desc[UR24][R20.64] ;  /* 0x00000018144ca981 */ /* 0x0008e4000c1e1500 */
[----:B----4-:R-:W-:Y:S02]  /*2a280*/  @!P2 IMAD.MOV.U32 R20, RZ, RZ, R19 ;  /* 0x000000ffff14a224 */ /* 0x010fe400078e0013 */
[----:B------:R-:W-:-:S05]  /*2a290*/  @!P2 IMAD.MOV.U32 R21, RZ, RZ, R45 ;  /* 0x000000ffff15a224 */ /* 0x000fca00078e002d */
[----:B------:R2:W4:Y:S01]  /*2a2a0*/  @!P2 LDG.E.U16 R74, desc[UR24][R20.64] ;  /* 0x00000018144aa981 */ /* 0x000522000c1e1500 */
[----:B------:R-:W-:-:S03]  /*2a2b0*/  PRMT R72, RZ, 0x7610, R72 ;  /* 0x00007610ff487816 */ /* 0x000fc60000000048 */
[----:B------:R0:W-:Y:S01]  /*2a2c0*/  STS.U16 [R46+UR10+0x23a00], R43 ;  /* 0x023a002b2e007988 */ /* 0x0001e2000800040a */
[----:B--2---:R-:W-:Y:S02]  /*2a2d0*/  @!P2 IMAD.MOV.U32 R21, RZ, RZ, R44 ;  /* 0x000000ffff15a224 */ /* 0x004fe400078e002c */
[----:B---3--:R-:W-:Y:S01]  /*2a2e0*/  @!P2 IMAD.MOV.U32 R20, RZ, RZ, R0 ;  /* 0x000000ffff14a224 */ /* 0x008fe200078e0000 */
[----:B------:R1:W-:Y:S04]  /*2a2f0*/  STL [R1+0xe3c], R78 ;  /* 0x000e3c4e01007387 */ /* 0x0003e80000100800 */
[----:B0-----:R-:W2:Y:S04]  /*2a300*/  LDL R43, [R1+0x3f4] ;  /* 0x0003f400012b7983 */ /* 0x001ea80000100800 */
[----:B------:R2:W3:Y:S04]  /*2a310*/  @!P2 LDG.E.U16 R72, desc[UR24][R20.64] ;  /* 0x000000181448a981 */ /* 0x0004e8000c1e1500 */
[----:B-1----:R-:W3:Y:S04]  /*2a320*/  LDL R78, [R1+0x3f0] ;  /* 0x0003f000014e7983 */ /* 0x002ee80000100800 */
[----:B------:R-:W-:Y:S04]  /*2a330*/  STL [R1+0xe40], R76 ;  /* 0x000e404c01007387 */ /* 0x000fe80000100800 */
[----:B------:R-:W3:Y:S04]  /*2a340*/  LDL R47, [R1+0x410] ;  /* 0x00041000012f7983 */ /* 0x000ee80000100800 */
[----:B------:R-:W3:Y:S04]  /*2a350*/  LDL R45, [R1+0x414] ;  /* 0x00041400012d7983 */ /* 0x000ee80000100800 */
[----:B------:R-:W3:Y:S04]  /*2a360*/  LDL R19, [R1+0x434] ;  /* 0x0004340001137983 */ /* 0x000ee80000100800 */
[----:B----4-:R-:W-:Y:S04]  /*2a370*/  STL [R1+0xe44], R74 ;  /* 0x000e444a01007387 */ /* 0x010fe80000100800 */
[----:B------:R-:W4:Y:S04]  /*2a380*/  LDL R44, [R1+0x430] ;  /* 0x00043000012c7983 */ /* 0x000f280000100800 */
[----:B------:R0:W-:Y:S04]  /*2a390*/  STS.U16 [R46+UR10+0x23e00], R42 ;  /* 0x023e002a2e007988 */ /* 0x0001e8000800040a */
[----:B------:R-:W4:Y:S04]  /*2a3a0*/  LDL R0, [R1+0x454] ;  /* 0x0004540001007983 */ /* 0x000f280000100800 */
[----:B0-----:R-:W4:Y:S01]  /*2a3b0*/  LDL R46, [R1+0x450] ;  /* 0x00045000012e7983 */ /* 0x001f220000100800 */
[----:B------:R-:W-:-:S02]  /*2a3c0*/  LOP3.LUT R82, R2, 0x60, RZ, 0x3c, !PT ;  /* 0x0000006002527812 */ /* 0x000fc400078e3cff */
[----:B------:R-:W-:-:S03]  /*2a3d0*/  PRMT R70, RZ, 0x7610, R70 ;  /* 0x00007610ff467816 */ /* 0x000fc60000000046 */
[----:B------:R-:W-:Y:S04]  /*2a3e0*/  STS.U16 [R82+UR10+0x22300], R41 ;  /* 0x0223002952007988 */ /* 0x000fe8000800040a */
[----:B------:R-:W-:Y:S04]  /*2a3f0*/  STS.U16 [R82+UR10+0x22700], R40 ;  /* 0x0227002852007988 */ /* 0x000fe8000800040a */
[----:B------:R-:W-:Y:S04]  /*2a400*/  STS.U16 [R82+UR10+0x22b00], R39 ;  /* 0x022b002752007988 */ /* 0x000fe8000800040a */
[----:B------:R0:W-:Y:S01]  /*2a410*/  STS.U16 [R82+UR10+0x22f00], R18 ;  /* 0x022f001252007988 */ /* 0x0001e2000800040a */
[----:B--2---:R-:W-:-:S03]  /*2a420*/  @!P2 IMAD.MOV.U32 R20, RZ, RZ, R43 ;  /* 0x000000ffff14a224 */ /* 0x004fc600078e002b */
[----:B---3--:R1:W-:Y:S04]  /*2a430*/  STL [R1+0xe48], R72 ;  /* 0x000e484801007387 */ /* 0x0083e80000100800 */
[----:B------:R-:W2:Y:S04]  /*2a440*/  LDL R43, [R1+0x470] ;  /* 0x00047000012b7983 */ /* 0x000ea80000100800 */
[----:B------:R-:W3:Y:S01]  /*2a450*/  LDL R42, [R1+0x474] ;  /* 0x00047400012a7983 */ /* 0x000ee20000100800 */
[----:B------:R-:W-:Y:S02]  /*2a460*/  @!P2 IMAD.MOV.U32 R21, RZ, RZ, R78 ;  /* 0x000000ffff15a224 */ /* 0x000fe400078e004e */
[----:B0-----:R-:W-:-:S03]  /*2a470*/  @!P2 IMAD.MOV.U32 R18, RZ, RZ, R19 ;  /* 0x000000ffff12a224 */ /* 0x001fc600078e0013 */
[----:B------:R0:W3:Y:S01]  /*2a480*/  @!P2 LDG.E.U16 R70, desc[UR24][R20.64] ;  /* 0x000000181446a981 */ /* 0x0000e2000c1e1500 */
[----:B------:R-:W-:-:S03]  /*2a490*/  PRMT R39, RZ, 0x7610, R39 ;  /* 0x00007610ff277816 */ /* 0x000fc60000000027 */
[----:B------:R2:W-:Y:S01]  /*2a4a0*/  STS.U16 [R82+UR10+0x23300], R17 ;  /* 0x0233001152007988 */ /* 0x0005e2000800040a */
[----:B----4-:R-:W-:Y:S01]  /*2a4b0*/  @!P2 IMAD.MOV.U32 R19, RZ, RZ, R44 ;  /* 0x000000ffff13a224 */ /* 0x010fe200078e002c */
[----:B------:R-:W-:Y:S01]  /*2a4c0*/  PRMT R37, RZ, 0x7610, R37 ;  /* 0x00007610ff257816 */ /* 0x000fe20000000025 */
[----:B0-----:R-:W-:Y:S01]  /*2a4d0*/  @!P2 IMAD.MOV.U32 R20, RZ, RZ, R45 ;  /* 0x000000ffff14a224 */ /* 0x001fe200078e002d */
[----:B------:R-:W4:Y:S04]  /*2a4e0*/  LDL R44, [R1+0x494] ;  /* 0x00049400012c7983 */ /* 0x000f280000100800 */
[----:B------:R-:W4:Y:S04]  /*2a4f0*/  LDL R45, [R1+0x490] ;  /* 0x00049000012d7983 */ /* 0x000f280000100800 */
[----:B------:R0:W4:Y:S04]  /*2a500*/  @!P2 LDG.E.U16 R39, desc[UR24][R18.64] ;  /* 0x000000181227a981 */ /* 0x000128000c1e1500 */
[----:B------:R3:W-:Y:S01]  /*2a510*/  STS.U16 [R82+UR10+0x23700], R16 ;  /* 0x0237001052007988 */ /* 0x0007e2000800040a */
[----:B------:R-:W-:-:S03]  /*2a520*/  PRMT R33, RZ, 0x7610, R33 ;  /* 0x00007610ff217816 */ /* 0x000fc60000000021 */
[----:B-1----:R-:W4:Y:S01]  /*2a530*/  LDL R72, [R1+0x4d0] ;  /* 0x0004d00001487983 */ /* 0x002f220000100800 */
[----:B0-----:R-:W-:Y:S02]  /*2a540*/  @!P2 IMAD.MOV.U32 R18, RZ, RZ, R0 ;  /* 0x000000ffff12a224 */ /* 0x001fe400078e0000 */
[----:B------:R-:W-:Y:S01]  /*2a550*/  @!P2 IMAD.MOV.U32 R19, RZ, RZ, R46 ;  /* 0x000000ffff13a224 */ /* 0x000fe200078e002e */
[----:B------:R-:W4:Y:S04]  /*2a560*/  LDL R0, [R1+0x4b4] ;  /* 0x0004b40001007983 */ /* 0x000f280000100800 */
[----:B------:R-:W4:Y:S01]  /*2a570*/  LDL R46, [R1+0x4b0] ;  /* 0x0004b000012e7983 */ /* 0x000f220000100800 */
[----:B------:R-:W-:Y:S02]  /*2a580*/  PRMT R31, RZ, 0x7610, R31 ;  /* 0x00007610ff1f7816 */ /* 0x000fe4000000001f */
[----:B------:R-:W-:Y:S01]  /*2a590*/  PRMT R35, RZ, 0x7610, R35 ;  /* 0x00007610ff237816 */ /* 0x000fe20000000023 */
[----:B------:R-:W4:Y:S01]  /*2a5a0*/  LDL R76, [R1+0x880] ;  /* 0x00088000014c7983 */ /* 0x000f220000100800 */
[----:B------:R-:W-:-:S02]  /*2a5b0*/  PRMT R27, RZ, 0x7610, R27 ;  /* 0x00007610ff1b7816 */ /* 0x000fc4000000001b */
[----:B------:R-:W-:Y:S01]  /*2a5c0*/  PRMT R29, RZ, 0x7610, R29 ;  /* 0x00007610ff1d7816 */ /* 0x000fe2000000001d */
[----:B------:R-:W4:Y:S01]  /*2a5d0*/  LDL R74, [R1+0x884] ;  /* 0x00088400014a7983 */ /* 0x000f220000100800 */
[----:B--2---:R-:W-:-:S03]  /*2a5e0*/  @!P2 IMAD.MOV.U32 R17, RZ, RZ, R43 ;  /* 0x000000ffff11a224 */ /* 0x004fc600078e002b */
[----:B------:R-:W2:Y:S01]  /*2a5f0*/  LDL R43, [R1+0x4f0] ;  /* 0x0004f000012b7983 */ /* 0x000ea20000100800 */
[----:B---3--:R-:W-:-:S03]  /*2a600*/  @!P2 IMAD.MOV.U32 R16, RZ, RZ, R42 ;  /* 0x000000ffff10a224 */ /* 0x008fc600078e002a */
[----:B------:R-:W3:Y:S04]  /*2a610*/  LDL R42, [R1+0x4f4] ;  /* 0x0004f400012a7983 */ /* 0x000ee80000100800 */
[----:B------:R4:W3:Y:S02]  /*2a620*/  @!P2 LDG.E.U16 R37, desc[UR24][R16.64] ;  /* 0x000000181025a981 */ /* 0x0008e4000c1e1500 */
[----:B----4-:R-:W-:Y:S02]  /*2a630*/  @!P2 IMAD.MOV.U32 R16, RZ, RZ, R44 ;  /* 0x000000ffff10a224 */ /* 0x010fe400078e002c */
[----:B------:R-:W4:Y:S01]  /*2a640*/  LDL R44, [R1+0x514] ;  /* 0x00051400012c7983 */ /* 0x000f220000100800 */
[----:B------:R-:W-:-:S03]  /*2a650*/  @!P2 IMAD.MOV.U32 R17, RZ, RZ, R45 ;  /* 0x000000ffff11a224 */ /* 0x000fc600078e002d */
[----:B------:R-:W4:Y:S04]  /*2a660*/  LDL R45, [R1+0x510] ;  /* 0x00051000012d7983 */ /* 0x000f280000100800 */
[----:B------:R-:W-:Y:S04]  /*2a670*/  STS.U16 [R82+UR10+0x23b00], R15 ;  /* 0x023b000f52007988 */ /* 0x000fe8000800040a */
[----:B------:R0:W-:Y:S04]  /*2a680*/  STS.U16 [R82+UR10+0x23f00], R14 ;  /* 0x023f000e52007988 */ /* 0x0001e8000800040a */
[----:B------:R2:W-:Y:S01]  /*2a690*/  STS.U16 [R2+UR10+0x10000], R13 ;  /* 0x0100000d02007988 */ /* 0x0005e2000800040a */
[----:B0-----:R-:W-:-:S02]  /*2a6a0*/  @!P2 IMAD.MOV.U32 R14, RZ, RZ, R0 ;  /* 0x000000ffff0ea224 */ /* 0x001fc400078e0000 */
[----:B------:R-:W-:Y:S01]  /*2a6b0*/  @!P2 IMAD.MOV.U32 R15, RZ, RZ, R46 ;  /* 0x000000ffff0fa224 */ /* 0x000fe200078e002e */
[----:B------:R-:W4:Y:S04]  /*2a6c0*/  LDL R0, [R1+0x534] ;  /* 0x0005340001007983 */ /* 0x000f280000100800 */
[----:B------:R-:W4:Y:S04]  /*2a6d0*/  LDL R46, [R1+0x530] ;  /* 0x00053000012e7983 */ /* 0x000f280000100800 */
[----:B------:R3:W-:Y:S01]  /*2a6e0*/  STS.U16 [R2+UR10+0x10400], R12 ;  /* 0x0104000c02007988 */ /* 0x0007e2000800040a */
[----:B------:R-:W-:-:S03]  /*2a6f0*/  @!P2 IMAD.MOV.U32 R21, RZ, RZ, R47 ;  /* 0x000000ffff15a224 */ /* 0x000fc600078e002f */
[----:B------:R-:W4:Y:S04]  /*2a700*/  LDL R47, [R1+0x4d4] ;  /* 0x0004d400012f7983 */ /* 0x000f280000100800 */
[----:B------:R-:W-:Y:S04]  /*2a710*/  STS.U16 [R2+UR10+0x10800], R11 ;  /* 0x0108000b02007988 */ /* 0x000fe8000800040a */
[----:B------:R0:W-:Y:S04]  /*2a720*/  STS.U16 [R2+UR10+0x10c00], R10 ;  /* 0x010c000a02007988 */ /* 0x0001e8000800040a */
[----:B------:R-:W4:Y:S01]  /*2a730*/  @!P2 LDG.E.U16 R35, desc[UR24][R14.64] ;  /* 0x000000180e23a981 */ /* 0x000f22000c1e1500 */
        /* <DEDUP_REMOVED lines=8> */
[----:B------:R-:W4:Y:S01]  /*2a7c0*/  LDL R45, [R1+0x570] ;  /* 0x00057000012d7983 */ /* 0x000f220000100800 */
[----:B------:R-:W-:-:S03]  /*2a7d0*/  @!P2 IMAD.MOV.U32 R15, RZ, RZ, R72 ;  /* 0x000000ffff0fa224 */ /* 0x000fc600078e0048 */
[----:B------:R-:W4:Y:S01]  /*2a7e0*/  LDL R72, [R1+0x590] ;  /* 0x0005900001487983 */ /* 0x000f220000100800 */
[----:B0-----:R-:W-:-:S03]  /*2a7f0*/  @!P2 IMAD.MOV.U32 R10, RZ, RZ, R0 ;  /* 0x000000ffff0aa224 */ /* 0x001fc600078e0000 */
[----:B------:R-:W4:Y:S01]  /*2a800*/  LDL R0, [R1+0x5b4] ;  /* 0x0005b40001007983 */ /* 0x000f220000100800 */
[----:B------:R-:W-:-:S03]  /*2a810*/  @!P2 IMAD.MOV.U32 R11, RZ, RZ, R46 ;  /* 0x000000ffff0ba224 */ /* 0x000fc600078e002e */
[----:B------:R-:W4:Y:S04]  /*2a820*/  LDL R46, [R1+0x5b0] ;  /* 0x0005b000012e7983 */ /* 0x000f280000100800 */
[----:B------:R2:W4:Y:S01]  /*2a830*/  @!P2 LDG.E.U16 R31, desc[UR24][R10.64] ;  /* 0x000000180a1fa981 */ /* 0x000522000c1e1500 */
[----:B------:R-:W-:-:S03]  /*2a840*/  @!P2 IMAD.MOV.U32 R14, RZ, RZ, R47 ;  /* 0x000000ffff0ea224 */ /* 0x000fc600078e002f */
[----:B------:R-:W4:Y:S04]  /*2a850*/  LDL R47, [R1+0x594] ;  /* 0x00059400012f7983 */ /* 0x000f280000100800 */
[----:B------:R-:W-:Y:S04]  /*2a860*/  STS.U16 [R2+UR10+0x11000], R9 ;  /* 0x0110000902007988 */ /* 0x000fe8000800040a */
[----:B------:R4:W-:Y:S01]  /*2a870*/  STS.U16 [R2+UR10+0x11400], R8 ;  /* 0x0114000802007988 */ /* 0x0009e2000800040a */
[----:B--2---:R-:W-:-:S03]  /*2a880*/  @!P2 IMAD.MOV.U32 R11, RZ, RZ, R43 ;  /* 0x000000ffff0ba224 */ /* 0x004fc600078e002b */
[----:B------:R-:W2:Y:S01]  /*2a890*/  LDL R43, [R1+0x5d0] ;  /* 0x0005d000012b7983 */ /* 0x000ea20000100800 */
[----:B---3--:R-:W-:-:S03]  /*2a8a0*/  @!P2 IMAD.MOV.U32 R10, RZ, RZ, R42 ;  /* 0x000000ffff0aa224 */ /* 0x008fc600078e002a */
[----:B------:R-:W3:Y:S01]  /*2a8b0*/  LDL R42, [R1+0x5d4] ;  /* 0x0005d400012a7983 */ /* 0x000ee20000100800 */
[----:B----4-:R-:W-:-:S03]  /*2a8c0*/  @!P2 IMAD.MOV.U32 R8, RZ, RZ, R44 ;  /* 0x000000ffff08a224 */ /* 0x010fc600078e002c */
[----:B------:R-:W4:Y:S01]  /*2a8d0*/  LDL R44, [R1+0x5f4] ;  /* 0x0005f400012c7983 */ /* 0x000f220000100800 */
[----:B------:R-:W-:-:S03]  /*2a8e0*/  @!P2 IMAD.MOV.U32 R9, RZ, RZ, R45 ;  /* 0x000000ffff09a224 */ /* 0x000fc600078e002d */
[----:B------:R-:W4:Y:S04]  /*2a8f0*/  LDL R45, [R1+0x5f0] ;  /* 0x0005f000012d7983 */ /* 0x000f280000100800 */
[----:B------:R-:W-:Y:S04]  /*2a900*/  STS.U16 [R2+UR10+0x11800], R7 ;  /* 0x0118000702007988 */ /* 0x000fe8000800040a */
[----:B------:R0:W-:Y:S04]  /*2a910*/  STS.U16 [R2+UR10+0x11c00], R6 ;  /* 0x011c000602007988 */ /* 0x0001e8000800040a */
[----:B------:R1:W4:Y:S01]  /*2a920*/  @!P2 LDG.E.U16 R29, desc[UR24][R8.64] ;  /* 0x00000018081da981 */ /* 0x000322000c1e1500 */
[----:B0-----:R-:W-:-:S03]  /*2a930*/  @!P2 IMAD.MOV.U32 R6, RZ, RZ, R0 ;  /* 0x000000ffff06a224 */ /* 0x001fc600078e0000 */
[----:B------:R-:W4:Y:S01]  /*2a940*/  LDL R0, [R1+0x614] ;  /* 0x0006140001007983 */ /* 0x000f220000100800 */
[----:B------:R-:W-:-:S03]  /*2a950*/  @!P2 IMAD.MOV.U32 R7, RZ, RZ, R46 ;  /* 0x000000ffff07a224 */ /* 0x000fc600078e002e */
[----:B------:R-:W4:Y:S04]  /*2a960*/  LDL R46, [R1+0x610] ;  /* 0x00061000012e7983 */ /* 0x000f280000100800 */
[----:B------:R2:W4:Y:S01]  /*2a970*/  @!P2 LDG.E.U16 R27, desc[UR24][R6.64] ;  /* 0x00000018061ba981 */ /* 0x000522000c1e1500 */
[----:B-1----:R-:W-:Y:S02]  /*2a980*/  @!P2 IMAD.MOV.U32 R9, RZ, RZ, R72 ;  /* 0x000000ffff09a224 */ /* 0x002fe400078e0048 */
[----:B------:R-:W-:Y:S01]  /*2a990*/  @!P2 IMAD.MOV.U32 R8, RZ, RZ, R47 ;  /* 0x000000ffff08a224 */ /* 0x000fe200078e002f */
[----:B------:R-:W4:Y:S04]  /*2a9a0*/  LDL R72, [R1+0x650] ;  /* 0x0006500001487983 */ /* 0x000f280000100800 */
        /* <DEDUP_REMOVED lines=10> */
[----:B------:R-:W4:Y:S01]  /*2aa50*/  LDL R45, [R1+0x670] ;  /* 0x00067000012d7983 */ /* 0x000f220000100800 */
[----:B------:R-:W-:Y:S02]  /*2aa60*/  PRMT R25, RZ, 0x7610, R25 ;  /* 0x00007610ff197816 */ /* 0x000fe40000000019 */
[----:B------:R-:W-:-:S04]  /*2aa70*/  PRMT R24, RZ, 0x7610, R24 ;  /* 0x00007610ff187816 */ /* 0x000fc80000000018 */
[----:B------:R0:W4:Y:S01]  /*2aa80*/  @!P2 LDG.E.U16 R25, desc[UR24][R4.64] ;  /* 0x000000180419a981 */ /* 0x000122000c1e1500 */
[----:B------:R-:W-:Y:S01]  /*2aa90*/  PRMT R23, RZ, 0x7610, R23 ;  /* 0x00007610ff177816 */ /* 0x000fe20000000017 */
[----:B0-----:R-:W-:Y:S02]  /*2aaa0*/  @!P2 IMAD.MOV.U32 R4, RZ, RZ, R0 ;  /* 0x000000ffff04a224 */ /* 0x001fe400078e0000 */
[----:B------:R-:W4:Y:S01]  /*2aab0*/  LDL R0, [R1+0x694] ;  /* 0x0006940001007983 */ /* 0x000f220000100800 */
[----:B------:R-:W-:-:S03]  /*2aac0*/  @!P2 IMAD.MOV.U32 R5, RZ, RZ, R46 ;  /* 0x000000ffff05a224 */ /* 0x000fc600078e002e */
[----:B------:R-:W4:Y:S04]  /*2aad0*/  LDL R46, [R1+0x690] ;  /* 0x00069000012e7983 */ /* 0x000f280000100800 */
[----:B------:R2:W4:Y:S01]  /*2aae0*/  @!P2 LDG.E.U16 R24, desc[UR24][R4.64] ;  /* 0x000000180418a981 */ /* 0x000522000c1e1500 */
[----:B------:R-:W-:Y:S01]  /*2aaf0*/  PRMT R22, RZ, 0x7610, R22 ;  /* 0x00007610ff167816 */ /* 0x000fe20000000016 */
[----:B--2---:R-:W-:Y:S02]  /*2ab00*/  @!P2 IMAD.MOV.U32 R5, RZ, RZ, R43 ;  /* 0x000000ffff05a224 */ /* 0x004fe400078e002b */
[----:B------:R-:W2:Y:S01]  /*2ab10*/  LDL R43, [R1+0x6b0] ;  /* 0x0006b000012b7983 */ /* 0x000ea20000100800 */
[----:B---3--:R-:W-:-:S03]  /*2ab20*/  @!P2 IMAD.MOV.U32 R4, RZ, RZ, R42 ;  /* 0x000000ffff04a224 */ /* 0x008fc600078e002a */
[----:B------:R-:W3:Y:S04]  /*2ab30*/  LDL R42, [R1+0x6b4] ;  /* 0x0006b400012a7983 */ /* 0x000ee80000100800 */
[----:B------:R0:W3:Y:S02]  /*2ab40*/  @!P2 LDG.E.U16 R23, desc[UR24][R4.64] ;  /* 0x000000180417a981 */ /* 0x0000e4000c1e1500 */
[----:B0-----:R-:W-:Y:S02]  /*2ab50*/  @!P2 IMAD.MOV.U32 R4, RZ, RZ, R47 ;  /* 0x000000ffff04a224 */ /* 0x001fe400078e002f */
[----:B------:R-:W-:Y:S01]  /*2ab60*/  @!P2 IMAD.MOV.U32 R5, RZ, RZ, R72 ;  /* 0x000000ffff05a224 */ /* 0x000fe200078e0048 */
[----:B------:R-:W-:Y:S01]  /*2ab70*/  PRMT R40, RZ, 0x7610, R40 ;  /* 0x00007610ff287816 */ /* 0x000fe20000000028 */
[----:B------:R-:W3:Y:S04]  /*2ab80*/  LDL R72, [R1+0x710] ;  /* 0x0007100001487983 */ /* 0x000ee80000100800 */
[----:B------:R4:W3:Y:S04]  /*2ab90*/  @!P2 LDG.E.U16 R22, desc[UR24][R4.64] ;  /* 0x000000180416a981 */ /* 0x0008e8000c1e1500 */
[----:B------:R0:W3:Y:S01]  /*2aba0*/  @!P2 LDG.E.U16 R40, desc[UR24][R20.64] ;  /* 0x000000181428a981 */ /* 0x0000e2000c1e1500 */
[----:B------:R-:W-:-:S03]  /*2abb0*/  PRMT R38, RZ, 0x7610, R38 ;  /* 0x00007610ff267816 */ /* 0x000fc60000000026 */
[----:B------:R-:W3:Y:S01]  /*2abc0*/  LDL R47, [R1+0x714] ;  /* 0x00071400012f7983 */ /* 0x000ee20000100800 */
[----:B----4-:R-:W-:Y:S02]  /*2abd0*/  @!P2 IMAD.MOV.U32 R4, RZ, RZ, R44 ;  /* 0x000000ffff04a224 */ /* 0x010fe400078e002c */
[----:B------:R-:W-:Y:S01]  /*2abe0*/  @!P2 IMAD.MOV.U32 R5, RZ, RZ, R45 ;  /* 0x000000ffff05a224 */ /* 0x000fe200078e002d */
[----:B------:R-:W4:Y:S04]  /*2abf0*/  LDL R44, [R1+0x6d4] ;  /* 0x0006d400012c7983 */ /* 0x000f280000100800 */
[----:B------:R-:W4:Y:S01]  /*2ac00*/  LDL R45, [R1+0x6d0] ;  /* 0x0006d000012d7983 */ /* 0x000f220000100800 */
[----:B0-----:R-:W-:Y:S02]  /*2ac10*/  PRMT R21, RZ, 0x7610, R21 ;  /* 0x00007610ff157816 */ /* 0x001fe40000000015 */
[----:B------:R-:W-:Y:S01]  /*2ac20*/  PRMT R20, RZ, 0x7610, R20 ;  /* 0x00007610ff147816 */ /* 0x000fe20000000014 */
[----:B------:R-:W4:Y:S04]  /*2ac30*/  @!P2 LDG.E.U16 R38, desc[UR24][R18.64] ;  /* 0x000000181226a981 */ /* 0x000f28000c1e1500 */
[----:B------:R0:W4:Y:S02]  /*2ac40*/  @!P2 LDG.E.U16 R21, desc[UR24][R4.64] ;  /* 0x000000180415a981 */ /* 0x000124000c1e1500 */
[----:B0-----:R-:W-:-:S02]  /*2ac50*/  @!P2 IMAD.MOV.U32 R4, RZ, RZ, R0 ;  /* 0x000000ffff04a224 */ /* 0x001fc400078e0000 */
[----:B------:R-:W-:Y:S01]  /*2ac60*/  @!P2 IMAD.MOV.U32 R5, RZ, RZ, R46 ;  /* 0x000000ffff05a224 */ /* 0x000fe200078e002e */
[----:B------:R-:W4:Y:S04]  /*2ac70*/  LDL R0, [R1+0x6f4] ;  /* 0x0006f40001007983 */ /* 0x000f280000100800 */
[----:B------:R-:W4:Y:S01]  /*2ac80*/  LDL R46, [R1+0x6f0] ;  /* 0x0006f000012e7983 */ /* 0x000f220000100800 */
[----:B------:R-:W-:-:S03]  /*2ac90*/  PRMT R19, RZ, 0x7610, R19 ;  /* 0x00007610ff137816 */ /* 0x000fc60000000013 */
[----:B------:R2:W4:Y:S02]  /*2aca0*/  @!P2 LDG.E.U16 R20, desc[UR24][R4.64] ;  /* 0x000000180414a981 */ /* 0x000524000c1e1500 */
[----:B--2---:R-:W-:Y:S02]  /*2acb0*/  @!P2 IMAD.MOV.U32 R5, RZ, RZ, R43 ;  /* 0x000000ffff05a224 */ /* 0x004fe400078e002b */
        /* <DEDUP_REMOVED lines=8> */
[----:B------:R-:W-:Y:S02]  /*2ad40*/  PRMT R36, RZ, 0x7610, R36 ;  /* 0x00007610ff247816 */ /* 0x000fe40000000024 */
[----:B------:R-:W-:-:S04]  /*2ad50*/  PRMT R18, RZ, 0x7610, R18 ;  /* 0x00007610ff127816 */ /* 0x000fc80000000012 */
[----:B------:R0:W4:Y:S04]  /*2ad60*/  @!P2 LDG.E.U16 R36, desc[UR24][R16.64] ;  /* 0x000000181024a981 */ /* 0x000128000c1e1500 */
[----:B------:R1:W4:Y:S01]  /*2ad70*/  @!P2 LDG.E.U16 R18, desc[UR24][R4.64] ;  /* 0x000000180412a981 */ /* 0x000322000c1e1500 */
[----:B0-----:R-:W-:Y:S01]  /*2ad80*/  PRMT R17, RZ, 0x7610, R17 ;  /* 0x00007610ff117816 */ /* 0x001fe20000000011 */
[----:B-1----:R-:W-:Y:S02]  /*2ad90*/  @!P2 IMAD.MOV.U32 R4, RZ, RZ, R0 ;  /* 0x000000ffff04a224 */ /* 0x002fe400078e0000 */
[----:B------:R-:W-:Y:S01]  /*2ada0*/  @!P2 IMAD.MOV.U32 R5, RZ, RZ, R46 ;  /* 0x000000ffff05a224 */ /* 0x000fe200078e002e */
[----:B------:R-:W4:Y:S04]  /*2adb0*/  LDL R0, [R1+0x774] ;  /* 0x0007740001007983 */ /* 0x000f280000100800 */
[----:B------:R-:W4:Y:S01]  /*2adc0*/  LDL R46, [R1+0x770] ;  /* 0x00077000012e7983 */ /* 0x000f220000100800 */
[----:B------:R-:W-:-:S02]  /*2add0*/  PRMT R34, RZ, 0x7610, R34 ;  /* 0x00007610ff227816 */ /* 0x000fc40000000022 */
[----:B------:R-:W-:Y:S01]  /*2ade0*/  PRMT R16, RZ, 0x7610, R16 ;  /* 0x00007610ff107816 */ /* 0x000fe20000000010 */
[----:B------:R0:W4:Y:S04]  /*2adf0*/  @!P2 LDG.E.U16 R17, desc[UR24][R4.64] ;  /* 0x000000180411a981 */ /* 0x000128000c1e1500 */
[----:B------:R1:W4:Y:S01]  /*2ae00*/  @!P2 LDG.E.U16 R34, desc[UR24][R14.64] ;  /* 0x000000180e22a981 */ /* 0x000322000c1e1500 */
[----:B0-----:R-:W-:Y:S02]  /*2ae10*/  @!P2 IMAD.MOV.U32 R4, RZ, RZ, R47 ;  /* 0x000000ffff04a224 */ /* 0x001fe400078e002f */
[----:B------:R-:W-:Y:S01]  /*2ae20*/  @!P2 IMAD.MOV.U32 R5, RZ, RZ, R72 ;  /* 0x000000ffff05a224 */ /* 0x000fe200078e0048 */
[----:B------:R-:W4:Y:S01]  /*2ae30*/  LDL R47, [R1+0x7d4] ;  /* 0x0007d400012f7983 */ /* 0x000f220000100800 */
[----:B-1----:R-:W-:-:S03]  /*2ae40*/  PRMT R15, RZ, 0x7610, R15 ;  /* 0x00007610ff0f7816 */ /* 0x002fc6000000000f */
[----:B------:R2:W4:Y:S01]  /*2ae50*/  @!P2 LDG.E.U16 R16, desc[UR24][R4.64] ;  /* 0x000000180410a981 */ /* 0x000522000c1e1500 */
[----:B------:R-:W-:-:S03]  /*2ae60*/  PRMT R14, RZ, 0x7610, R14 ;  /* 0x00007610ff0e7816 */ /* 0x000fc6000000000e */
        /* <DEDUP_REMOVED lines=10> */
[----:B------:R-:W-:-:S03]  /*2af10*/  PRMT R32, RZ, 0x7610, R32 ;  /* 0x00007610ff207816 */ /* 0x000fc60000000020 */
[----:B------:R0:W4:Y:S04]  /*2af20*/  @!P2 LDG.E.U16 R14, desc[UR24][R4.64] ;  /* 0x00000018040ea981 */ /* 0x000128000c1e1500 */
[----:B------:R1:W4:Y:S01]  /*2af30*/  @!P2 LDG.E.U16 R32, desc[UR24][R12.64] ;  /* 0x000000180c20a981 */ /* 0x000322000c1e1500 */
[----:B0-----:R-:W-:-:S03]  /*2af40*/  @!P2 IMAD.MOV.U32 R4, RZ, RZ, R0 ;  /* 0x000000ffff04a224 */ /* 0x001fc600078e0000 */
[----:B------:R-:W4:Y:S01]  /*2af50*/  LDL R0, [R1+0x7f4] ;  /* 0x0007f40001007983 */ /* 0x000f220000100800 */
[----:B------:R-:W-:-:S03]  /*2af60*/  @!P2 IMAD.MOV.U32 R5, RZ, RZ, R46 ;  /* 0x000000ffff05a224 */ /* 0x000fc600078e002e */
[----:B------:R-:W4:Y:S01]  /*2af70*/  LDL R46, [R1+0x7f0] ;  /* 0x0007f000012e7983 */ /* 0x000f220000100800 */
[----:B-1----:R-:W-:Y:S02]  /*2af80*/  PRMT R13, RZ, 0x7610, R13 ;  /* 0x00007610ff0d7816 */ /* 0x002fe4000000000d */
[----:B------:R-:W-:-:S04]  /*2af90*/  PRMT R12, RZ, 0x7610, R12 ;  /* 0x00007610ff0c7816 */ /* 0x000fc8000000000c */
        /* <DEDUP_REMOVED lines=10> */
[----:B------:R-:W-:-:S06]  /*2b040*/  PRMT R30, RZ, 0x7610, R30 ;  /* 0x00007610ff1e7816 */ /* 0x000fcc000000001e */
[----:B------:R0:W4:Y:S02]  /*2b050*/  @!P2 LDG.E.U16 R30, desc[UR24][R10.64] ;  /* 0x000000180a1ea981 */ /* 0x000124000c1e1500 */
[----:B0-----:R-:W-:Y:S02]  /*2b060*/  PRMT R11, RZ, 0x7610, R11 ;  /* 0x00007610ff0b7816 */ /* 0x001fe4000000000b */
[----:B------:R-:W-:-:S04]  /*2b070*/  PRMT R10, RZ, 0x7610, R10 ;  /* 0x00007610ff0a7816 */ /* 0x000fc8000000000a */
[----:B------:R0:W4:Y:S01]  /*2b080*/  @!P2 LDG.E.U16 R11, desc[UR24][R4.64] ;  /* 0x00000018040ba981 */ /* 0x000122000c1e1500 */
[----:B------:R-:W-:-:S06]  /*2b090*/  PRMT R28, RZ, 0x7610, R28 ;  /* 0x00007610ff1c7816 */ /* 0x000fcc000000001c */
[----:B------:R1:W4:Y:S01]  /*2b0a0*/  @!P2 LDG.E.U16 R28, desc[UR24][R8.64] ;  /* 0x00000018081ca981 */ /* 0x000322000c1e1500 */
[----:B0-----:R-:W-:Y:S02]  /*2b0b0*/  @!P2 IMAD.MOV.U32 R4, RZ, RZ, R47 ;  /* 0x000000ffff04a224 */ /* 0x001fe400078e002f */
[----:B------:R-:W-:Y:S01]  /*2b0c0*/  @!P2 IMAD.MOV.U32 R5, RZ, RZ, R72 ;  /* 0x000000ffff05a224 */ /* 0x000fe200078e0048 */
[----:B------:R-:W-:Y:S01]  /*2b0d0*/  PRMT R26, RZ, 0x7610, R26 ;  /* 0x00007610ff1a7816 */ /* 0x000fe2000000001a */
[----:B------:R-:W4:Y:S04]  /*2b0e0*/  LDL R72, [R1+0xdc] ;  /* 0x0000dc0001487983 */ /* 0x000f280000100800 */
[----:B------:R0:W4:Y:S01]  /*2b0f0*/  @!P2 LDG.E.U16 R10, desc[UR24][R4.64] ;  /* 0x00000018040aa981 */ /* 0x000122000c1e1500 */
[----:B-1----:R-:W-:-:S02]  /*2b100*/  PRMT R9, RZ, 0x7610, R9 ;  /* 0x00007610ff097816 */ /* 0x002fc40000000009 */
[----:B------:R-:W-:Y:S01]  /*2b110*/  PRMT R8, RZ, 0x7610, R8 ;  /* 0x00007610ff087816 */ /* 0x000fe20000000008 */
[----:B------:R-:W4:Y:S04]  /*2b120*/  @!P2 LDG.E.U16 R26, desc[UR24][R6.64] ;  /* 0x00000018061aa981 */ /* 0x000f28000c1e1500 */
[----:B------:R-:W4:Y:S01]  /*2b130*/  LDL R47, [R1+0xfc] ;  /* 0x0000fc00012f7983 */ /* 0x000f220000100800 */
[----:B0-----:R-:W-:Y:S02]  /*2b140*/  @!P2 IMAD.MOV.U32 R4, RZ, RZ, R0 ;  /* 0x000000ffff04a224 */ /* 0x001fe400078e0000 */
[----:B------:R-:W-:Y:S01]  /*2b150*/  @!P2 IMAD.MOV.U32 R5, RZ, RZ, R46 ;  /* 0x000000ffff05a224 */ /* 0x000fe200078e002e */
[----:B------:R-:W4:Y:S04]  /*2b160*/  LDL R0, [R1+0x854] ;  /* 0x0008540001007983 */ /* 0x000f280000100800 */
[----:B------:R-:W4:Y:S04]  /*2b170*/  LDL R46, [R1+0x850] ;  /* 0x00085000012e7983 */ /* 0x000f280000100800 */
[----:B------:R2:W4:Y:S02]  /*2b180*/  @!P2 LDG.E.U16 R9, desc[UR24][R4.64] ;  /* 0x000000180409a981 */ /* 0x000524000c1e1500 */
[----:B--2---:R-:W-:-:S02]  /*2b190*/  @!P2 IMAD.MOV.U32 R5, RZ, RZ, R43 ;  /* 0x000000ffff05a224 */ /* 0x004fc400078e002b */
[----:B------:R-:W2:Y:S01]  /*2b1a0*/  LDL R43, [R1+0x868] ;  /* 0x00086800012b7983 */ /* 0x000ea20000100800 */
[----:B---3--:R-:W-:-:S03]  /*2b1b0*/  @!P2 IMAD.MOV.U32 R4, RZ, RZ, R42 ;  /* 0x000000ffff04a224 */ /* 0x008fc600078e002a */
[----:B------:R-:W2:Y:S04]  /*2b1c0*/  LDL R42, [R1+0x86c] ;  /* 0x00086c00012a7983 */ /* 0x000ea80000100800 */
[----:B------:R4:W3:Y:S02]  /*2b1d0*/  @!P2 LDG.E.U16 R8, desc[UR24][R4.64] ;  /* 0x000000180408a981 */ /* 0x0008e4000c1e1500 */
[----:B----4-:R-:W-:Y:S02]  /*2b1e0*/  @!P2 IMAD.MOV.U32 R4, RZ, RZ, R44 ;  /* 0x000000ffff04a224 */ /* 0x010fe400078e002c */
[----:B------:R-:W4:Y:S01]  /*2b1f0*/  LDL R44, [R1+0x89c] ;  /* 0x00089c00012c7983 */ /* 0x000f220000100800 */
[----:B------:R-:W-:-:S03]  /*2b200*/  @!P2 IMAD.MOV.U32 R5, RZ, RZ, R45 ;  /* 0x000000ffff05a224 */ /* 0x000fc600078e002d */
[----:B------:R-:W3:Y:S01]  /*2b210*/  LDL R45, [R1+0x898] ;  /* 0x00089800012d7983 */ /* 0x000ee20000100800 */
[----:B------:R-:W-:Y:S02]  /*2b220*/  PRMT R7, RZ, 0x7610, R7 ;  /* 0x00007610ff077816 */ /* 0x000fe40000000007 */
[----:B------:R-:W-:-:S04]  /*2b230*/  PRMT R6, RZ, 0x7610, R6 ;  /* 0x00007610ff067816 */ /* 0x000fc80000000006 */
[----:B------:R0:W3:Y:S04]  /*2b240*/  @!P2 LDG.E.U16 R7, desc[UR24][R4.64] ;  /* 0x000000180407a981 */ /* 0x0000e8000c1e1500 */
[----:B------:R1:W-:Y:S02]  /*2b250*/  STS.U16 [R2+UR10+0x12800], R3 ;  /* 0x0128000302007988 */ /* 0x0003e4000800040a */
[----:B-1----:R-:W-:Y:S01]  /*2b260*/  PRMT R3, RZ, 0x7610, R3 ;  /* 0x00007610ff037816 */ /* 0x002fe20000000003 */
[----:B0-----:R-:W-:Y:S02]  /*2b270*/  @!P2 IMAD.MOV.U32 R4, RZ, RZ, R0 ;  /* 0x000000ffff04a224 */ /* 0x001fe400078e0000 */
[----:B------:R-:W3:Y:S01]  /*2b280*/  LDL R0, [R1+0xe0] ;  /* 0x0000e00001007983 */ /* 0x000ee20000100800 */
[----:B------:R-:W-:-:S03]  /*2b290*/  @!P2 IMAD.MOV.U32 R5, RZ, RZ, R46 ;  /* 0x000000ffff05a224 */ /* 0x000fc600078e002e */
[----:B------:R-:W3:Y:S04]  /*2b2a0*/  LDL R46, [R1+0x100] ;  /* 0x00010000012e7983 */ /* 0x000ee80000100800 */
[----:B------:R0:W3:Y:S02]  /*2b2b0*/  @!P2 LDG.E.U16 R6, desc[UR24][R4.64] ;  /* 0x000000180406a981 */ /* 0x0000e4000c1e1500 */
[----:B0-----:R-:W-:Y:S02]  /*2b2c0*/  PRMT R5, RZ, 0x7610, R5 ;  /* 0x00007610ff057816 */ /* 0x001fe40000000005 */
[----:B------:R-:W-:-:S04]  /*2b2d0*/  PRMT R4, RZ, 0x7610, R4 ;  /* 0x00007610ff047816 */ /* 0x000fc80000000004 */
[----:B--2---:R0:W2:Y:S02]  /*2b2e0*/  @!P2 LDG.E.U16 R5, desc[UR24][R42.64] ;  /* 0x000000182a05a981 */ /* 0x0040a4000c1e1500 */
[----:B0-----:R-:W-:Y:S02]  /*2b2f0*/  @!P2 IMAD.MOV.U32 R42, RZ, RZ, R74 ;  /* 0x000000ffff2aa224 */ /* 0x001fe400078e004a */
[----:B------:R-:W-:Y:S01]  /*2b300*/  @!P2 IMAD.MOV.U32 R43, RZ, RZ, R76 ;  /* 0x000000ffff2ba224 */ /* 0x000fe200078e004c */
[----:B------:R0:W-:Y:S04]  /*2b310*/  STS.U16 [R2+UR10+0x17c00], R68 ;  /* 0x017c004402007988 */ /* 0x0001e8000800040a */
[----:B------:R4:W2:Y:S04]  /*2b320*/  @!P2 LDG.E.U16 R4, desc[UR24][R42.64] ;  /* 0x000000182a04a981 */ /* 0x0008a8000c1e1500 */
[----:B------:R-:W2:Y:S04]  /*2b330*/  LDL R76, [R1+0x15c] ;  /* 0x00015c00014c7983 */ /* 0x000ea80000100800 */
[----:B------:R-:W2:Y:S01]  /*2b340*/  LDL R74, [R1+0x160] ;  /* 0x00016000014a7983 */ /* 0x000ea20000100800 */
[----:B----4-:R-:W-:-:S03]  /*2b350*/  @!P2 IMAD.MOV.U32 R42, RZ, RZ, R44 ;  /* 0x000000ffff2aa224 */ /* 0x010fc600078e002c */
[----:B------:R-:W4:Y:S01]  /*2b360*/  LDL R44, [R1+0x120] ;  /* 0x00012000012c7983 */ /* 0x000f220000100800 */
[----:B---3--:R-:W-:-:S03]  /*2b370*/  @!P2 IMAD.MOV.U32 R43, RZ, RZ, R45 ;  /* 0x000000ffff2ba224 */ /* 0x008fc600078e002d */
[----:B------:R-:W3:Y:S04]  /*2b380*/  LDL R45, [R1+0x11c] ;  /* 0x00011c00012d7983 */ /* 0x000ee80000100800 */
[----:B------:R1:W2:Y:S02]  /*2b390*/  @!P2 LDG.E.U16 R3, desc[UR24][R42.64] ;  /* 0x000000182a03a981 */ /* 0x0002a4000c1e1500 */
[----:B-1----:R-:W-:Y:S02]  /*2b3a0*/  @!P2 IMAD.MOV.U32 R43, RZ, RZ, R72 ;  /* 0x000000ffff2ba224 */ /* 0x002fe400078e0048 */
[----:B------:R-:W2:Y:S01]  /*2b3b0*/  LDL R72, [R1+0x13c] ;  /* 0x00013c0001487983 */ /* 0x000ea20000100800 */
[----:B0-----:R-:W-:-:S03]  /*2b3c0*/  PRMT R68, RZ, 0x7610, R68 ;  /* 0x00007610ff447816 */ /* 0x001fc60000000044 */
[----:B------:R0:W-:Y:S04]  /*2b3d0*/  STS.U16 [R2+UR10+0x17400], R66 ;  /* 0x0174004202007988 */ /* 0x0001e8000800040a */
[----:B------:R1:W-:Y:S01]  /*2b3e0*/  STS.U16 [R2+UR10+0x12c00], R64 ;  /* 0x012c004002007988 */ /* 0x0003e2000800040a */
[----:B0-----:R-:W-:Y:S02]  /*2b3f0*/  PRMT R66, RZ, 0x7610, R66 ;  /* 0x00007610ff427816 */ /* 0x001fe40000000042 */
[----:B-1----:R-:W-:Y:S01]  /*2b400*/  PRMT R64, RZ, 0x7610, R64 ;  /* 0x00007610ff407816 */ /* 0x002fe20000000040 */
[----:B------:R-:W-:Y:S02]  /*2b410*/  @!P2 IMAD.MOV.U32 R42, RZ, RZ, R0 ;  /* 0x000000ffff2aa224 */ /* 0x000fe400078e0000 */
[----:B------:R-:W2:Y:S04]  /*2b420*/  LDL R0, [R1+0x140] ;  /* 0x0001400001007983 */ /* 0x000ea80000100800 */
[----:B------:R0:W2:Y:S02]  /*2b430*/  @!P2 LDG.E.U16 R68, desc[UR24][R42.64] ;  /* 0x000000182a44a981 */ /* 0x0000a4000c1e1500 */
[----:B0-----:R-:W-:-:S02]  /*2b440*/  @!P2 IMAD.MOV.U32 R42, RZ, RZ, R46 ;  /* 0x000000ffff2aa224 */ /* 0x001fc400078e002e */
[----:B------:R-:W-:Y:S01]  /*2b450*/  @!P2 IMAD.MOV.U32 R43, RZ, RZ, R47 ;  /* 0x000000ffff2ba224 */ /* 0x000fe200078e002f */
[----:B------:R-:W2:Y:S04]  /*2b460*/  LDL R46, [R1+0x180] ;  /* 0x00018000012e7983 */ /* 0x000ea80000100800 */
[----:B------:R-:W2:Y:S04]  /*2b470*/  LDL R47, [R1+0x17c] ;  /* 0x00017c00012f7983 */ /* 0x000ea80000100800 */
[----:B------:R4:W2:Y:S02]  /*2b480*/  @!P2 LDG.E.U16 R66, desc[UR24][R42.64] ;  /* 0x000000182a42a981 */ /* 0x0008a4000c1e1500 */
[----:B----4-:R-:W-:-:S02]  /*2b490*/  @!P2 IMAD.MOV.U32 R42, RZ, RZ, R44 ;  /* 0x000000ffff2aa224 */ /* 0x010fc400078e002c */
[----:B------:R-:W4:Y:S01]  /*2b4a0*/  LDL R44, [R1+0x1a0] ;  /* 0x0001a000012c7983 */ /* 0x000f220000100800 */
[----:B---3--:R-:W-:-:S03]  /*2b4b0*/  @!P2 IMAD.MOV.U32 R43, RZ, RZ, R45 ;  /* 0x000000ffff2ba224 */ /* 0x008fc600078e002d */
[----:B------:R-:W3:Y:S04]  /*2b4c0*/  LDL R45, [R1+0x19c] ;  /* 0x00019c00012d7983 */ /* 0x000ee80000100800 */
[----:B------:R2:W3:Y:S02]  /*2b4d0*/  @!P2 LDG.E.U16 R64, desc[UR24][R42.64] ;  /* 0x000000182a40a981 */ /* 0x0004e4000c1e1500 */
[----:B--2---:R-:W-:Y:S02]  /*2b4e0*/  @!P2 IMAD.MOV.U32 R43, RZ, RZ, R72 ;  /* 0x000000ffff2ba224 */ /* 0x004fe400078e0048 */
[----:B------:R-:W2:Y:S04]  /*2b4f0*/  LDL R72, [R1+0x1bc] ;  /* 0x0001bc0001487983 */ /* 0x000ea80000100800 */
[----:B------:R0:W-:Y:S04]  /*2b500*/  STS.U16 [R2+UR10+0x13400], R62 ;  /* 0x0134003e02007988 */ /* 0x0001e8000800040a */
[----:B------:R1:W-:Y:S01]  /*2b510*/  STS.U16 [R2+UR10+0x13c00], R60 ;  /* 0x013c003c02007988 */ /* 0x0003e2000800040a */
[----:B0-----:R-:W-:-:S02]  /*2b520*/  PRMT R62, RZ, 0x7610, R62 ;  /* 0x00007610ff3e7816 */ /* 0x001fc4000000003e */
[----:B-1----:R-:W-:Y:S01]  /*2b530*/  PRMT R60, RZ, 0x7610, R60 ;  /* 0x00007610ff3c7816 */ /* 0x002fe2000000003c */
[----:B------:R0:W-:Y:S01]  /*2b540*/  STS.U16 [R2+UR10+0x14400], R58 ;  /* 0x0144003a02007988 */ /* 0x0001e2000800040a */
[----:B------:R-:W-:-:S03]  /*2b550*/  @!P2 IMAD.MOV.U32 R42, RZ, RZ, R0 ;  /* 0x000000ffff2aa224 */ /* 0x000fc600078e0000 */
[----:B------:R-:W2:Y:S04]  /*2b560*/  LDL R0, [R1+0x1c0] ;  /* 0x0001c00001007983 */ /* 0x000ea80000100800 */
[----:B------:R1:W2:Y:S01]  /*2b570*/  @!P2 LDG.E.U16 R62, desc[UR24][R42.64] ;  /* 0x000000182a3ea981 */ /* 0x0002a2000c1e1500 */
[----:B0-----:R-:W-:Y:S01]  /*2b580*/  PRMT R58, RZ, 0x7610, R58 ;  /* 0x00007610ff3a7816 */ /* 0x001fe2000000003a */
[----:B-1----:R-:W-:Y:S02]  /*2b590*/  @!P2 IMAD.MOV.U32 R42, RZ, RZ, R74 ;  /* 0x000000ffff2aa224 */ /* 0x002fe400078e004a */
[----:B------:R-:W-:Y:S01]  /*2b5a0*/  @!P2 IMAD.MOV.U32 R43, RZ, RZ, R76 ;  /* 0x000000ffff2ba224 */ /* 0x000fe200078e004c */
[----:B------:R0:W-:Y:S04]  /*2b5b0*/  STS.U16 [R2+UR10+0x14c00], R56 ;  /* 0x014c003802007988 */ /* 0x0001e8000800040a */
[----:B------:R1:W2:Y:S04]  /*2b5c0*/  @!P2 LDG.E.U16 R60, desc[UR24][R42.64] ;  /* 0x000000182a3ca981 */ /* 0x0002a8000c1e1500 */
[----:B------:R-:W2:Y:S01]  /*2b5d0*/  LDL R74, [R1+0x23c] ;  /* 0x00023c00014a7983 */ /* 0x000ea20000100800 */
[----:B-1----:R-:W-:-:S02]  /*2b5e0*/  @!P2 IMAD.MOV.U32 R42, RZ, RZ, R46 ;  /* 0x000000ffff2aa224 */ /* 0x002fc400078e002e */
[----:B------:R-:W-:Y:S01]  /*2b5f0*/  @!P2 IMAD.MOV.U32 R43, RZ, RZ, R47 ;  /* 0x000000ffff2ba224 */ /* 0x000fe200078e002f */
[----:B------:R-:W2:Y:S04]  /*2b600*/  LDL R46, [R1+0x200] ;  /* 0x00020000012e7983 */ /* 0x000ea80000100800 */
[----:B------:R-:W2:Y:S01]  /*2b610*/  LDL R47, [R1+0x1dc] ;  /* 0x0001dc00012f7983 */ /* 0x000ea20000100800 */
[----:B0-----:R-:W-:-:S03]  /*2b620*/  PRMT R56, RZ, 0x7610, R56 ;  /* 0x00007610ff387816 */ /* 0x001fc60000000038 */
[----:B------:R4:W2:Y:S02]  /*2b630*/  @!P2 LDG.E.U16 R58, desc[UR24][R42.64] ;  /* 0x000000182a3aa981 */ /* 0x0008a4000c1e1500 */
[----:B----4-:R-:W-:Y:S02]  /*2b640*/  @!P2 IMAD.MOV.U32 R42, RZ, RZ, R44 ;  /* 0x000000ffff2aa224 */ /* 0x010fe400078e002c */
        /* <DEDUP_REMOVED lines=12> */
[----:B------:R-:W2:Y:S04]  /*2b710*/  LDL.LU R0, [R1+0xc] ;  /* 0x00000c0001007983 */ /* 0x000ea80000300800 */
[----:B------:R1:W2:Y:S04]  /*2b720*/  @!P2 LDG.E.U16 R54, desc[UR24][R42.64] ;  /* 0x000000182a36a981 */ /* 0x0002a8000c1e1500 */
[----:B------:R-:W2:Y:S01]  /*2b730*/  LDL.LU R92, [R1+0x14] ;  /* 0x00001400015c7983 */ /* 0x000ea20000300800 */
[----:B0-----:R-:W-:Y:S01]  /*2b740*/  PRMT R50, RZ, 0x7610, R50 ;  /* 0x00007610ff327816 */ /* 0x001fe20000000032 */
[----:B-1----:R-:W-:-:S02]  /*2b750*/  @!P2 IMAD.MOV.U32 R42, RZ, RZ, R46 ;  /* 0x000000ffff2aa224 */ /* 0x002fc400078e002e */
[----:B------:R-:W2:Y:S01]  /*2b760*/  LDL R46, [R1+0x260] ;  /* 0x00026000012e7983 */ /* 0x000ea20000100800 */
[----:B------:R-:W-:-:S03]  /*2b770*/  @!P2 IMAD.MOV.U32 R43, RZ, RZ, R47 ;  /* 0x000000ffff2ba224 */ /* 0x000fc600078e002f */
[----:B------:R-:W2:Y:S04]  /*2b780*/  LDL R47, [R1+0x25c] ;  /* 0x00025c00012f7983 */ /* 0x000ea80000100800 */
[----:B------:R4:W2:Y:S02]  /*2b790*/  @!P2 LDG.E.U16 R52, desc[UR24][R42.64] ;  /* 0x000000182a34a981 */ /* 0x0008a4000c1e1500 */
[----:B----4-:R-:W-:Y:S02]  /*2b7a0*/  @!P2 IMAD.MOV.U32 R42, RZ, RZ, R44 ;  /* 0x000000ffff2aa224 */ /* 0x010fe400078e002c */
[----:B------:R-:W4:Y:S01]  /*2b7b0*/  LDL R44, [R1+0x280] ;  /* 0x00028000012c7983 */ /* 0x000f220000100800 */
[----:B---3--:R-:W-:-:S03]  /*2b7c0*/  @!P2 IMAD.MOV.U32 R43, RZ, RZ, R45 ;  /* 0x000000ffff2ba224 */ /* 0x008fc600078e002d */
[----:B------:R-:W4:Y:S04]  /*2b7d0*/  LDL R45, [R1+0x27c] ;  /* 0x00027c00012d7983 */ /* 0x000f280000100800 */
[----:B------:R2:W3:Y:S04]  /*2b7e0*/  @!P2 LDG.E.U16 R50, desc[UR24][R42.64] ;  /* 0x000000182a32a981 */ /* 0x0004e8000c1e1500 */
[----:B------:R-:W3:Y:S01]  /*2b7f0*/  LDL.LU R93, [R1+0x18] ;  /* 0x00001800015d7983 */ /* 0x000ee20000300800 */
[----:B--2---:R-:W-:Y:S02]  /*2b800*/  @!P2 IMAD.MOV.U32 R42, RZ, RZ, R72 ;  /* 0x000000ffff2aa224 */ /* 0x004fe400078e0048 */
[----:B------:R-:W-:Y:S01]  /*2b810*/  @!P2 IMAD.MOV.U32 R43, RZ, RZ, R74 ;  /* 0x000000ffff2ba224 */ /* 0x000fe200078e004a */
[----:B------:R-:W2:Y:S04]  /*2b820*/  LDL R72, [R1+0x2a0] ;  /* 0x0002a00001487983 */ /* 0x000ea80000100800 */
[----:B------:R-:W3:Y:S04]  /*2b830*/  LDL R74, [R1+0x29c] ;  /* 0x00029c00014a7983 */ /* 0x000ee80000100800 */
[----:B------:R0:W-:Y:S01]  /*2b840*/  STS.U16 [R2+UR10+0x16c00], R48 ;  /* 0x016c003002007988 */ /* 0x0001e2000800040a */
[----:B------:R-:W-:-:S03]  /*2b850*/  PRMT R41, RZ, 0x7610, R41 ;  /* 0x00007610ff297816 */ /* 0x000fc60000000029 */
[----:B------:R-:W3:Y:S01]  /*2b860*/  LDL.LU R90, [R1+0x1c] ;  /* 0x00001c00015a7983 */ /* 0x000ee20000300800 */
[----:B0-----:R-:W-:-:S06]  /*2b870*/  PRMT R48, RZ, 0x7610, R48 ;  /* 0x00007610ff307816 */ /* 0x001fcc0000000030 */
[----:B------:R0:W3:Y:S04]  /*2b880*/  @!P2 LDG.E.U16 R48, desc[UR24][R42.64] ;  /* 0x000000182a30a981 */ /* 0x0000e8000c1e1500 */
[----:B------:R1:W-:Y:S01]  /*2b890*/  STS.U16 [R2+UR10+0x1b400], R0 ;  /* 0x01b4000002007988 */ /* 0x0003e2000800040a */
[----:B0-----:R-:W-:-:S03]  /*2b8a0*/  @!P2 IMAD.MOV.U32 R42, RZ, RZ, R46 ;  /* 0x000000ffff2aa224 */ /* 0x001fc600078e002e */
[----:B------:R-:W3:Y:S01]  /*2b8b0*/  LDL R46, [R1+0x2c0] ;  /* 0x0002c000012e7983 */ /* 0x000ee20000100800 */
[----:B------:R-:W-:-:S03]  /*2b8c0*/  @!P2 IMAD.MOV.U32 R43, RZ, RZ, R47 ;  /* 0x000000ffff2ba224 */ /* 0x000fc600078e002f */
[----:B------:R-:W3:Y:S04]  /*2b8d0*/  LDL R47, [R1+0x2bc] ;  /* 0x0002bc00012f7983 */ /* 0x000ee80000100800 */
[----:B------:R0:W3:Y:S04]  /*2b8e0*/  @!P2 LDG.E.U16 R41, desc[UR24][R42.64] ;  /* 0x000000182a29a981 */ /* 0x0000e8000c1e1500 */
[----:B------:R-:W3:Y:S04]  /*2b8f0*/  LDL.LU R82, [R1+0x24] ;  /* 0x0000240001527983 */ /* 0x000ee80000300800 */
[----:B------:R-:W3:Y:S01]  /*2b900*/  LDL.LU R91, [R1+0x28] ;  /* 0x00002800015b7983 */ /* 0x000ee20000300800 */
[----:B0-----:R-:W-:-:S03]  /*2b910*/  PRMT R42, RZ, 0x7610, R42 ;  /* 0x00007610ff2a7816 */ /* 0x001fc6000000002a */
[----:B------:R-:W3:Y:S04]  /*2b920*/  LDL R78, [R1+0x2dc] ;  /* 0x0002dc00014e7983 */ /* 0x000ee80000100800 */
[----:B-1----:R-:W3:Y:S04]  /*2b930*/  LDL R0, [R1+0x2e0] ;  /* 0x0002e00001007983 */ /* 0x002ee80000100800 */
[----:B----4-:R2:W4:Y:S02]  /*2b940*/  @!P2 LDG.E.U16 R42, desc[UR24][R44.64] ;  /* 0x000000182c2aa981 */ /* 0x010524000c1e1500 */
[----:B--2---:R-:W-:-:S02]  /*2b950*/  @!P2 IMAD.MOV.U32 R44, RZ, RZ, R72 ;  /* 0x000000ffff2ca224 */ /* 0x004fc400078e0048 */
[----:B------:R-:W2:Y:S01]  /*2b960*/  LDL R72, [R1+0x300] ;  /* 0x0003000001487983 */ /* 0x000ea20000100800 */
[----:B---3--:R-:W-:-:S03]  /*2b970*/  @!P2 IMAD.MOV.U32 R45, RZ, RZ, R74 ;  /* 0x000000ffff2da224 */ /* 0x008fc600078e004a */
[----:B------:R-:W3:Y:S01]  /*2b980*/  LDL R74, [R1+0x2fc] ;  /* 0x0002fc00014a7983 */ /* 0x000ee20000100800 */
[----:B------:R-:W-:-:S03]  /*2b990*/  PRMT R43, RZ, 0x7610, R43 ;  /* 0x00007610ff2b7816 */ /* 0x000fc6000000002b */
[----:B------:R0:W-:Y:S04]  /*2b9a0*/  STS.U16 [R2+UR10+0x1b800], R92 ;  /* 0x01b8005c02007988 */ /* 0x0001e8000800040a */
[----:B------:R1:W4:Y:S04]  /*2b9b0*/  @!P2 LDG.E.U16 R43, desc[UR24][R44.64] ;  /* 0x000000182c2ba981 */ /* 0x000328000c1e1500 */
[----:B------:R-:W4:Y:S04]  /*2b9c0*/  LDL.LU R84, [R1+0x2c] ;  /* 0x00002c0001547983 */ /* 0x000f280000300800 */
[----:B0-----:R-:W4:Y:S01]  /*2b9d0*/  LDL.LU R92, [R1+0x34] ;  /* 0x00003400015c7983 */ /* 0x001f220000300800 */
[----:B-1----:R-:W-:-:S03]  /*2b9e0*/  PRMT R44, RZ, 0x7610, R44 ;  /* 0x00007610ff2c7816 */ /* 0x002fc6000000002c */
[----:B------:R-:W4:Y:S04]  /*2b9f0*/  LDL R80, [R1+0x318] ;  /* 0x0003180001507983 */ /* 0x000f280000100800 */
[----:B------:R-:W4:Y:S01]  /*2ba00*/  LDL R76, [R1+0x31c] ;  /* 0x00031c00014c7983 */ /* 0x000f220000100800 */
[----:B------:R-:W-:-:S03]  /*2ba10*/  PRMT R45, RZ, 0x7610, R45 ;  /* 0x00007610ff2d7816 */ /* 0x000fc6000000002d */
[----:B------:R0:W-:Y:S04]  /*2ba20*/  STS.U16 [R2+UR10+0x1bc00], R93 ;  /* 0x01bc005d02007988 */ /* 0x0001e8000800040a */
[----:B------:R1:W-:Y:S04]  /*2ba30*/  STS.U16 [R2+UR10+0x1c000], R90 ;  /* 0x01c0005a02007988 */ /* 0x0003e8000800040a */
[----:B0-----:R-:W4:Y:S04]  /*2ba40*/  LDL.LU R93, [R1+0x38] ;  /* 0x00003800015d7983 */ /* 0x001f280000300800 */
[----:B------:R0:W4:Y:S02]  /*2ba50*/  @!P2 LDG.E.U16 R44, desc[UR24][R46.64] ;  /* 0x000000182e2ca981 */ /* 0x000124000c1e1500 */
[----:B0-----:R-:W-:-:S02]  /*2ba60*/  @!P2 IMAD.MOV.U32 R47, RZ, RZ, R78 ;  /* 0x000000ffff2fa224 */ /* 0x001fc400078e004e */
[----:B------:R-:W4:Y:S01]  /*2ba70*/  LDL R78, [R1+0x338] ;  /* 0x00033800014e7983 */ /* 0x000f220000100800 */
[----:B------:R-:W-:-:S03]  /*2ba80*/  @!P2 IMAD.MOV.U32 R46, RZ, RZ, R0 ;  /* 0x000000ffff2ea224 */ /* 0x000fc600078e0000 */
[----:B------:R-:W4:Y:S04]  /*2ba90*/  LDL R0, [R1+0x33c] ;  /* 0x00033c0001007983 */ /* 0x000f280000100800 */
[----:B------:R2:W4:Y:S04]  /*2baa0*/  @!P2 LDG.E.U16 R45, desc[UR24][R46.64] ;  /* 0x000000182e2da981 */ /* 0x000528000c1e1500 */
[----:B-1----:R-:W4:Y:S01]  /*2bab0*/  LDL.LU R90, [R1+0x3c] ;  /* 0x00003c00015a7983 */ /* 0x002f220000300800 */
[----:B--2---:R-:W-:-:S03]  /*2bac0*/  @!P2 IMAD.MOV.U32 R46, RZ, RZ, R72 ;  /* 0x000000ffff2ea224 */ /* 0x004fc600078e0048 */
[----:B------:R-:W2:Y:S01]  /*2bad0*/  LDL R72, [R1+0x354] ;  /* 0x0003540001487983 */ /* 0x000ea20000100800 */
[----:B---3--:R-:W-:-:S03]  /*2bae0*/  @!P2 IMAD.MOV.U32 R47, RZ, RZ, R74 ;  /* 0x000000ffff2fa224 */ /* 0x008fc600078e004a */
[----:B------:R-:W3:Y:S04]  /*2baf0*/  LDL R74, [R1+0x350] ;  /* 0x00035000014a7983 */ /* 0x000ee80000100800 */
[----:B------:R0:W-:Y:S04]  /*2bb00*/  STS.U16 [R2+UR10+0x16800], R49 ;  /* 0x0168003102007988 */ /* 0x0001e8000800040a */
[----:B------:R1:W-:Y:S01]  /*2bb10*/  STS.U16 [R2+UR10+0x16000], R51 ;  /* 0x0160003302007988 */ /* 0x0003e2000800040a */
[----:B0-----:R-:W-:-:S03]  /*2bb20*/  PRMT R49, RZ, 0x7610, R49 ;  /* 0x00007610ff317816 */ /* 0x001fc60000000031 */
[----:B------:R0:W-:Y:S01]  /*2bb30*/  STS.U16 [R2+UR10+0x1c400], R82 ;  /* 0x01c4005202007988 */ /* 0x0001e2000800040a */
[----:B-1----:R-:W-:-:S03]  /*2bb40*/  PRMT R51, RZ, 0x7610, R51 ;  /* 0x00007610ff337816 */ /* 0x002fc60000000033 */
[----:B------:R4:W3:Y:S04]  /*2bb50*/  @!P2 LDG.E.U16 R49, desc[UR24][R46.64] ;  /* 0x000000182e31a981 */ /* 0x0008e8000c1e1500 */
[----:B0-----:R-:W3:Y:S01]  /*2bb60*/  LDL R82, [R1+0x368] ;  /* 0x0003680001527983 */ /* 0x001ee20000100800 */
[----:B----4-:R-:W-:Y:S02]  /*2bb70*/  @!P2 IMAD.MOV.U32 R46, RZ, RZ, R76 ;  /* 0x000000ffff2ea224 */ /* 0x010fe400078e004c */
[----:B------:R-:W-:Y:S01]  /*2bb80*/  @!P2 IMAD.MOV.U32 R47, RZ, RZ, R80 ;  /* 0x000000ffff2fa224 */ /* 0x000fe200078e0050 */
[----:B------:R-:W4:Y:S04]  /*2bb90*/  LDL R76, [R1+0x36c] ;  /* 0x00036c00014c7983 */ /* 0x000f280000100800 */
[----:B------:R0:W-:Y:S04]  /*2bba0*/  STS.U16 [R2+UR10+0x15800], R53 ;  /* 0x0158003502007988 */ /* 0x0001e8000800040a */
[----:B------:R1:W4:Y:S04]  /*2bbb0*/  @!P2 LDG.E.U16 R51, desc[UR24][R46.64] ;  /* 0x000000182e33a981 */ /* 0x000328000c1e1500 */
[----:B------:R1:W-:Y:S01]  /*2bbc0*/  STS.U16 [R2+UR10+0x1c800], R91 ;  /* 0x01c8005b02007988 */ /* 0x0003e2000800040a */
[----:B0-----:R-:W-:-:S03]  /*2bbd0*/  PRMT R53, RZ, 0x7610, R53 ;  /* 0x00007610ff357816 */ /* 0x001fc60000000035 */
[----:B-1----:R-:W4:Y:S04]  /*2bbe0*/  LDL.LU R91, [R1+0x44] ;  /* 0x00004400015b7983 */ /* 0x002f280000300800 */
[----:B------:R-:W4:Y:S01]  /*2bbf0*/  LDL R80, [R1+0x388] ;  /* 0x0003880001507983 */ /* 0x000f220000100800 */
[----:B------:R-:W-:-:S03]  /*2bc00*/  @!P2 IMAD.MOV.U32 R47, RZ, RZ, R78 ;  /* 0x000000ffff2fa224 */ /* 0x000fc600078e004e */
[----:B------:R-:W4:Y:S01]  /*2bc10*/  LDL R78, [R1+0x38c] ;  /* 0x00038c00014e7983 */ /* 0x000f220000100800 */
[----:B------:R-:W-:-:S03]  /*2bc20*/  @!P2 IMAD.MOV.U32 R46, RZ, RZ, R0 ;  /* 0x000000ffff2ea224 */ /* 0x000fc600078e0000 */
[----:B------:R-:W4:Y:S04]  /*2bc30*/  LDL.LU R0, [R1+0x48] ;  /* 0x0000480001007983 */ /* 0x000f280000300800 */
[----:B------:R2:W4:Y:S02]  /*2bc40*/  @!P2 LDG.E.U16 R53, desc[UR24][R46.64] ;  /* 0x000000182e35a981 */ /* 0x000524000c1e1500 */
[----:B--2---:R-:W-:Y:S02]  /*2bc50*/  @!P2 IMAD.MOV.U32 R46, RZ, RZ, R72 ;  /* 0x000000ffff2ea224 */ /* 0x004fe400078e0048 */
        /* <DEDUP_REMOVED lines=9> */
[----:B0-----:R-:W3:Y:S01]  /*2bcf0*/  LDL.LU R92, [R1+0x4c] ;  /* 0x00004c00015c7983 */ /* 0x001ee20000300800 */
[----:B-1----:R-:W-:Y:S02]  /*2bd00*/  @!P2 IMAD.MOV.U32 R47, RZ, RZ, R82 ;  /* 0x000000ffff2fa224 */ /* 0x002fe400078e0052 */
[----:B----4-:R-:W-:Y:S01]  /*2bd10*/  @!P2 IMAD.MOV.U32 R46, RZ, RZ, R76 ;  /* 0x000000ffff2ea224 */ /* 0x010fe200078e004c */
[----:B------:R-:W4:Y:S04]  /*2bd20*/  LDL R82, [R1+0x3b8] ;  /* 0x0003b80001527983 */ /* 0x000f280000100800 */
[----:B------:R-:W4:Y:S04]  /*2bd30*/  LDL R76, [R1+0x3bc] ;  /* 0x0003bc00014c7983 */ /* 0x000f280000100800 */
[----:B------:R0:W-:Y:S04]  /*2bd40*/  STS.U16 [R2+UR10+0x14000], R59 ;  /* 0x0140003b02007988 */ /* 0x0001e8000800040a */
[----:B------:R1:W4:Y:S04]  /*2bd50*/  @!P2 LDG.E.U16 R57, desc[UR24][R46.64] ;  /* 0x000000182e39a981 */ /* 0x000328000c1e1500 */
[----:B------:R1:W-:Y:S01]  /*2bd60*/  STS.U16 [R2+UR10+0x1d400], R93 ;  /* 0x01d4005d02007988 */ /* 0x0003e2000800040a */
[----:B0-----:R-:W-:-:S03]  /*2bd70*/  PRMT R59, RZ, 0x7610, R59 ;  /* 0x00007610ff3b7816 */ /* 0x001fc6000000003b */
[----:B------:R0:W-:Y:S01]  /*2bd80*/  STS.U16 [R2+UR10+0x1cc00], R84 ;  /* 0x01cc005402007988 */ /* 0x0001e2000800040a */
[----:B-1----:R-:W-:-:S03]  /*2bd90*/  @!P2 IMAD.MOV.U32 R47, RZ, RZ, R80 ;  /* 0x000000ffff2fa224 */ /* 0x002fc600078e0050 */
[----:B------:R-:W4:Y:S04]  /*2bda0*/  LDL.LU R93, [R1+0x54] ;  /* 0x00005400015d7983 */ /* 0x000f280000300800 */
[----:B------:R-:W4:Y:S04]  /*2bdb0*/  LDL R80, [R1+0x3d8] ;  /* 0x0003d80001507983 */ /* 0x000f280000100800 */
[----:B------:R1:W-:Y:S04]  /*2bdc0*/  STS.U16 [R2+UR10+0x1d800], R90 ;  /* 0x01d8005a02007988 */ /* 0x0003e8000800040a */
[----:B------:R0:W-:Y:S01]  /*2bdd0*/  STS.U16 [R2+UR10+0x1dc00], R91 ;  /* 0x01dc005b02007988 */ /* 0x0001e2000800040a */
[----:B------:R-:W-:-:S03]  /*2bde0*/  @!P2 IMAD.MOV.U32 R46, RZ, RZ, R78 ;  /* 0x000000ffff2ea224 */ /* 0x000fc600078e004e */
[----:B------:R-:W4:Y:S04]  /*2bdf0*/  LDL R78, [R1+0x3dc] ;  /* 0x0003dc00014e7983 */ /* 0x000f280000100800 */
[----:B------:R2:W4:Y:S04]  /*2be00*/  @!P2 LDG.E.U16 R59, desc[UR24][R46.64] ;  /* 0x000000182e3ba981 */ /* 0x000528000c1e1500 */
[----:B0-----:R-:W4:Y:S04]  /*2be10*/  LDL.LU R84, [R1+0x58] ;  /* 0x0000580001547983 */ /* 0x001f280000300800 */
[----:B-1----:R-:W4:Y:S04]  /*2be20*/  LDL.LU R90, [R1+0x5c] ;  /* 0x00005c00015a7983 */ /* 0x002f280000300800 */
[----:B------:R0:W-:Y:S01]  /*2be30*/  STS.U16 [R2+UR10+0x1e000], R0 ;  /* 0x01e0000002007988 */ /* 0x0001e2000800040a */
[----:B--2---:R-:W-:-:S03]  /*2be40*/  @!P2 IMAD.MOV.U32 R46, RZ, RZ, R72 ;  /* 0x000000ffff2ea224 */ /* 0x004fc600078e0048 */
[----:B------:R-:W2:Y:S01]  /*2be50*/  LDL R72, [R1+0x3fc] ;  /* 0x0003fc0001487983 */ /* 0x000ea20000100800 */
[----:B---3--:R-:W-:-:S03]  /*2be60*/  @!P2 IMAD.MOV.U32 R47, RZ, RZ, R74 ;  /* 0x000000ffff2fa224 */ /* 0x008fc600078e004a */
[----:B------:R-:W3:Y:S04]  /*2be70*/  LDL R74, [R1+0x3f8] ;  /* 0x0003f800014a7983 */ /* 0x000ee80000100800 */
[----:B------:R-:W3:Y:S04]  /*2be80*/  LDL.LU R91, [R1+0x64] ;  /* 0x00006400015b7983 */ /* 0x000ee80000300800 */
[----:B0-----:R-:W3:Y:S04]  /*2be90*/  LDL R0, [R1+0x41c] ;  /* 0x00041c0001007983 */ /* 0x001ee80000100800 */
[----:B------:R0:W-:Y:S04]  /*2bea0*/  STS.U16 [R2+UR10+0x13800], R61 ;  /* 0x0138003d02007988 */ /* 0x0001e8000800040a */
[----:B------:R1:W-:Y:S01]  /*2beb0*/  STS.U16 [R2+UR10+0x13000], R63 ;  /* 0x0130003f02007988 */ /* 0x0003e2000800040a */
[----:B0-----:R-:W-:-:S02]  /*2bec0*/  PRMT R61, RZ, 0x7610, R61 ;  /* 0x00007610ff3d7816 */ /* 0x001fc4000000003d */
[----:B-1----:R-:W-:-:S04]  /*2bed0*/  PRMT R63, RZ, 0x7610, R63 ;  /* 0x00007610ff3f7816 */ /* 0x002fc8000000003f */
[----:B------:R4:W3:Y:S04]  /*2bee0*/  @!P2 LDG.E.U16 R61, desc[UR24][R46.64] ;  /* 0x000000182e3da981 */ /* 0x0008e8000c1e1500 */
[----:B------:R0:W-:Y:S01]  /*2bef0*/  STS.U16 [R2+UR10+0x17000], R65 ;  /* 0x0170004102007988 */ /* 0x0001e2000800040a */
[----:B----4-:R-:W-:Y:S02]  /*2bf00*/  @!P2 IMAD.MOV.U32 R46, RZ, RZ, R76 ;  /* 0x000000ffff2ea224 */ /* 0x010fe400078e004c */
[----:B------:R-:W-:Y:S01]  /*2bf10*/  @!P2 IMAD.MOV.U32 R47, RZ, RZ, R82 ;  /* 0x000000ffff2fa224 */ /* 0x000fe200078e0052 */
[----:B------:R-:W4:Y:S01]  /*2bf20*/  LDL R76, [R1+0x418] ;  /* 0x00041800014c7983 */ /* 0x000f220000100800 */
[----:B0-----:R-:W-:-:S03]  /*2bf30*/  PRMT R65, RZ, 0x7610, R65 ;  /* 0x00007610ff417816 */ /* 0x001fc60000000041 */
[----:B------:R0:W4:Y:S04]  /*2bf40*/  @!P2 LDG.E.U16 R63, desc[UR24][R46.64] ;  /* 0x000000182e3fa981 */ /* 0x000128000c1e1500 */
[----:B------:R1:W-:Y:S01]  /*2bf50*/  STS.U16 [R2+UR10+0x17800], R67 ;  /* 0x0178004302007988 */ /* 0x0003e2000800040a */
[----:B0-----:R-:W-:-:S03]  /*2bf60*/  @!P2 IMAD.MOV.U32 R47, RZ, RZ, R80 ;  /* 0x000000ffff2fa224 */ /* 0x001fc600078e0050 */
[----:B------:R-:W4:Y:S01]  /*2bf70*/  LDL R80, [R1+0x438] ;  /* 0x0004380001507983 */ /* 0x000f220000100800 */
[----:B-1----:R-:W-:-:S03]  /*2bf80*/  PRMT R67, RZ, 0x7610, R67 ;  /* 0x00007610ff437816 */ /* 0x002fc60000000043 */
[----:B------:R0:W-:Y:S04]  /*2bf90*/  STS.U16 [R2+UR10+0x1e400], R92 ;  /* 0x01e4005c02007988 */ /* 0x0001e8000800040a */
[----:B------:R1:W-:Y:S01]  /*2bfa0*/  STS.U16 [R2+UR10+0x1e800], R93 ;  /* 0x01e8005d02007988 */ /* 0x0003e2000800040a */
[----:B------:R-:W-:-:S03]  /*2bfb0*/  @!P2 IMAD.MOV.U32 R46, RZ, RZ, R78 ;  /* 0x000000ffff2ea224 */ /* 0x000fc600078e004e */
[----:B------:R-:W4:Y:S04]  /*2bfc0*/  LDL R78, [R1+0x43c] ;  /* 0x00043c00014e7983 */ /* 0x000f280000100800 */
[----:B------:R2:W4:Y:S04]  /*2bfd0*/  @!P2 LDG.E.U16 R65, desc[UR24][R46.64] ;  /* 0x000000182e41a981 */ /* 0x000528000c1e1500 */
[----:B------:R-:W4:Y:S01]  /*2bfe0*/  LDL.LU R82, [R1+0x68] ;  /* 0x0000680001527983 */ /* 0x000f220000300800 */
[----:B--2---:R-:W-:-:S03]  /*2bff0*/  @!P2 IMAD.MOV.U32 R46, RZ, RZ, R72 ;  /* 0x000000ffff2ea224 */ /* 0x004fc600078e0048 */
[----:B------:R-:W2:Y:S01]  /*2c000*/  LDL R72, [R1+0x45c] ;  /* 0x00045c0001487983 */ /* 0x000ea20000100800 */
[----:B---3--:R-:W-:-:S03]  /*2c010*/  @!P2 IMAD.MOV.U32 R47, RZ, RZ, R74 ;  /* 0x000000ffff2fa224 */ /* 0x008fc600078e004a */
[----:B------:R-:W3:Y:S04]  /*2c020*/  LDL R74, [R1+0x458] ;  /* 0x00045800014a7983 */ /* 0x000ee80000100800 */
[----:B0-----:R-:W3:Y:S04]  /*2c030*/  LDL.LU R92, [R1+0x6c] ;  /* 0x00006c00015c7983 */ /* 0x001ee80000300800 */
[----:B------:R0:W3:Y:S04]  /*2c040*/  @!P2 LDG.E.U16 R67, desc[UR24][R46.64] ;  /* 0x000000182e43a981 */ /* 0x0000e8000c1e1500 */
[----:B-1----:R-:W3:Y:S01]  /*2c050*/  LDL.LU R93, [R1+0x8c] ;  /* 0x00008c00015d7983 */ /* 0x002ee20000300800 */
[----:B0-----:R-:W-:-:S03]  /*2c060*/  @!P2 IMAD.MOV.U32 R46, RZ, RZ, R0 ;  /* 0x000000ffff2ea224 */ /* 0x001fc600078e0000 */
[----:B------:R-:W3:Y:S04]  /*2c070*/  LDL R0, [R1+0x47c] ;  /* 0x00047c0001007983 */ /* 0x000ee80000100800 */
[----:B------:R0:W-:Y:S04]  /*2c080*/  STS.U16 [R2+UR10+0x18000], R69 ;  /* 0x0180004502007988 */ /* 0x0001e8000800040a */
[----:B------:R1:W-:Y:S01]  /*2c090*/  STS.U16 [R2+UR10+0x18400], R71 ;  /* 0x0184004702007988 */ /* 0x0003e2000800040a */
[----:B0-----:R-:W-:Y:S01]  /*2c0a0*/  PRMT R69, RZ, 0x7610, R69 ;  /* 0x00007610ff457816 */ /* 0x001fe20000000045 */
[----:B----4-:R-:W-:-:S02]  /*2c0b0*/  @!P2 IMAD.MOV.U32 R47, RZ, RZ, R76 ;  /* 0x000000ffff2fa224 */ /* 0x010fc400078e004c */
[----:B------:R-:W4:Y:S01]  /*2c0c0*/  LDL R76, [R1+0x478] ;  /* 0x00047800014c7983 */ /* 0x000f220000100800 */
[----:B-1----:R-:W-:-:S03]  /*2c0d0*/  PRMT R71, RZ, 0x7610, R71 ;  /* 0x00007610ff477816 */ /* 0x002fc60000000047 */
[----:B------:R0:W4:Y:S04]  /*2c0e0*/  @!P2 LDG.E.U16 R69, desc[UR24][R46.64] ;  /* 0x000000182e45a981 */ /* 0x000128000c1e1500 */
[----:B------:R1:W-:Y:S04]  /*2c0f0*/  STS.U16 [R2+UR10+0x18800], R73 ;  /* 0x0188004902007988 */ /* 0x0003e8000800040a */
[----:B------:R-:W-:Y:S01]  /*2c100*/  STS.U16 [R2+UR10+0x1ec00], R84 ;  /* 0x01ec005402007988 */ /* 0x000fe2000800040a */
[----:B0-----:R-:W-:-:S03]  /*2c110*/  @!P2 IMAD.MOV.U32 R47, RZ, RZ, R80 ;  /* 0x000000ffff2fa224 */ /* 0x001fc600078e0050 */
[----:B------:R-:W4:Y:S01]  /*2c120*/  LDL R80, [R1+0x498] ;  /* 0x0004980001507983 */ /* 0x000f220000100800 */
[----:B-1----:R-:W-:-:S03]  /*2c130*/  PRMT R73, RZ, 0x7610, R73 ;  /* 0x00007610ff497816 */ /* 0x002fc60000000049 */
[----:B------:R0:W-:Y:S04]  /*2c140*/  STS.U16 [R2+UR10+0x1f400], R91 ;  /* 0x01f4005b02007988 */ /* 0x0001e8000800040a */
[----:B------:R1:W-:Y:S01]  /*2c150*/  STS.U16 [R2+UR10+0x1f000], R90 ;  /* 0x01f0005a02007988 */ /* 0x0003e2000800040a */
[----:B------:R-:W-:-:S03]  /*2c160*/  @!P2 IMAD.MOV.U32 R46, RZ, RZ, R78 ;  /* 0x000000ffff2ea224 */ /* 0x000fc600078e004e */
[----:B------:R-:W4:Y:S04]  /*2c170*/  LDL R78, [R1+0x49c] ;  /* 0x00049c00014e7983 */ /* 0x000f280000100800 */
[----:B------:R2:W4:Y:S02]  /*2c180*/  @!P2 LDG.E.U16 R71, desc[UR24][R46.64] ;  /* 0x000000182e47a981 */ /* 0x000524000c1e1500 */
[----:B--2---:R-:W-:Y:S02]  /*2c190*/  @!P2 IMAD.MOV.U32 R46, RZ, RZ, R72 ;  /* 0x000000ffff2ea224 */ /* 0x004fe400078e0048 */
[----:B------:R-:W2:Y:S01]  /*2c1a0*/  LDL.LU R72, [R1+0x88] ;  /* 0x0000880001487983 */ /* 0x000ea20000300800 */
[----:B---3--:R-:W-:-:S03]  /*2c1b0*/  @!P2 IMAD.MOV.U32 R47, RZ, RZ, R74 ;  /* 0x000000ffff2fa224 */ /* 0x008fc600078e004a */
[----:B0-----:R-:W3:Y:S04]  /*2c1c0*/  LDL R91, [R1+0x4b8] ;  /* 0x0004b800015b7983 */ /* 0x001ee80000100800 */
[----:B------:R-:W2:Y:S04]  /*2c1d0*/  LDL R84, [R1+0x4bc] ;  /* 0x0004bc0001547983 */ /* 0x000ea80000100800 */
[----:B------:R0:W2:Y:S04]  /*2c1e0*/  @!P2 LDG.E.U16 R73, desc[UR24][R46.64] ;  /* 0x000000182e49a981 */ /* 0x0000a8000c1e1500 */
[----:B------:R-:W2:Y:S04]  /*2c1f0*/  LDL.LU R74, [R1+0x84] ;  /* 0x00008400014a7983 */ /* 0x000ea80000300800 */
[----:B-1----:R-:W2:Y:S01]  /*2c200*/  LDL R90, [R1+0x4d8] ;  /* 0x0004d800015a7983 */ /* 0x002ea20000100800 */
[----:B0-----:R-:W-:-:S03]  /*2c210*/  @!P2 IMAD.MOV.U32 R46, RZ, RZ, R0 ;  /* 0x000000ffff2ea224 */ /* 0x001fc600078e0000 */
[----:B------:R-:W2:Y:S04]  /*2c220*/  LDL R0, [R1+0x4dc] ;  /* 0x0004dc0001007983 */ /* 0x000ea80000100800 */
[----:B------:R0:W-:Y:S04]  /*2c230*/  STS.U16 [R2+UR10+0x18c00], R75 ;  /* 0x018c004b02007988 */ /* 0x0001e8000800040a */
[----:B------:R1:W-:Y:S01]  /*2c240*/  STS.U16 [R2+UR10+0x19000], R77 ;  /* 0x0190004d02007988 */ /* 0x0003e2000800040a */
[----:B0-----:R-:W-:Y:S01]  /*2c250*/  PRMT R75, RZ, 0x7610, R75 ;  /* 0x00007610ff4b7816 */ /* 0x001fe2000000004b */
[----:B----4-:R-:W-:Y:S01]  /*2c260*/  @!P2 IMAD.MOV.U32 R47, RZ, RZ, R76 ;  /* 0x000000ffff2fa224 */ /* 0x010fe200078e004c */
[----:B-1----:R-:W-:Y:S01]  /*2c270*/  PRMT R77, RZ, 0x7610, R77 ;  /* 0x00007610ff4d7816 */ /* 0x002fe2000000004d */
[----:B------:R0:W-:Y:S04]  /*2c280*/  STS.U16 [R2+UR10+0x19400], R79 ;  /* 0x0194004f02007988 */ /* 0x0001e8000800040a */
[----:B------:R1:W4:Y:S04]  /*2c290*/  @!P2 LDG.E.U16 R75, desc[UR24][R46.64] ;  /* 0x000000182e4ba981 */ /* 0x000328000c1e1500 */
[----:B------:R1:W-:Y:S01]  /*2c2a0*/  STS.U16 [R2+UR10+0x1f800], R82 ;  /* 0x01f8005202007988 */ /* 0x0003e2000800040a */
[----:B0-----:R-:W-:-:S03]  /*2c2b0*/  PRMT R79, RZ, 0x7610, R79 ;  /* 0x00007610ff4f7816 */ /* 0x001fc6000000004f */
[----:B------:R-:W4:Y:S01]  /*2c2c0*/  LDL.LU R76, [R1+0x80] ;  /* 0x00008000014c7983 */ /* 0x000f220000300800 */
[----:B-1----:R-:W-:-:S03]  /*2c2d0*/  @!P2 IMAD.MOV.U32 R47, RZ, RZ, R80 ;  /* 0x000000ffff2fa224 */ /* 0x002fc600078e0050 */
[----:B------:R0:W-:Y:S01]  /*2c2e0*/  STS.U16 [R2+UR10+0x19800], R81 ;  /* 0x0198005102007988 */ /* 0x0001e2000800040a */
[----:B------:R-:W-:-:S03]  /*2c2f0*/  LOP3.LUT R82, R2, 0x20, RZ, 0x3c, !PT ;  /* 0x0000002002527812 */ /* 0x000fc600078e3cff */
[----:B------:R-:W-:Y:S01]  /*2c300*/  STS.U16 [R2+UR10+0x19c00], R83 ;  /* 0x019c005302007988 */ /* 0x000fe2000800040a */
[----:B0-----:R-:W-:Y:S01]  /*2c310*/  PRMT R81, RZ, 0x7610, R81 ;  /* 0x00007610ff517816 */ /* 0x001fe20000000051 */
[----:B------:R-:W-:Y:S02]  /*2c320*/  @!P2 IMAD.MOV.U32 R46, RZ, RZ, R78 ;  /* 0x000000ffff2ea224 */ /* 0x000fe400078e004e */
[----:B------:R-:W4:Y:S04]  /*2c330*/  LDL.LU R78, [R1+0x7c] ;  /* 0x00007c00014e7983 */ /* 0x000f280000300800 */
[----:B------:R3:W4:Y:S04]  /*2c340*/  @!P2 LDG.E.U16 R77, desc[UR24][R46.64] ;  /* 0x000000182e4da981 */ /* 0x000728000c1e1500 */
[----:B------:R-:W4:Y:S04]  /*2c350*/  LDL.LU R80, [R1+0x78] ;  /* 0x0000780001507983 */ /* 0x000f280000300800 */
[----:B------:R-:W-:Y:S04]  /*2c360*/  STS.U16 [R2+UR10+0x1a000], R85 ;  /* 0x01a0005502007988 */ /* 0x000fe8000800040a */
[----:B------:R-:W-:Y:S04]  /*2c370*/  STS.U16 [R2+UR10+0x1a400], R86 ;  /* 0x01a4005602007988 */ /* 0x000fe8000800040a */
[----:B------:R-:W-:Y:S04]  /*2c380*/  STS.U16 [R2+UR10+0x1a800], R87 ;  /* 0x01a8005702007988 */ /* 0x000fe8000800040a */
[----:B------:R-:W-:Y:S04]  /*2c390*/  STS.U16 [R2+UR10+0x1ac00], R88 ;  /* 0x01ac005802007988 */ /* 0x000fe8000800040a */
[----:B------:R-:W-:Y:S04]  /*2c3a0*/  STS.U16 [R2+UR10+0x1b000], R89 ;  /* 0x01b0005902007988 */ /* 0x000fe8000800040a */
[----:B------:R0:W-:Y:S04]  /*2c3b0*/  STS.U16 [R2+UR10+0x1fc00], R92 ;  /* 0x01fc005c02007988 */ /* 0x0001e8000800040a */
[----:B------:R1:W-:Y:S01]  /*2c3c0*/  STS.U16 [R82+UR10+0x10100], R93 ;  /* 0x0101005d52007988 */ /* 0x0003e2000800040a */
[----:B---3--:R-:W-:-:S02]  /*2c3d0*/  @!P2 IMAD.MOV.U32 R47, RZ, RZ, R91 ;  /* 0x000000ffff2fa224 */ /* 0x008fc400078e005b */
[----:B--2---:R-:W-:Y:S02]  /*2c3e0*/  @!P2 IMAD.MOV.U32 R46, RZ, RZ, R84 ;  /* 0x000000ffff2ea224 */ /* 0x004fe400078e0054 */
[----:B------:R-:W2:Y:S04]  /*2c3f0*/  LDL.LU R84, [R1+0x74] ;  /* 0x0000740001547983 */ /* 0x000ea80000300800 */
[----:B------:R3:W2:Y:S02]  /*2c400*/  @!P2 LDG.E.U16 R79, desc[UR24][R46.64] ;  /* 0x000000182e4fa981 */ /* 0x0006a4000c1e1500 */
[----:B---3--:R-:W-:Y:S02]  /*2c410*/  @!P2 IMAD.MOV.U32 R46, RZ, RZ, R0 ;  /* 0x000000ffff2ea224 */ /* 0x008fe400078e0000 */
[----:B------:R-:W-:-:S02]  /*2c420*/  @!P2 IMAD.MOV.U32 R47, RZ, RZ, R90 ;  /* 0x000000ffff2fa224 */ /* 0x000fc400078e005a */
[----:B------:R-:W3:Y:S04]  /*2c430*/  LDL.LU R90, [R1+0x70] ;  /* 0x00007000015a7983 */ /* 0x000ee80000300800 */
[----:B------:R-:W2:Y:S04]  /*2c440*/  LDL.LU R91, [R1+0x60] ;  /* 0x00006000015b7983 */ /* 0x000ea80000300800 */
[----:B0-----:R-:W2:Y:S04]  /*2c450*/  LDL.LU R92, [R1+0x50] ;  /* 0x00005000015c7983 */ /* 0x001ea80000300800 */
[----:B-1----:R-:W2:Y:S04]  /*2c460*/  LDL.LU R93, [R1+0x40] ;  /* 0x00004000015d7983 */ /* 0x002ea80000300800 */
[----:B------:R-:W2:Y:S04]  /*2c470*/  LDL.LU R0, [R1+0x30] ;  /* 0x0000300001007983 */ /* 0x000ea80000300800 */
[----:B------:R0:W2:Y:S04]  /*2c480*/  @!P2 LDG.E.U16 R81, desc[UR24][R46.64] ;  /* 0x000000182e51a981 */ /* 0x0000a8000c1e1500 */
[----:B------:R-:W0:Y:S04]  /*2c490*/  LDL R46, [R1+0x4f8] ;  /* 0x0004f800012e7983 */ /* 0x000e280000100800 */
[----:B------:R-:W0:Y:S01]  /*2c4a0*/  LDL R47, [R1+0x4fc] ;  /* 0x0004fc00012f7983 */ /* 0x000e220000100800 */
[----:B------:R-:W-:-:S03]  /*2c4b0*/  PRMT R83, RZ, 0x7610, R83 ;  /* 0x00007610ff537816 */ /* 0x000fc60000000053 */
[----:B------:R1:W-:Y:S04]  /*2c4c0*/  STS.U16 [R82+UR10+0x10500], R72 ;  /* 0x0105004852007988 */ /* 0x0003e8000800040a */
[----:B-1----:R-:W2:Y:S01]  /*2c4d0*/  LDL.LU R72, [R1+0xe48] ;  /* 0x000e480001487983 */ /* 0x002ea20000300800 */
[----:B0-----:R-:W-:-:S04]  /*2c4e0*/  @!P2 LOP3.LUT R47, R47, R46, RZ, 0x3c, !PT ;  /* 0x0000002e2f2fa212 */ /* 0x001fc800078e3cff */
[----:B------:R-:W-:-:S04]  /*2c4f0*/  @!P2 LOP3.LUT R46, R47, R46, RZ, 0x3c, !PT ;  /* 0x0000002e2f2ea212 */ /* 0x000fc800078e3cff */
[----:B------:R-:W-:-:S05]  /*2c500*/  @!P2 LOP3.LUT R47, R47, R46, RZ, 0x3c, !PT ;  /* 0x0000002e2f2fa212 */ /* 0x000fca00078e3cff */
        /* <DEDUP_REMOVED lines=13> */
[----:B----4-:R1:W-:Y:S04]  /*2c5e0*/  STS.U16 [R82+UR10+0x10d00], R76 ;  /* 0x010d004c52007988 */ /* 0x0103e8000800040a */
[----:B-1----:R-:W4:Y:S01]  /*2c5f0*/  LDL.LU R76, [R1+0xe40] ;  /* 0x000e4000014c7983 */ /* 0x002f220000300800 */
        /* <DEDUP_REMOVED lines=21> */
[----:B------:R0:W3:Y:S04]  /*2c750*/  @!P2 LDG.E.U16 R88, desc[UR24][R46.64] ;  /* 0x000000182e58a981 */ /* 0x0000e8000c1e1500 */
[----:B------:R-:W0:Y:S04]  /*2c760*/  LDL R46, [R1+0x598] ;  /* 0x00059800012e7983 */ /* 0x000e280000100800 */
[----:B------:R-:W0:Y:S01]  /*2c770*/  LDL R47, [R1+0x59c] ;  /* 0x00059c00012f7983 */ /* 0x000e220000100800 */
[----:B------:R-:W-:-:S03]  /*2c780*/  PRMT R89, RZ, 0x7610, R89 ;  /* 0x00007610ff597816 */ /* 0x000fc60000000059 */
[----:B--2---:R1:W-:Y:S04]  /*2c790*/  STS.U16 [R82+UR10+0x11900], R84 ;  /* 0x0119005452007988 */ /* 0x0043e8000800040a */
[----:B-1----:R-:W2:Y:S04]  /*2c7a0*/  LDL.LU R82, [R1+0xe34] ;  /* 0x000e340001527983 */ /* 0x002ea80000300800 */
[----:B------:R-:W2:Y:S01]  /*2c7b0*/  LDL.LU R84, [R1+0xe30] ;  /* 0x000e300001547983 */ /* 0x000ea20000300800 */
[----:B0-----:R-:W-:-:S04]  /*2c7c0*/  @!P2 LOP3.LUT R47, R47, R46, RZ, 0x3c, !PT ;  /* 0x0000002e2f2fa212 */ /* 0x001fc800078e3cff */
[----:B------:R-:W-:-:S04]  /*2c7d0*/  @!P2 LOP3.LUT R46, R47, R46, RZ, 0x3c, !PT ;  /* 0x0000002e2f2ea212 */ /* 0x000fc800078e3cff */
[----:B------:R-:W-:-:S05]  /*2c7e0*/  @!P2 LOP3.LUT R47, R47, R46, RZ, 0x3c, !PT ;  /* 0x0000002e2f2fa212 */ /* 0x000fca00078e3cff */
[----:B------:R0:W2:Y:S02]  /*2c7f0*/  @!P2 LDG.E.U16 R89, desc[UR24][R46.64] ;  /* 0x000000182e59a981 */ /* 0x0000a4000c1e1500 */
[----:B0-----:R-:W-:Y:S02]  /*2c800*/  LOP3.LUT R47, R2, 0x20, RZ, 0x3c, !PT ;  /* 0x00000020022f7812 */ /* 0x001fe400078e3cff */
[----:B------:R-:W2:Y:S04]  /*2c810*/  LDL.LU R46, [R1+0x20] ;  /* 0x00002000012e7983 */ /* 0x000ea80000300800 */
[----:B---3--:R0:W-:Y:S04]  /*2c820*/  STS.U16 [R47+UR10+0x11d00], R90 ;  /* 0x011d005a2f007988 */ /* 0x0081e8000800040a */
[----:B------:R1:W-:Y:S04]  /*2c830*/  STS.U16 [R47+UR10+0x12100], R91 ;  /* 0x0121005b2f007988 */ /* 0x0003e8000800040a */
[----:B------:R3:W-:Y:S04]  /*2c840*/  STS.U16 [R47+UR10+0x12500], R92 ;  /* 0x0125005c2f007988 */ /* 0x0007e8000800040a */
[----:B0-----:R-:W4:Y:S04]  /*2c850*/  LDL.LU R90, [R1+0xe2c] ;  /* 0x000e2c00015a7983 */ /* 0x001f280000300800 */
[----:B-1----:R-:W4:Y:S04]  /*2c860*/  LDL.LU R91, [R1+0xe28] ;  /* 0x000e2800015b7983 */ /* 0x002f280000300800 */
[----:B---3--:R-:W3:Y:S04]  /*2c870*/  LDL.LU R92, [R1+0xe24] ;  /* 0x000e2400015c7983 */ /* 0x008ee80000300800 */
[----:B------:R0:W-:Y:S04]  /*2c880*/  STS.U16 [R47+UR10+0x12900], R93 ;  /* 0x0129005d2f007988 */ /* 0x0001e8000800040a */
[----:B------:R1:W-:Y:S04]  /*2c890*/  STS.U16 [R47+UR10+0x12d00], R0 ;  /* 0x012d00002f007988 */ /* 0x0003e8000800040a */
[----:B0-----:R-:W3:Y:S04]  /*2c8a0*/  LDL.LU R93, [R1+0xe20] ;  /* 0x000e2000015d7983 */ /* 0x001ee80000300800 */
[----:B-1----:R-:W3:Y:S04]  /*2c8b0*/  LDL.LU R0, [R1+0xe1c] ;  /* 0x000e1c0001007983 */ /* 0x002ee80000300800 */
[----:B--2---:R-:W-:Y:S04]  /*2c8c0*/  STS.U16 [R47+UR10+0x13100], R46 ;  /* 0x0131002e2f007988 */ /* 0x004fe8000800040a */
[----:B---3--:R0:W-:Y:S04]  /*2c8d0*/  STS.U16 [R47+UR10+0x13500], R0 ;  /* 0x013500002f007988 */ /* 0x0081e8000800040a */
[----:B------:R-:W-:Y:S04]  /*2c8e0*/  STS.U16 [R47+UR10+0x13900], R93 ;  /* 0x0139005d2f007988 */ /* 0x000fe8000800040a */
[----:B------:R-:W-:Y:S04]  /*2c8f0*/  STS.U16 [R47+UR10+0x13d00], R92 ;  /* 0x013d005c2f007988 */ /* 0x000fe8000800040a */
        /* <DEDUP_REMOVED lines=46> */
[----:B0-----:R-:W5:Y:S04]  /*2cbe0*/  LDL.LU R0, [R1+0xe18] ;  /* 0x000e180001007983 */ /* 0x001f680000300800 */
[----:B------:R0:W-:Y:S04]  /*2cbf0*/  STS.U16 [R47+UR10+0x1f900], R4 ;  /* 0x01f900042f007988 */ /* 0x0001e8000800040a */
[----:B-1----:R-:W2:Y:S04]  /*2cc00*/  LDL R5, [R1+0xe4] ;  /* 0x0000e40001057983 */ /* 0x002ea80000100800 */
[----:B------:R-:W3:Y:S04]  /*2cc10*/  LDL R13, [R1+0x104] ;  /* 0x00010400010d7983 */ /* 0x000ee80000100800 */
[----:B0-----:R-:W2:Y:S04]  /*2cc20*/  LDL R4, [R1+0xe8] ;  /* 0x0000e80001047983 */ /* 0x001ea80000100800 */
[----:B------:R-:W4:Y:S04]  /*2cc30*/  LDL R12, [R1+0x108] ;  /* 0x00010800010c7983 */ /* 0x000f280000100800 */
[----:B------:R-:W3:Y:S04]  /*2cc40*/  LDL R7, [R1+0x124] ;  /* 0x0001240001077983 */ /* 0x000ee80000100800 */
        /* <DEDUP_REMOVED lines=8> */
[----:B------:R-:W3:Y:S01]  /*2ccd0*/  LDL R10, [R1+0x1a8] ;  /* 0x0001a800010a7983 */ /* 0x000ee20000100800 */
[----:B------:R-:W-:-:S03]  /*2cce0*/  PRMT R92, RZ, 0x7610, R92 ;  /* 0x00007610ff5c7816 */ /* 0x000fc6000000005c */
[----:B------:R-:W3:Y:S04]  /*2ccf0*/  LDL R19, [R1+0x1c4] ;  /* 0x0001c40001137983 */ /* 0x000ee80000100800 */
[----:B------:R-:W3:Y:S04]  /*2cd00*/  LDL R18, [R1+0x1c8] ;  /* 0x0001c80001127983 */ /* 0x000ee80000100800 */
[----:B------:R0:W-:Y:S01]  /*2cd10*/  STS.U16 [R47+UR10+0x1fd00], R3 ;  /* 0x01fd00032f007988 */ /* 0x0001e2000800040a */
[----:B------:R-:W-:Y:S02]  /*2cd20*/  PRMT R90, RZ, 0x7610, R90 ;  /* 0x00007610ff5a7816 */ /* 0x000fe4000000005a */
[----:B------:R-:W-:Y:S01]  /*2cd30*/  PRMT R84, RZ, 0x7610, R84 ;  /* 0x00007610ff547816 */ /* 0x000fe20000000054 */
[----:B------:R-:W3:Y:S01]  /*2cd40*/  LDL R25, [R1+0x4a0] ;  /* 0x0004a00001197983 */ /* 0x000ee20000100800 */
[----:B------:R-:W-:-:S02]  /*2cd50*/  PRMT R82, RZ, 0x7610, R82 ;  /* 0x00007610ff527816 */ /* 0x000fc40000000052 */
[----:B------:R-:W-:Y:S01]  /*2cd60*/  PRMT R80, RZ, 0x7610, R80 ;  /* 0x00007610ff507816 */ /* 0x000fe20000000050 */
[----:B------:R-:W3:Y:S01]  /*2cd70*/  LDL R24, [R1+0x4a4] ;  /* 0x0004a40001187983 */ /* 0x000ee20000100800 */
[----:B0-----:R-:W-:Y:S02]  /*2cd80*/  LOP3.LUT R47, R2, 0x40, RZ, 0x3c, !PT ;  /* 0x00000040022f7812 */ /* 0x001fe400078e3cff */
[----:B------:R-:W-:Y:S01]  /*2cd90*/  PRMT R78, RZ, 0x7610, R78 ;  /* 0x00007610ff4e7816 */ /* 0x000fe2000000004e */
[----:B------:R-:W3:Y:S04]  /*2cda0*/  LDL R21, [R1+0x4e0] ;  /* 0x0004e00001157983 */ /* 0x000ee80000100800 */
[----:B------:R0:W-:Y:S01]  /*2cdb0*/  STS.U16 [R47+UR10+0x10200], R68 ;  /* 0x010200442f007988 */ /* 0x0001e2000800040a */
[----:B------:R-:W-:-:S02]  /*2cdc0*/  PRMT R76, RZ, 0x7610, R76 ;  /* 0x00007610ff4c7816 */ /* 0x000fc4000000004c */
[----:B------:R-:W-:Y:S01]  /*2cdd0*/  PRMT R74, RZ, 0x7610, R74 ;  /* 0x00007610ff4a7816 */ /* 0x000fe2000000004a */
[----:B------:R-:W3:Y:S01]  /*2cde0*/  LDL R20, [R1+0x4e4] ;  /* 0x0004e40001147983 */ /* 0x000ee20000100800 */
[----:B------:R-:W-:Y:S02]  /*2cdf0*/  PRMT R72, RZ, 0x7610, R72 ;  /* 0x00007610ff487816 */ /* 0x000fe40000000048 */
[----:B------:R-:W-:Y:S01]  /*2ce00*/  PRMT R70, RZ, 0x7610, R70 ;  /* 0x00007610ff467816 */ /* 0x000fe20000000046 */
        /* <DEDUP_REMOVED lines=18> */
[----:B--2---:R4:W2:Y:S02]  /*2cf30*/  @!P2 LDG.E.U16 R92, desc[UR24][R4.64] ;  /* 0x00000018045ca981 */ /* 0x0048a4000c1e1500 */
[----:B----4-:R-:W-:-:S02]  /*2cf40*/  @!P2 IMAD.MOV.U32 R4, RZ, RZ, R12 ;  /* 0x000000ffff04a224 */ /* 0x010fc400078e000c */
[----:B---3--:R-:W-:Y:S01]  /*2cf50*/  @!P2 IMAD.MOV.U32 R5, RZ, RZ, R13 ;  /* 0x000000ffff05a224 */ /* 0x008fe200078e000d */
[----:B------:R-:W3:Y:S04]  /*2cf60*/  LDL R12, [R1+0x208] ;  /* 0x00020800010c7983 */ /* 0x000ee80000100800 */
[----:B------:R-:W4:Y:S04]  /*2cf70*/  LDL R13, [R1+0x204] ;  /* 0x00020400010d7983 */ /* 0x000f280000100800 */
        /* <DEDUP_REMOVED lines=37> */
[----:B------:R1:W2:Y:S01]  /*2d1d0*/  @!P2 LDG.E.U16 R90, desc[UR24][R4.64] ;  /* 0x00000018045aa981 */ /* 0x0002a2000c1e1500 */
[----:B0-----:R-:W-:-:S02]  /*2d1e0*/  PRMT R68, RZ, 0x7610, R68 ;  /* 0x00007610ff447816 */ /* 0x001fc40000000044 */
[----:B-1----:R-:W-:Y:S01]  /*2d1f0*/  PRMT R66, RZ, 0x7610, R66 ;  /* 0x00007610ff427816 */ /* 0x002fe20000000042 */
[----:B------:R-:W2:Y:S01]  /*2d200*/  LDL R41, [R1+0x698] ;  /* 0x0006980001297983 */ /* 0x000ea20000100800 */
[----:B------:R-:W-:Y:S02]  /*2d210*/  PRMT R88, RZ, 0x7610, R88 ;  /* 0x00007610ff587816 */ /* 0x000fe40000000058 */
[----:B------:R-:W-:Y:S01]  /*2d220*/  PRMT R64, RZ, 0x7610, R64 ;  /* 0x00007610ff407816 */ /* 0x000fe20000000040 */
[----:B------:R-:W2:Y:S01]  /*2d230*/  LDL R43, [R1+0x6b8] ;  /* 0x0006b800012b7983 */ /* 0x000ea20000100800 */
[----:B------:R-:W-:Y:S02]  /*2d240*/  @!P2 IMAD.MOV.U32 R4, RZ, RZ, R6 ;  /* 0x000000ffff04a224 */ /* 0x000fe400078e0006 */
[----:B------:R-:W-:Y:S01]  /*2d250*/  @!P2 IMAD.MOV.U32 R5, RZ, RZ, R7 ;  /* 0x000000ffff05a224 */ /* 0x000fe200078e0007 */
[----:B------:R-:W2:Y:S04]  /*2d260*/  LDL R6, [R1+0x228] ;  /* 0x0002280001067983 */ /* 0x000ea80000100800 */
[----:B------:R-:W2:Y:S01]  /*2d270*/  LDL R7, [R1+0x224] ;  /* 0x0002240001077983 */ /* 0x000ea20000100800 */
[----:B------:R-:W-:-:S03]  /*2d280*/  PRMT R86, RZ, 0x7610, R86 ;  /* 0x00007610ff567816 */ /* 0x000fc60000000056 */
[----:B------:R0:W2:Y:S01]  /*2d290*/  @!P2 LDG.E.U16 R88, desc[UR24][R4.64] ;  /* 0x000000180458a981 */ /* 0x0000a2000c1e1500 */
[----:B------:R-:W-:Y:S02]  /*2d2a0*/  PRMT R62, RZ, 0x7610, R62 ;  /* 0x00007610ff3e7816 */ /* 0x000fe4000000003e */
[----:B------:R-:W-:Y:S01]  /*2d2b0*/  PRMT R60, RZ, 0x7610, R60 ;  /* 0x00007610ff3c7816 */ /* 0x000fe2000000003c */
[----:B------:R-:W2:Y:S01]  /*2d2c0*/  LDL R42, [R1+0x6bc] ;  /* 0x0006bc00012a7983 */ /* 0x000ea20000100800 */
[----:B------:R-:W-:Y:S02]  /*2d2d0*/  PRMT R58, RZ, 0x7610, R58 ;  /* 0x00007610ff3a7816 */ /* 0x000fe4000000003a */
[----:B------:R-:W-:Y:S01]  /*2d2e0*/  PRMT R56, RZ, 0x7610, R56 ;  /* 0x00007610ff387816 */ /* 0x000fe20000000038 */
[----:B------:R-:W2:Y:S01]  /*2d2f0*/  LDL R45, [R1+0x6d8] ;  /* 0x0006d800012d7983 */ /* 0x000ea20000100800 */
[----:B0-----:R-:W-:Y:S02]  /*2d300*/  @!P2 IMAD.MOV.U32 R4, RZ, RZ, R14 ;  /* 0x000000ffff04a224 */ /* 0x001fe400078e000e */
[----:B------:R-:W-:Y:S01]  /*2d310*/  @!P2 IMAD.MOV.U32 R5, RZ, RZ, R15 ;  /* 0x000000ffff05a224 */ /* 0x000fe200078e000f */
[----:B------:R-:W2:Y:S04]  /*2d320*/  LDL R14, [R1+0x248] ;  /* 0x00024800010e7983 */ /* 0x000ea80000100800 */
[----:B------:R-:W2:Y:S04]  /*2d330*/  LDL R15, [R1+0x244] ;  /* 0x00024400010f7983 */ /* 0x000ea80000100800 */
[----:B------:R0:W2:Y:S01]  /*2d340*/  @!P2 LDG.E.U16 R86, desc[UR24][R4.64] ;  /* 0x000000180456a981 */ /* 0x0000a2000c1e1500 */
[----:B------:R-:W-:-:S02]  /*2d350*/  PRMT R54, RZ, 0x7610, R54 ;  /* 0x00007610ff367816 */ /* 0x000fc40000000036 */
[----:B------:R-:W-:Y:S01]  /*2d360*/  PRMT R52, RZ, 0x7610, R52 ;  /* 0x00007610ff347816 */ /* 0x000fe20000000034 */
[----:B------:R-:W2:Y:S01]  /*2d370*/  LDL R44, [R1+0x6dc] ;  /* 0x0006dc00012c7983 */ /* 0x000ea20000100800 */
[----:B0-----:R-:W-:Y:S02]  /*2d380*/  @!P2 IMAD.MOV.U32 R4, RZ, RZ, R8 ;  /* 0x000000ffff04a224 */ /* 0x001fe400078e0008 */
[----:B------:R-:W-:Y:S01]  /*2d390*/  @!P2 IMAD.MOV.U32 R5, RZ, RZ, R9 ;  /* 0x000000ffff05a224 */ /* 0x000fe200078e0009 */
[----:B------:R-:W2:Y:S04]  /*2d3a0*/  LDL R8, [R1+0x268] ;  /* 0x0002680001087983 */ /* 0x000ea80000100800 */
[----:B------:R-:W2:Y:S04]  /*2d3b0*/  LDL R9, [R1+0x264] ;  /* 0x0002640001097983 */ /* 0x000ea80000100800 */
[----:B------:R0:W2:Y:S02]  /*2d3c0*/  @!P2 LDG.E.U16 R84, desc[UR24][R4.64] ;  /* 0x000000180454a981 */ /* 0x0000a4000c1e1500 */
[----:B0-----:R-:W-:-:S02]  /*2d3d0*/  @!P2 IMAD.MOV.U32 R4, RZ, RZ, R16 ;  /* 0x000000ffff04a224 */ /* 0x001fc400078e0010 */
        /* <DEDUP_REMOVED lines=14> */
[----:B---3--:R-:W-:-:S02]  /*2d4c0*/  @!P2 IMAD.MOV.U32 R4, RZ, RZ, R12 ;  /* 0x000000ffff04a224 */ /* 0x008fc400078e000c */
[----:B------:R-:W3:Y:S01]  /*2d4d0*/  LDL R12, [R1+0x2e8] ;  /* 0x0002e800010c7983 */ /* 0x000ee20000100800 */
[----:B----4-:R-:W-:-:S03]  /*2d4e0*/  @!P2 IMAD.MOV.U32 R5, RZ, RZ, R13 ;  /* 0x000000ffff05a224 */ /* 0x010fc600078e000d */
[----:B------:R-:W4:Y:S04]  /*2d4f0*/  LDL R13, [R1+0x2e4] ;  /* 0x0002e400010d7983 */ /* 0x000f280000100800 */
[----:B------:R2:W4:Y:S02]  /*2d500*/  @!P2 LDG.E.U16 R76, desc[UR24][R4.64] ;  /* 0x00000018044ca981 */ /* 0x000524000c1e1500 */
[----:B--2---:R-:W-:Y:S02]  /*2d510*/  @!P2 IMAD.MOV.U32 R4, RZ, RZ, R6 ;  /* 0x000000ffff04a224 */ /* 0x004fe400078e0006 */
[----:B------:R-:W2:Y:S01]  /*2d520*/  LDL R6, [R1+0x308] ;  /* 0x0003080001067983 */ /* 0x000ea20000100800 */
[----:B------:R-:W-:-:S03]  /*2d530*/  @!P2 IMAD.MOV.U32 R5, RZ, RZ, R7 ;  /* 0x000000ffff05a224 */ /* 0x000fc600078e0007 */
[----:B------:R-:W2:Y:S04]  /*2d540*/  LDL R7, [R1+0x304] ;  /* 0x0003040001077983 */ /* 0x000ea80000100800 */
[----:B------:R0:W2:Y:S02]  /*2d550*/  @!P2 LDG.E.U16 R74, desc[UR24][R4.64] ;  /* 0x00000018044aa981 */ /* 0x0000a4000c1e1500 */
[----:B0-----:R-:W-:Y:S02]  /*2d560*/  @!P2 IMAD.MOV.U32 R4, RZ, RZ, R14 ;  /* 0x000000ffff04a224 */ /* 0x001fe400078e000e */
        /* <DEDUP_REMOVED lines=24> */
[----:B---3--:R-:W-:Y:S02]  /*2d6f0*/  @!P2 IMAD.MOV.U32 R4, RZ, RZ, R12 ;  /* 0x000000ffff04a224 */ /* 0x008fe400078e000c */
[----:B------:R-:W3:Y:S01]  /*2d700*/  LDL R12, [R1+0x3ac] ;  /* 0x0003ac00010c7983 */ /* 0x000ee20000100800 */
[----:B----4-:R-:W-:-:S03]  /*2d710*/  @!P2 IMAD.MOV.U32 R5, RZ, RZ, R13 ;  /* 0x000000ffff05a224 */ /* 0x010fc600078e000d */
[----:B------:R-:W4:Y:S04]  /*2d720*/  LDL R13, [R1+0x3a8] ;  /* 0x0003a800010d7983 */ /* 0x000f280000100800 */
[----:B------:R2:W4:Y:S01]  /*2d730*/  @!P2 LDG.E.U16 R62, desc[UR24][R4.64] ;  /* 0x00000018043ea981 */ /* 0x000522000c1e1500 */
[----:B------:R-:W-:Y:S01]  /*2d740*/  PRMT R50, RZ, 0x7610, R50 ;  /* 0x00007610ff327816 */ /* 0x000fe20000000032 */
        /* <DEDUP_REMOVED lines=33> */
[----:B------:R-:W3:Y:S01]  /*2d960*/  LDL R13, [R1+0x480] ;  /* 0x00048000010d7983 */ /* 0x000ee20000100800 */
[----:B------:R-:W-:Y:S02]  /*2d970*/  PRMT R3, RZ, 0x7610, R3 ;  /* 0x00007610ff037816 */ /* 0x000fe40000000003 */
[----:B------:R-:W-:-:S06]  /*2d980*/  PRMT R48, RZ, 0x7610, R48 ;  /* 0x00007610ff307816 */ /* 0x000fcc0000000030 */
[----:B------:R0:W4:Y:S02]  /*2d990*/  @!P2 LDG.E.U16 R48, desc[UR24][R4.64] ;  /* 0x000000180430a981 */ /* 0x000124000c1e1500 */
[----:B0-----:R-:W-:Y:S02]  /*2d9a0*/  PRMT R4, RZ, 0x7610, R4 ;  /* 0x00007610ff047816 */ /* 0x001fe40000000004 */
[----:B------:R-:W-:Y:S01]  /*2d9b0*/  PRMT R5, RZ, 0x7610, R5 ;  /* 0x00007610ff057816 */ /* 0x000fe20000000005 */
[----:B--2---:R0:W2:Y:S02]  /*2d9c0*/  @!P2 LDG.E.U16 R3, desc[UR24][R6.64] ;  /* 0x000000180603a981 */ /* 0x0040a4000c1e1500 */
[----:B0-----:R-:W-:Y:S02]  /*2d9d0*/  @!P2 IMAD.MOV.U32 R6, RZ, RZ, R14 ;  /* 0x000000ffff06a224 */ /* 0x001fe400078e000e */
[----:B------:R-:W2:Y:S01]  /*2d9e0*/  LDL R14, [R1+0x4c4] ;  /* 0x0004c400010e7983 */ /* 0x000ea20000100800 */
[----:B------:R-:W-:-:S03]  /*2d9f0*/  @!P2 IMAD.MOV.U32 R7, RZ, RZ, R15 ;  /* 0x000000ffff07a224 */ /* 0x000fc600078e000f */
[----:B------:R-:W2:Y:S04]  /*2da00*/  LDL R15, [R1+0x4c0] ;  /* 0x0004c000010f7983 */ /* 0x000ea80000100800 */
[----:B------:R0:W4:Y:S02]  /*2da10*/  @!P2 LDG.E.U16 R4, desc[UR24][R6.64] ;  /* 0x000000180604a981 */ /* 0x000124000c1e1500 */
[----:B0-----:R-:W-:Y:S02]  /*2da20*/  PRMT R6, RZ, 0x7610, R6 ;  /* 0x00007610ff067816 */ /* 0x001fe40000000006 */
[----:B------:R-:W-:Y:S01]  /*2da30*/  PRMT R7, RZ, 0x7610, R7 ;  /* 0x00007610ff077816 */ /* 0x000fe20000000007 */
[----:B------:R0:W4:Y:S02]  /*2da40*/  @!P2 LDG.E.U16 R5, desc[UR24][R8.64] ;  /* 0x000000180805a981 */ /* 0x000124000c1e1500 */
[----:B0-----:R-:W-:-:S02]  /*2da50*/  @!P2 IMAD.MOV.U32 R8, RZ, RZ, R16 ;  /* 0x000000ffff08a224 */ /* 0x001fc400078e0010 */
[----:B------:R-:W4:Y:S01]  /*2da60*/  LDL R16, [R1+0x504] ;  /* 0x0005040001107983 */ /* 0x000f220000100800 */
[----:B------:R-:W-:-:S03]  /*2da70*/  @!P2 IMAD.MOV.U32 R9, RZ, RZ, R17 ;  /* 0x000000ffff09a224 */ /* 0x000fc600078e0011 */
[----:B------:R-:W4:Y:S04]  /*2da80*/  LDL R17, [R1+0x500] ;  /* 0x0005000001117983 */ /* 0x000f280000100800 */
[----:B------:R0:W4:Y:S02]  /*2da90*/  @!P2 LDG.E.U16 R6, desc[UR24][R8.64] ;  /* 0x000000180806a981 */ /* 0x000124000c1e1500 */
[----:B0-----:R-:W-:Y:S02]  /*2daa0*/  PRMT R9, RZ, 0x7610, R9 ;  /* 0x00007610ff097816 */ /* 0x001fe40000000009 */
[----:B------:R0:W4:Y:S02]  /*2dab0*/  @!P2 LDG.E.U16 R7, desc[UR24][R10.64] ;  /* 0x000000180a07a981 */ /* 0x000124000c1e1500 */
[----:B0-----:R-:W-:-:S02]  /*2dac0*/  @!P2 IMAD.MOV.U32 R10, RZ, RZ, R18 ;  /* 0x000000ffff0aa224 */ /* 0x001fc400078e0012 */
[----:B------:R-:W4:Y:S01]  /*2dad0*/  LDL R18, [R1+0x544] ;  /* 0x0005440001127983 */ /* 0x000f220000100800 */
[----:B------:R-:W-:-:S03]  /*2dae0*/  @!P2 IMAD.MOV.U32 R11, RZ, RZ, R19 ;  /* 0x000000ffff0ba224 */ /* 0x000fc600078e0013 */
[----:B------:R-:W4:Y:S04]  /*2daf0*/  LDL R19, [R1+0x540] ;  /* 0x0005400001137983 */ /* 0x000f280000100800 */
[----:B---3--:R0:W3:Y:S02]  /*2db00*/  @!P2 LDG.E.U16 R9, desc[UR24][R12.64] ;  /* 0x000000180c09a981 */ /* 0x0080e4000c1e1500 */
[----:B0-----:R-:W-:Y:S02]  /*2db10*/  @!P2 IMAD.MOV.U32 R12, RZ, RZ, R24 ;  /* 0x000000ffff0ca224 */ /* 0x001fe400078e0018 */
[----:B------:R-:W-:Y:S01]  /*2db20*/  @!P2 IMAD.MOV.U32 R13, RZ, RZ, R25 ;  /* 0x000000ffff0da224 */ /* 0x000fe200078e0019 */
[----:B------:R-:W3:Y:S04]  /*2db30*/  LDL R24, [R1+0x584] ;  /* 0x0005840001187983 */ /* 0x000ee80000100800 */
[----:B------:R-:W3:Y:S01]  /*2db40*/  LDL R25, [R1+0x580] ;  /* 0x0005800001197983 */ /* 0x000ee20000100800 */
[----:B------:R-:W-:-:S06]  /*2db50*/  PRMT R8, RZ, 0x7610, R8 ;  /* 0x00007610ff087816 */ /* 0x000fcc0000000008 */
[----:B------:R0:W3:Y:S02]  /*2db60*/  @!P2 LDG.E.U16 R8, desc[UR24][R10.64] ;  /* 0x000000180a08a981 */ /* 0x0000e4000c1e1500 */
[----:B0-----:R-:W-:Y:S02]  /*2db70*/  PRMT R11, RZ, 0x7610, R11 ;  /* 0x00007610ff0b7816 */ /* 0x001fe4000000000b */
[----:B------:R-:W-:-:S06]  /*2db80*/  PRMT R10, RZ, 0x7610, R10 ;  /* 0x00007610ff0a7816 */ /* 0x000fcc000000000a */
[----:B------:R0:W3:Y:S02]  /*2db90*/  @!P2 LDG.E.U16 R10, desc[UR24][R12.64] ;  /* 0x000000180c0aa981 */ /* 0x0000e4000c1e1500 */
[----:B0-----:R-:W-:Y:S02]  /*2dba0*/  PRMT R12, RZ, 0x7610, R12 ;  /* 0x00007610ff0c7816 */ /* 0x001fe4000000000c */
[----:B------:R-:W-:Y:S01]  /*2dbb0*/  PRMT R13, RZ, 0x7610, R13 ;  /* 0x00007610ff0d7816 */ /* 0x000fe2000000000d */
[----:B--2---:R0:W2:Y:S02]  /*2dbc0*/  @!P2 LDG.E.U16 R11, desc[UR24][R14.64] ;  /* 0x000000180e0ba981 */ /* 0x0040a4000c1e1500 */
[----:B0-----:R-:W-:Y:S02]  /*2dbd0*/  @!P2 IMAD.MOV.U32 R14, RZ, RZ, R20 ;  /* 0x000000ffff0ea224 */ /* 0x001fe400078e0014 */
[----:B------:R-:W-:Y:S01]  /*2dbe0*/  @!P2 IMAD.MOV.U32 R15, RZ, RZ, R21 ;  /* 0x000000ffff0fa224 */ /* 0x000fe200078e0015 */
[----:B------:R-:W2:Y:S04]  /*2dbf0*/  LDL R20, [R1+0x5a4] ;  /* 0x0005a40001147983 */ /* 0x000ea80000100800 */
[----:B------:R-:W2:Y:S04]  /*2dc00*/  LDL R21, [R1+0x5a0] ;  /* 0x0005a00001157983 */ /* 0x000ea80000100800 */
[----:B------:R0:W2:Y:S02]  /*2dc10*/  @!P2 LDG.E.U16 R12, desc[UR24][R14.64] ;  /* 0x000000180e0ca981 */ /* 0x0000a4000c1e1500 */
[----:B0-----:R-:W-:-:S02]  /*2dc20*/  PRMT R14, RZ, 0x7610, R14 ;  /* 0x00007610ff0e7816 */ /* 0x001fc4000000000e */
[----:B------:R-:W-:Y:S01]  /*2dc30*/  PRMT R15, RZ, 0x7610, R15 ;  /* 0x00007610ff0f7816 */ /* 0x000fe2000000000f */
[----:B----4-:R0:W4:Y:S02]  /*2dc40*/  @!P2 LDG.E.U16 R13, desc[UR24][R16.64] ;  /* 0x00000018100da981 */ /* 0x010124000c1e1500 */
[----:B0-----:R-:W-:Y:S02]  /*2dc50*/  @!P2 IMAD.MOV.U32 R16, RZ, RZ, R22 ;  /* 0x000000ffff10a224 */ /* 0x001fe400078e0016 */
[----:B------:R-:W-:Y:S01]  /*2dc60*/  @!P2 IMAD.MOV.U32 R17, RZ, RZ, R23 ;  /* 0x000000ffff11a224 */ /* 0x000fe200078e0017 */
[----:B------:R-:W4:Y:S04]  /*2dc70*/  LDL R22, [R1+0x5c4] ;  /* 0x0005c40001167983 */ /* 0x000f280000100800 */
[----:B------:R-:W4:Y:S04]  /*2dc80*/  LDL R23, [R1+0x5c0] ;  /* 0x0005c00001177983 */ /* 0x000f280000100800 */
[----:B------:R0:W4:Y:S02]  /*2dc90*/  @!P2 LDG.E.U16 R14, desc[UR24][R16.64] ;  /* 0x00000018100ea981 */ /* 0x000124000c1e1500 */
[----:B0-----:R-:W-:-:S02]  /*2dca0*/  PRMT R16, RZ, 0x7610, R16 ;  /* 0x00007610ff107816 */ /* 0x001fc40000000010 */
[----:B------:R0:W4:Y:S02]  /*2dcb0*/  @!P2 LDG.E.U16 R15, desc[UR24][R18.64] ;  /* 0x00000018120fa981 */ /* 0x000124000c1e1500 */
[----:B0-----:R-:W-:Y:S02]  /*2dcc0*/  @!P2 IMAD.MOV.U32 R18, RZ, RZ, R28 ;  /* 0x000000ffff12a224 */ /* 0x001fe400078e001c */
[----:B------:R-:W-:Y:S01]  /*2dcd0*/  @!P2 IMAD.MOV.U32 R19, RZ, RZ, R29 ;  /* 0x000000ffff13a224 */ /* 0x000fe200078e001d */
[----:B------:R-:W4:Y:S04]  /*2dce0*/  LDL R28, [R1+0x5fc] ;  /* 0x0005fc00011c7983 */ /* 0x000f280000100800 */
[----:B------:R3:W4:Y:S04]  /*2dcf0*/  @!P2 LDG.E.U16 R16, desc[UR24][R18.64] ;  /* 0x000000181210a981 */ /* 0x000728000c1e1500 */
[----:B------:R-:W4:Y:S01]  /*2dd00*/  LDL R29, [R1+0x5f8] ;  /* 0x0005f800011d7983 */ /* 0x000f220000100800 */
[----:B---3--:R-:W-:-:S03]  /*2dd10*/  @!P2 IMAD.MOV.U32 R18, RZ, RZ, R24 ;  /* 0x000000ffff12a224 */ /* 0x008fc600078e0018 */
[----:B------:R-:W3:Y:S01]  /*2dd20*/  LDL R24, [R1+0x5e4] ;  /* 0x0005e40001187983 */ /* 0x000ee20000100800 */
[----:B------:R-:W-:-:S03]  /*2dd30*/  @!P2 IMAD.MOV.U32 R19, RZ, RZ, R25 ;  /* 0x000000ffff13a224 */ /* 0x000fc600078e0019 */
[----:B------:R-:W3:Y:S01]  /*2dd40*/  LDL R25, [R1+0x5e0] ;  /* 0x0005e00001197983 */ /* 0x000ee20000100800 */
[----:B------:R-:W-:-:S06]  /*2dd50*/  PRMT R17, RZ, 0x7610, R17 ;  /* 0x00007610ff117816 */ /* 0x000fcc0000000011 */
[----:B------:R0:W3:Y:S02]  /*2dd60*/  @!P2 LDG.E.U16 R17, desc[UR24][R18.64] ;  /* 0x000000181211a981 */ /* 0x0000e4000c1e1500 */
[----:B0-----:R-:W-:Y:S02]  /*2dd70*/  PRMT R18, RZ, 0x7610, R18 ;  /* 0x00007610ff127816 */ /* 0x001fe40000000012 */
[----:B------:R-:W-:-:S04]  /*2dd80*/  PRMT R19, RZ, 0x7610, R19 ;  /* 0x00007610ff137816 */ /* 0x000fc80000000013 */
[----:B--2---:R0:W2:Y:S02]  /*2dd90*/  @!P2 LDG.E.U16 R18, desc[UR24][R20.64] ;  /* 0x000000181412a981 */ /* 0x0040a4000c1e1500 */
[----:B0-----:R-:W-:Y:S02]  /*2dda0*/  @!P2 IMAD.MOV.U32 R20, RZ, RZ, R26 ;  /* 0x000000ffff14a224 */ /* 0x001fe400078e001a */
[----:B------:R-:W-:Y:S01]  /*2ddb0*/  @!P2 IMAD.MOV.U32 R21, RZ, RZ, R27 ;  /* 0x000000ffff15a224 */ /* 0x000fe200078e001b */
[----:B------:R-:W2:Y:S04]  /*2ddc0*/  LDL R26, [R1+0x604] ;  /* 0x00060400011a7983 */ /* 0x000ea80000100800 */
[----:B------:R-:W2:Y:S04]  /*2ddd0*/  LDL R27, [R1+0x600] ;  /* 0x00060000011b7983 */ /* 0x000ea80000100800 */
[----:B------:R0:W2:Y:S02]  /*2dde0*/  @!P2 LDG.E.U16 R19, desc[UR24][R20.64] ;  /* 0x000000181413a981 */ /* 0x0000a4000c1e1500 */
[----:B0-----:R-:W-:-:S02]  /*2ddf0*/  PRMT R20, RZ, 0x7610, R20 ;  /* 0x00007610ff147816 */ /* 0x001fc40000000014 */
[----:B------:R-:W-:-:S04]  /*2de00*/  PRMT R21, RZ, 0x7610, R21 ;  /* 0x00007610ff157816 */ /* 0x000fc80000000015 */
[----:B----4-:R0:W4:Y:S02]  /*2de10*/  @!P2 LDG.E.U16 R20, desc[UR24][R22.64] ;  /* 0x000000181614a981 */ /* 0x010124000c1e1500 */
[----:B0-----:R-:W-:Y:S02]  /*2de20*/  @!P2 IMAD.MOV.U32 R22, RZ, RZ, R30 ;  /* 0x000000ffff16a224 */ /* 0x001fe400078e001e */
[----:B------:R-:W-:Y:S01]  /*2de30*/  @!P2 IMAD.MOV.U32 R23, RZ, RZ, R31 ;  /* 0x000000ffff17a224 */ /* 0x000fe200078e001f */
[----:B------:R-:W4:Y:S04]  /*2de40*/  LDL R30, [R1+0x644] ;  /* 0x00064400011e7983 */ /* 0x000f280000100800 */
[----:B------:R0:W4:Y:S04]  /*2de50*/  @!P2 LDG.E.U16 R21, desc[UR24][R22.64] ;  /* 0x000000181615a981 */ /* 0x000128000c1e1500 */
[----:B------:R-:W4:Y:S01]  /*2de60*/  LDL R31, [R1+0x640] ;  /* 0x00064000011f7983 */ /* 0x000f220000100800 */
[----:B0-----:R-:W-:-:S06]  /*2de70*/  PRMT R22, RZ, 0x7610, R22 ;  /* 0x00007610ff167816 */ /* 0x001fcc0000000016 */
[----:B---3--:R0:W3:Y:S02]  /*2de80*/  @!P2 LDG.E.U16 R22, desc[UR24][R24.64] ;  /* 0x000000181816a981 */ /* 0x0080e4000c1e1500 */
[----:B0-----:R-:W-:Y:S02]  /*2de90*/  @!P2 IMAD.MOV.U32 R24, RZ, RZ, R28 ;  /* 0x000000ffff18a224 */ /* 0x001fe400078e001c */
[----:B------:R-:W-:Y:S01]  /*2dea0*/  @!P2 IMAD.MOV.U32 R25, RZ, RZ, R29 ;  /* 0x000000ffff19a224 */ /* 0x000fe200078e001d */
[----:B------:R-:W3:Y:S04]  /*2deb0*/  LDL R28, [R1+0x624] ;  /* 0x00062400011c7983 */ /* 0x000ee80000100800 */
[----:B------:R-:W3:Y:S01]  /*2dec0*/  LDL R29, [R1+0x620] ;  /* 0x00062000011d7983 */ /* 0x000ee20000100800 */
[----:B------:R-:W-:-:S06]  /*2ded0*/  PRMT R23, RZ, 0x7610, R23 ;  /* 0x00007610ff177816 */ /* 0x000fcc0000000017 */
[----:B------:R0:W4:Y:S02]  /*2dee0*/  @!P2 LDG.E.U16 R23, desc[UR24][R24.64] ;  /* 0x000000181817a981 */ /* 0x000124000c1e1500 */
        /* <DEDUP_REMOVED lines=8> */
[----:B0-----:R-:W-:-:S06]  /*2df70*/  PRMT R26, RZ, 0x7610, R26 ;  /* 0x00007610ff1a7816 */ /* 0x001fcc000000001a */
        /* <DEDUP_REMOVED lines=8> */
[----:B------:R-:W-:-:S04]  /*2e000*/  PRMT R29, RZ, 0x7610, R29 ;  /* 0x00007610ff1d7816 */ /* 0x000fc8000000001d */
[----:B----4-:R0:W4:Y:S02]  /*2e010*/  @!P2 LDG.E.U16 R28, desc[UR24][R30.64] ;  /* 0x000000181e1ca981 */ /* 0x010124000c1e1500 */
[----:B0-----:R-:W-:Y:S02]  /*2e020*/  @!P2 IMAD.MOV.U32 R30, RZ, RZ, R38 ;  /* 0x000000ffff1ea224 */ /* 0x001fe400078e0026 */
[----:B------:R-:W-:Y:S01]  /*2e030*/  @!P2 IMAD.MOV.U32 R31, RZ, RZ, R39 ;  /* 0x000000ffff1fa224 */ /* 0x000fe200078e0027 */
[----:B------:R-:W4:Y:S04]  /*2e040*/  LDL R38, [R1+0x6c4] ;  /* 0x0006c40001267983 */ /* 0x000f280000100800 */
[----:B------:R0:W4:Y:S04]  /*2e050*/  @!P2 LDG.E.U16 R29, desc[UR24][R30.64] ;  /* 0x000000181e1da981 */ /* 0x000128000c1e1500 */
[----:B------:R-:W4:Y:S01]  /*2e060*/  LDL R39, [R1+0x6c0] ;  /* 0x0006c00001277983 */ /* 0x000f220000100800 */
[----:B0-----:R-:W-:-:S02]  /*2e070*/  PRMT R30, RZ, 0x7610, R30 ;  /* 0x00007610ff1e7816 */ /* 0x001fc4000000001e */
[----:B------:R-:W-:-:S04]  /*2e080*/  PRMT R31, RZ, 0x7610, R31 ;  /* 0x00007610ff1f7816 */ /* 0x000fc8000000001f */
[----:B--2---:R0:W2:Y:S02]  /*2e090*/  @!P2 LDG.E.U16 R30, desc[UR24][R32.64] ;  /* 0x00000018201ea981 */ /* 0x0040a4000c1e1500 */
[----:B0-----:R-:W-:Y:S02]  /*2e0a0*/  @!P2 IMAD.MOV.U32 R32, RZ, RZ, R36 ;  /* 0x000000ffff20a224 */ /* 0x001fe400078e0024 */
[----:B------:R-:W-:Y:S01]  /*2e0b0*/  @!P2 IMAD.MOV.U32 R33, RZ, RZ, R37 ;  /* 0x000000ffff21a224 */ /* 0x000fe200078e0025 */
[----:B------:R-:W2:Y:S04]  /*2e0c0*/  LDL R36, [R1+0x6a4] ;  /* 0x0006a40001247983 */ /* 0x000ea80000100800 */
[----:B------:R-:W2:Y:S04]  /*2e0d0*/  LDL R37, [R1+0x6a0] ;  /* 0x0006a00001257983 */ /* 0x000ea80000100800 */
[----:B------:R0:W4:Y:S02]  /*2e0e0*/  @!P2 LDG.E.U16 R31, desc[UR24][R32.64] ;  /* 0x00000018201fa981 */ /* 0x000124000c1e1500 */
        /* <DEDUP_REMOVED lines=14> */
[----:B------:R0:W2:Y:S04]  /*2e1d0*/  @!P2 LDG.E.U16 R35, desc[UR24][R36.64] ;  /* 0x000000182423a981 */ /* 0x0000a8000c1e1500 */
[----:B------:R-:W2:Y:S01]  /*2e1e0*/  LDL R43, [R1+0x700] ;  /* 0x00070000012b7983 */ /* 0x000ea20000100800 */
[----:B0-----:R-:W-:-:S02]  /*2e1f0*/  PRMT R36, RZ, 0x7610, R36 ;  /* 0x00007610ff247816 */ /* 0x001fc40000000024 */
[----:B------:R-:W-:-:S04]  /*2e200*/  PRMT R37, RZ, 0x7610, R37 ;  /* 0x00007610ff257816 */ /* 0x000fc80000000025 */
[----:B----4-:R0:W4:Y:S02]  /*2e210*/  @!P2 LDG.E.U16 R36, desc[UR24][R38.64] ;  /* 0x000000182624a981 */ /* 0x010124000c1e1500 */
[----:B0-----:R-:W-:Y:S02]  /*2e220*/  @!P2 IMAD.MOV.U32 R38, RZ, RZ, R44 ;  /* 0x000000ffff26a224 */ /* 0x001fe400078e002c */
[----:B------:R-:W-:Y:S01]  /*2e230*/  @!P2 IMAD.MOV.U32 R39, RZ, RZ, R45 ;  /* 0x000000ffff27a224 */ /* 0x000fe200078e002d */
[----:B------:R-:W2:Y:S04]  /*2e240*/  LDL R44, [R1+0x724] ;  /* 0x00072400012c7983 */ /* 0x000ea80000100800 */
[----:B------:R0:W2:Y:S04]  /*2e250*/  @!P2 LDG.E.U16 R37, desc[UR24][R38.64] ;  /* 0x000000182625a981 */ /* 0x0000a8000c1e1500 */
[----:B------:R-:W2:Y:S01]  /*2e260*/  LDL R45, [R1+0x720] ;  /* 0x00072000012d7983 */ /* 0x000ea20000100800 */
[----:B0-----:R-:W-:-:S06]  /*2e270*/  PRMT R38, RZ, 0x7610, R38 ;  /* 0x00007610ff267816 */ /* 0x001fcc0000000026 */
[----:B---3--:R0:W3:Y:S04]  /*2e280*/  @!P2 LDG.E.U16 R38, desc[UR24][R40.64] ;  /* 0x000000182826a981 */ /* 0x0080e8000c1e1500 */
        /* <DEDUP_REMOVED lines=11> */
[----:B------:R-:W-:-:S03]  /*2e340*/  PRMT R41, RZ, 0x7610, R41 ;  /* 0x00007610ff297816 */ /* 0x000fc60000000029 */
[----:B------:R1:W-:Y:S04]  /*2e350*/  STS.U16 [R47+UR10+0x19a00], R89 ;  /* 0x019a00592f007988 */ /* 0x0003e8000800040a */
[----:B-1----:R-:W2:Y:S01]  /*2e360*/  LDL R47, [R1+0x740] ;  /* 0x00074000012f7983 */ /* 0x002ea20000100800 */
[----:B0-----:R-:W-:-:S04]  /*2e370*/  @!P2 LOP3.LUT R43, R43, R42, RZ, 0x3c, !PT ;  /* 0x0000002a2b2ba212 */ /* 0x001fc800078e3cff */
[----:B------:R-:W-:-:S04]  /*2e380*/  @!P2 LOP3.LUT R42, R43, R42, RZ, 0x3c, !PT ;  /* 0x0000002a2b2aa212 */ /* 0x000fc800078e3cff */
[----:B------:R-:W-:-:S05]  /*2e390*/  @!P2 LOP3.LUT R43, R43, R42, RZ, 0x3c, !PT ;  /* 0x0000002a2b2ba212 */ /* 0x000fca00078e3cff */
[----:B------:R0:W2:Y:S02]  /*2e3a0*/  @!P2 LDG.E.U16 R41, desc[UR24][R42.64] ;  /* 0x000000182a29a981 */ /* 0x0000a4000c1e1500 */
[----:B0-----:R-:W-:-:S06]  /*2e3b0*/  PRMT R42, RZ, 0x7610, R42 ;  /* 0x00007610ff2a7816 */ /* 0x001fcc000000002a */
        /* <DEDUP_REMOVED lines=177> */
[----:B------:R0:W4:Y:S02]  /*2eed0*/  @!P2 LDG.E.U16 R93, desc[UR24][R46.64] ;  /* 0x000000182e5da981 */ /* 0x000124000c1e1500 */
[----:B0-----:R-:W-:-:S05]  /*2eee0*/  LOP3.LUT R46, R2, 0x40, RZ, 0x3c, !PT ;  /* 0x00000040022e7812 */ /* 0x001fca00078e3cff */
        /* <DEDUP_REMOVED lines=13> */
[----:B--2---:R0:W-:Y:S04]  /*2efc0*/  STS.U16 [R46+UR10+0x1d200], R45 ;  /* 0x01d2002d2e007988 */ /* 0x0041e8000800040a */
[----:B------:R0:W-:Y:S04]  /*2efd0*/  STS.U16 [R46+UR10+0x1d600], R51 ;  /* 0x01d600332e007988 */ /* 0x0001e8000800040a */
[----:B------:R0:W-:Y:S04]  /*2efe0*/  STS.U16 [R46+UR10+0x1da00], R53 ;  /* 0x01da00352e007988 */ /* 0x0001e8000800040a */
        /* <DEDUP_REMOVED lines=57> */
[----:B----4-:R0:W-:Y:S04]  /*2f380*/  STS.U16 [R47+UR10+0x1bf00], R36 ;  /* 0x01bf00242f007988 */ /* 0x0101e8000800040a */
        /* <DEDUP_REMOVED lines=17> */
[----:B-1----:R-:W1:Y:S01]  /*2f4a0*/  FENCE.VIEW.ASYNC.S ;  /* 0x00000000000073c6 */ /* 0x002e620000000000 */
[----:B------:R-:W-:-:S04]  /*2f4b0*/  ULEA UR14, UR26, UR10, 0x3 ;  /* 0x0000000a1a0e7291 */ /* 0x000fc8000f8e18ff */
[----:B------:R-:W-:Y:S01]  /*2f4c0*/  UIADD3 UR14, UPT, UPT, UR14, 0x24000, URZ ;  /* 0x000240000e0e7890 */ /* 0x000fe2000fffe0ff */
[----:B-1----:R-:W-:Y:S06]  /*2f4d0*/  BAR.SYNC.DEFER_BLOCKING 0x0 ;  /* 0x0000000000007b1d */ /* 0x002fec0000010000 */
[----:B0-----:R-:W-:Y:S05]  /*2f4e0*/  BRA.U UP1, `(.L_x_9) ;  /* 0x0000000101887547 */ /* 0x001fea000b800000 */
[----:B------:R-:W-:Y:S02]  /*2f4f0*/  UIADD3 UR63, UPT, UPT, UR9, 0x100000, URZ ;  /* 0x00100000093f7890 */ /* 0x000fe4000fffe0ff */
[----:B------:R-:W-:Y:S02]  /*2f500*/  UIADD3 UR64, UPT, UPT, UR9, 0x100000, URZ ;  /* 0x0010000009407890 */ /* 0x000fe4000fffe0ff */
[----:B------:R-:W-:Y:S01]  /*2f510*/  UIADD3 UR65, UPT, UPT, UR9, 0x100000, URZ ;  /* 0x0010000009417890 */ /* 0x000fe2000fffe0ff */
[----:B------:R-:W-:Y:S01]  /*2f520*/  UMOV UR22, 0x0 ;  /* 0x0000000000167882 */ /* 0x000fe20000000000 */
[----:B------:R-:W-:Y:S01]  /*2f530*/  UMOV UR23, 0x4408490 ;  /* 0x0440849000177882 */ /* 0x000fe20000000000 */
[----:B------:R-:W-:Y:S01]  /*2f540*/  UMOV UR19, 0x40004040 ;  /* 0x4000404000137882 */ /* 0x000fe20000000000 */
[----:B------:R-:W-:Y:S02]  /*2f550*/  UIADD3 UR66, UPT, UPT, UR9, 0x100000, URZ ;  /* 0x0010000009427890 */ /* 0x000fe4000fffe0ff */
[----:B------:R0:W-:Y:S01]  /*2f560*/  UTCHMMA gdesc[UR20], gdesc[UR18], tmem[UR9], tmem[UR22], idesc[UR23], UPT ;  /* 0x00ff1612140075ea */ /* 0x0001e2000b800009 */
[----:B------:R-:W-:Y:S01]  /*2f570*/  UMOV UR46, 0x0 ;  /* 0x00000000002e7882 */ /* 0x000fe20000000000 */
[----:B------:R-:W-:Y:S01]  /*2f580*/  UMOV UR47, 0x4408490 ;  /* 0x04408490002f7882 */ /* 0x000fe20000000000 */
[----:B------:R-:W-:Y:S01]  /*2f590*/  UMOV UR48, 0x0 ;  /* 0x0000000000307882 */ /* 0x000fe20000000000 */
[----:B------:R-:W-:Y:S01]  /*2f5a0*/  UMOV UR49, 0x4408490 ;  /* 0x0440849000317882 */ /* 0x000fe20000000000 */
        /* <DEDUP_REMOVED lines=13> */
[----:B------:R0:W-:Y:S01]  /*2f680*/  UTCHMMA gdesc[UR20], gdesc[UR36], tmem[UR63], tmem[UR52], idesc[UR53], UPT ;  /* 0x00ff3424140075ea */ /* 0x0001e2000b80003f */
        /* <DEDUP_REMOVED lines=8> */
.L_x_9:
[----:B------:R-:W-:-:S04]  /*2f710*/  UIADD3 UR26, UPT, UPT, UR26, 0x1, URZ ;  /* 0x000000011a1a7890 */ /* 0x000fc8000fffe0ff */
[----:B------:R-:W-:-:S04]  /*2f720*/  UISETP.GT.AND UP2, UPT, UR26, 0x1, UPT ;  /* 0x000000011a00788c */ /* 0x000fc8000bf44270 */
[----:B0-----:R-:W-:Y:S02]  /*2f730*/  USEL UR5, URZ, 0x1, !UP2 ;  /* 0x00000001ff057887 */ /* 0x001fe4000d000000 */
[----:B------:R-:W-:Y:S02]  /*2f740*/  USEL UR26, UR26, URZ, !UP2 ;  /* 0x000000ff1a1a7287 */ /* 0x000fe4000d000000 */
[----:B------:R-:W-:Y:S02]  /*2f750*/  UISETP.NE.U32.AND UP2, UPT, UR4, UR15, UPT ;  /* 0x0000000f0400728c */ /* 0x000fe4000bf45070 */
[----:B------:R-:W-:-:S03]  /*2f760*/  ULOP3.LUT UR6, UR8, UR5, URZ, 0x3c, !UPT ;  /* 0x0000000508067292 */ /* 0x000fc6000f8e3cff */
[----:B------:R-:W-:-:S04]  /*2f770*/  UMOV UR5, UR8 ;  /* 0x0000000800057c82 */ /* 0x000fc80008000000 */
[----:B------:R-:W-:Y:S01]  /*2f780*/  UMOV UR8, UR6 ;  /* 0x0000000600087c82 */ /* 0x000fe20008000000 */
[----:B------:R-:W-:Y:S05]  /*2f790*/  BRA.U UP2, `(.L_x_10) ;  /* 0xfffffef902d47547 */ /* 0x000fea000b83ffff */
.L_x_7:
[----:B------:R-:W-:Y:S01]  /*2f7a0*/  UISETP.GE.AND UP1, UPT, UR28, 0x40, UPT ;  /* 0x000000401c00788c */ /* 0x000fe2000bf26270 */
[----:B------:R-:W1:Y:S08]  /*2f7b0*/  LDCU.128 UR16, c[0x0][0x390] ;  /* 0x00007200ff1077ac */ /* 0x000e700008000c00 */
[----:B------:R-:W-:Y:S05]  /*2f7c0*/  BRA.U !UP1, `(.L_x_11) ;  /* 0x0000000109107547 */ /* 0x000fea000b800000 */
[----:B------:R-:W-:-:S06]  /*2f7d0*/  USHF.L.U32 UR5, UR5, 0x1f, URZ ;  /* 0x0000001f05057899 */ /* 0x000fcc00080006ff */
[----:B------:R-:W-:-:S04]  /*2f7e0*/  IMAD.U32 R2, RZ, RZ, UR5 ;  /* 0x00000005ff027e24 */ /* 0x000fc8000f8e00ff */
[----:B------:R-:W2:Y:S02]  /*2f7f0*/  SYNCS.PHASECHK.TRANS64.TRYWAIT P0, [UR14], R2 ;  /* 0x00000002ff0075a7 */ /* 0x000ea4000800110e */
[----:B--2---:R-:W-:Y:S05]  /*2f800*/  @!P0 BRA `(.L_x_12) ;  /* 0x000000a800908947 */ /* 0x004fea0003800000 */
.L_x_11:
[----:B0-----:R-:W2:Y:S01]  /*2f810*/  LDL.LU R68, [R1+0xa0c] ;  /* 0x000a0c0001447983 */ /* 0x001ea20000300800 */
[----:B------:R-:W2:Y:S03]  /*2f820*/  LDCU UR4, c[0x0][0x39c] ;  /* 0x00007380ff0477ac */ /* 0x000ea60008000800 */
[----:B-----5:R0:W-:Y:S01]  /*2f830*/  STL [R1+0xef8], R0 ;  /* 0x000ef80001007387 */ /* 0x0201e20000100800 */
[----:B------:R-:W3:Y:S01]  /*2f840*/  LDCU UR5, c[0x0][0x39c] ;  /* 0x00007380ff0577ac */ /* 0x000ee20008000800 */
[----:B------:R-:W-:Y:S06]  /*2f850*/  BAR.SYNC.DEFER_BLOCKING 0x0 ;  /* 0x0000000000007b1d */ /* 0x000fec0000010000 */
[----:B------:R-:W4:Y:S01]  /*2f860*/  LDCU UR6, c[0x0][0x39c] ;  /* 0x00007380ff0677ac */ /* 0x000f220008000800 */
[----:B0-----:R-:W2:Y:S01]  /*2f870*/  LDL.LU R0, [R1+0xa50] ;  /* 0x000a500001007983 */ /* 0x001ea20000300800 */
[----:B------:R-:W0:Y:S01]  /*2f880*/  LDCU UR7, c[0x0][0x39c] ;  /* 0x00007380ff0777ac */ /* 0x000e220008000800 */
[----:B------:R-:W1:Y:S01]  /*2f890*/  S2R R3, SR_TID.X ;  /* 0x0000000000037919 */ /* 0x000e620000002100 */
[----:B------:R-:W0:Y:S01]  /*2f8a0*/  LDCU UR8, c[0x0][0x39c] ;  /* 0x00007380ff0877ac */ /* 0x000e220008000800 */
[----:B------:R-:W0:Y:S02]  /*2f8b0*/  @!P5 SYNCS.CCTL.IV [UR10+0x24000] ;  /* 0x02400000ff00d9b1 */ /* 0x000e24000800000a */
[----:B0-----:R-:W-:Y:S06]  /*2f8c0*/  BAR.SYNC.DEFER_BLOCKING 0x0 ;  /* 0x0000000000007b1d */ /* 0x001fec0000010000 */
[----:B------:R-:W0:Y:S01]  /*2f8d0*/  LDTM.x64 R4, tmem[UR11] ;  /* 0x0000000b000479ee */ /* 0x000e220008340000 */
[----:B-1----:R-:W-:-:S02]  /*2f8e0*/  IMAD.SHL.U32 R92, R3, 0x80, RZ ;  /* 0x00000080035c7824 */ /* 0x002fc400078e00ff */
[C---:B------:R-:W-:Y:S02]  /*2f8f0*/  IMAD.SHL.U32 R93, R3.reuse, 0x10, RZ ;  /* 0x00000010035d7824 */ /* 0x040fe400078e00ff */
[----:B------:R-:W-:Y:S01]  /*2f900*/  IMAD.SHL.U32 R3, R3, 0x8, RZ ;  /* 0x0000000803037824 */ /* 0x000fe200078e00ff */
[----:B------:R-:W-:Y:S01]  /*2f910*/  LOP3.LUT R92, R92, 0x800, RZ, 0xc0, !PT ;  /* 0x000008005c5c7812 */ /* 0x000fe200078ec0ff */
[----:B------:R-:W1:Y:S01]  /*2f920*/  @!P5 SYNCS.CCTL.IV [UR10+0x24008] ;  /* 0x02400800ff00d9b1 */ /* 0x000e62000800000a */
[----:B------:R-:W-:-:S04]  /*2f930*/  LOP3.LUT R2, R93, 0xf0, RZ, 0xc0, !PT ;  /* 0x000000f05d027812 */ /* 0x000fc800078ec0ff */
[----:B------:R-:W-:Y:S02]  /*2f940*/  IADD3 R92, PT, PT, R2, UR10, R92 ;  /* 0x0000000a025c7c10 */ /* 0x000fe4000fffe05c */
[----:B------:R-:W-:Y:S02]  /*2f950*/  LOP3.LUT R2, R3, 0x300, RZ, 0xc0, !PT ;  /* 0x0000030003027812 */ /* 0x000fe400078ec0ff */
[----:B0-----:R-:W-:Y:S02]  /*2f960*/  F2FP.BF16.F32.PACK_AB R82, R7, R5 ;  /* 0x000000050752723e */ /* 0x001fe400000010ff */
[----:B------:R-:W-:Y:S01]  /*2f970*/  F2FP.BF16.F32.PACK_AB R93, R10, R8 ;  /* 0x000000080a5d723e */ /* 0x000fe200000010ff */
[----:B------:R-:W-:Y:S01]  /*2f980*/  IMAD.IADD R92, R2, 0x1, R92 ;  /* 0x00000001025c7824 */ /* 0x000fe200078e025c */
[----:B------:R-:W-:Y:S02]  /*2f990*/  F2FP.BF16.F32.PACK_AB R81, R11, R9 ;  /* 0x000000090b51723e */ /* 0x000fe400000010ff */
[----:B------:R-:W-:-:S02]  /*2f9a0*/  F2FP.BF16.F32.PACK_AB R83, R14, R12 ;  /* 0x0000000c0e53723e */ /* 0x000fc400000010ff */
[----:B------:R-:W-:Y:S02]  /*2f9b0*/  F2FP.BF16.F32.PACK_AB R78, R15, R13 ;  /* 0x0000000d0f4e723e */ /* 0x000fe400000010ff */
[----:B------:R-:W-:Y:S02]  /*2f9c0*/  F2FP.BF16.F32.PACK_AB R79, R18, R16 ;  /* 0x00000010124f723e */ /* 0x000fe400000010ff */
[----:B------:R-:W-:Y:S02]  /*2f9d0*/  F2FP.BF16.F32.PACK_AB R77, R19, R17 ;  /* 0x00000011134d723e */ /* 0x000fe400000010ff */
[----:B--2---:R-:W-:Y:S01]  /*2f9e0*/  ISETP.GE.AND P0, PT, R0, UR18, PT ;  /* 0x0000001200007c0c */ /* 0x004fe2000bf06270 */
[----:B------:R0:W-:Y:S03]  /*2f9f0*/  STL [R1+0xf00], R0 ;  /* 0x000f000001007387 */ /* 0x0001e60000100800 */
[----:B------:R-:W-:Y:S01]  /*2fa00*/  ISETP.LT.AND P1, PT, R68, UR4, !P0 ;  /* 0x0000000444007c0c */ /* 0x000fe2000c721270 */
[----:B------:R-:W-:Y:S01]  /*2fa10*/  STL [R1+0xec4], R92 ;  /* 0x000ec45c01007387 */ /* 0x000fe20000100800 */
[----:B------:R-:W2:Y:S03]  /*2fa20*/  LDCU UR4, c[0x0][0x3b4] ;  /* 0x00007680ff0477ac */ /* 0x000ea60008000800 */
[----:B------:R-:W-:Y:S01]  /*2fa30*/  STL [R1+0xec8], R82 ;  /* 0x000ec85201007387 */ /* 0x000fe20000100800 */
[----:B0-----:R-:W-:-:S05]  /*2fa40*/  F2FP.BF16.F32.PACK_AB R0, R6, R4 ;  /* 0x000000040600723e */ /* 0x001fca00000010ff */
[----:B------:R0:W-:Y:S04]  /*2fa50*/  STL [R1+0x1e0], R0 ;  /* 0x0001e00001007387 */ /* 0x0001e80000100800 */
[----:B------:R-:W-:Y:S04]  /*2fa60*/  STL [R1+0xecc], R93 ;  /* 0x000ecc5d01007387 */ /* 0x000fe80000100800 */
[----:B------:R-:W-:Y:S01]  /*2fa70*/  STL [R1+0xed0], R81 ;  /* 0x000ed05101007387 */ /* 0x000fe20000100800 */
[----:B0-----:R-:W-:-:S03]  /*2fa80*/  F2FP.BF16.F32.PACK_AB R0, R22, R20 ;  /* 0x000000141600723e */ /* 0x001fc600000010ff */
[----:B------:R-:W-:Y:S04]  /*2fa90*/  STL [R1+0xed4], R83 ;  /* 0x000ed45301007387 */ /* 0x000fe80000100800 */
[----:B------:R-:W-:Y:S04]  /*2faa0*/  STL [R1+0xed8], R78 ;  /* 0x000ed84e01007387 */ /* 0x000fe80000100800 */
[----:B------:R-:W-:Y:S04]  /*2fab0*/  STL [R1+0xedc], R79 ;  /* 0x000edc4f01007387 */ /* 0x000fe80000100800 */
[----:B------:R-:W-:Y:S04]  /*2fac0*/  STL [R1+0xee0], R77 ;  /* 0x000ee04d01007387 */ /* 0x000fe80000100800 */
[----:B------:R-:W-:Y:S04]  /*2fad0*/  STL.64 [R1+0x1038], R66 ;  /* 0x0010384201007387 */ /* 0x000fe80000100a00 */
[----:B------:R-:W-:Y:S04]  /*2fae0*/  STL.64 [R1+0x1030], R64 ;  /* 0x0010304001007387 */ /* 0x000fe80000100a00 */
[----:B------:R-:W-:Y:S04]  /*2faf0*/  STL [R1+0x1c0], R0 ;  /* 0x0001c00001007387 */ /* 0x000fe80000100800 */
[----:B------:R-:W-:Y:S04]  /*2fb00*/  STL.64 [R1+0x1028], R62 ;  /* 0x0010283e01007387 */ /* 0x000fe80000100a00 */
        /* <DEDUP_REMOVED lines=19> */
[----:B------:R-:W-:Y:S04]  /*2fc40*/  STL [R1+0xf88], R23 ;  /* 0x000f881701007387 */ /* 0x000fe80000100800 */
[----:B------:R0:W-:Y:S02]  /*2fc50*/  STL [R1+0xf84], R21 ;  /* 0x000f841501007387 */ /* 0x0001e40000100800 */
[----:B0-----:R-:W0:Y:S02]  /*2fc60*/  LDTM.x64 R4, tmem[UR11+0x40] ;  /* 0x0000400b000479ee */ /* 0x001e240008340000 */
[----:B0-----:R-:W-:Y:S01]  /*2fc70*/  STL.64 [R1+0x20], R12 ;  /* 0x0000200c01007387 */ /* 0x001fe20000100a00 */
[----:B------:R-:W-:-:S02]  /*2fc80*/  IMAD.MOV.U32 R2, RZ, RZ, R23 ;  /* 0x000000ffff027224 */ /* 0x000fc400078e0017 */
[----:B------:R-:W-:Y:S01]  /*2fc90*/  IMAD.MOV.U32 R84, RZ, RZ, R21 ;  /* 0x000000ffff547224 */ /* 0x000fe200078e0015 */
[----:B------:R-:W-:Y:S01]  /*2fca0*/  STL [R1+0x2c], R15 ;  /* 0x00002c0f01007387 */ /* 0x000fe20000100800 */
[----:B------:R-:W-:Y:S02]  /*2fcb0*/  IMAD.MOV.U32 R69, RZ, RZ, R11 ;  /* 0x000000ffff457224 */ /* 0x000fe400078e000b */
[----:B------:R-:W-:Y:S01]  /*2fcc0*/  IMAD.MOV.U32 R71, RZ, RZ, R10 ;  /* 0x000000ffff477224 */ /* 0x000fe200078e000a */
[----:B------:R-:W-:Y:S01]  /*2fcd0*/  STL.64 [R1+0x30], R16 ;  /* 0x0000301001007387 */ /* 0x000fe20000100a00 */
[----:B------:R-:W-:Y:S02]  /*2fce0*/  IMAD.MOV.U32 R68, RZ, RZ, R9 ;  /* 0x000000ffff447224 */ /* 0x000fe400078e0009 */
[----:B------:R-:W-:Y:S01]  /*2fcf0*/  IMAD.MOV.U32 R70, RZ, RZ, R8 ;  /* 0x000000ffff467224 */ /* 0x000fe200078e0008 */
[----:B------:R-:W-:Y:S01]  /*2fd00*/  STL.64 [R1+0x38], R18 ;  /* 0x0000381201007387 */ /* 0x000fe20000100a00 */
[----:B------:R-:W-:-:S02]  /*2fd10*/  IMAD.MOV.U32 R73, RZ, RZ, R7 ;  /* 0x000000ffff497224 */ /* 0x000fc400078e0007 */
[----:B------:R-:W-:Y:S01]  /*2fd20*/  IMAD.MOV.U32 R75, RZ, RZ, R6 ;  /* 0x000000ffff4b7224 */ /* 0x000fe200078e0006 */
[----:B------:R-:W-:Y:S01]  /*2fd30*/  STL [R1+0x40], R20 ;  /* 0x0000401401007387 */ /* 0x000fe20000100800 */
[----:B------:R-:W-:Y:S02]  /*2fd40*/  IMAD.MOV.U32 R72, RZ, RZ, R5 ;  /* 0x000000ffff487224 */ /* 0x000fe400078e0005 */
[----:B------:R-:W-:Y:S01]  /*2fd50*/  IMAD.MOV.U32 R74, RZ, RZ, R4 ;  /* 0x000000ffff4a7224 */ /* 0x000fe200078e0004 */
[----:B------:R0:W-:Y:S04]  /*2fd60*/  STL [R1+0x48], R22 ;  /* 0x0000481601007387 */ /* 0x0001e80000100800 */
[----:B------:R-:W-:Y:S04]  /*2fd70*/  STL.64 [R1+0x50], R24 ;  /* 0x0000501801007387 */ /* 0x000fe80000100a00 */
[----:B------:R-:W-:Y:S01]  /*2fd80*/  STL.64 [R1+0x58], R26 ;  /* 0x0000581a01007387 */ /* 0x000fe20000100a00 */
[----:B0-----:R-:W-:-:S03]  /*2fd90*/  IMAD.MOV.U32 R22, RZ, RZ, R14 ;  /* 0x000000ffff167224 */ /* 0x001fc600078e000e */
        /* <DEDUP_REMOVED lines=19> */
[----:B------:R0:W-:Y:S04]  /*2fed0*/  STL.64 [R1+0xf8], R66 ;  /* 0x0000f84201007387 */ /* 0x0001e80000100a00 */
[----:B0-----:R-:W2:Y:S04]  /*2fee0*/  LDL.LU.64 R66, [R1+0x1038] ;  /* 0x0010380001427983 */ /* 0x001ea80000300a00 */
[----:B------:R-:W2:Y:S04]  /*2fef0*/  LDL.LU.64 R64, [R1+0x1030] ;  /* 0x0010300001407983 */ /* 0x000ea80000300a00 */
[----:B------:R-:W2:Y:S04]  /*2ff00*/  LDL.LU.64 R62, [R1+0x1028] ;  /* 0x00102800013e7983 */ /* 0x000ea80000300a00 */
[----:B------:R-:W2:Y:S04]  /*2ff10*/  LDL.LU.64 R60, [R1+0x1020] ;  /* 0x00102000013c7983 */ /* 0x000ea80000300a00 */
[----:B------:R-:W2:Y:S04]  /*2ff20*/  LDL.LU.64 R58, [R1+0x1018] ;  /* 0x00101800013a7983 */ /* 0x000ea80000300a00 */
[----:B------:R-:W2:Y:S04]  /*2ff30*/  LDL.LU.64 R56, [R1+0x1010] ;  /* 0x0010100001387983 */ /* 0x000ea80000300a00 */
[----:B------:R-:W3:Y:S04]  /*2ff40*/  LDL.LU.64 R54, [R1+0x1008] ;  /* 0x0010080001367983 */ /* 0x000ee80000300a00 */
[----:B------:R-:W3:Y:S04]  /*2ff50*/  LDL.LU.64 R52, [R1+0x1000] ;  /* 0x0010000001347983 */ /* 0x000ee80000300a00 */
[----:B------:R-:W3:Y:S04]  /*2ff60*/  LDL.LU.64 R50, [R1+0xff8] ;  /* 0x000ff80001327983 */ /* 0x000ee80000300a00 */
[----:B------:R-:W3:Y:S04]  /*2ff70*/  LDL.LU.64 R48, [R1+0xff0] ;  /* 0x000ff00001307983 */ /* 0x000ee80000300a00 */
[----:B------:R-:W4:Y:S04]  /*2ff80*/  LDL.LU.64 R46, [R1+0xfe8] ;  /* 0x000fe800012e7983 */ /* 0x000f280000300a00 */
        /* <DEDUP_REMOVED lines=30> */
[----:B--2---:R-:W-:-:S02]  /*30170*/  F2FP.BF16.F32.PACK_AB R3, R59, R57 ;  /* 0x000000393b03723e */ /* 0x004fc400000010ff */
[----:B---3--:R-:W-:Y:S02]  /*30180*/  F2FP.BF16.F32.PACK_AB R78, R50, R48 ;  /* 0x00000030324e723e */ /* 0x008fe400000010ff */
[----:B----4-:R-:W-:Y:S02]  /*30190*/  F2FP.BF16.F32.PACK_AB R79, R46, R44 ;  /* 0x0000002c2e4f723e */ /* 0x010fe400000010ff */
[----:B------:R-:W-:Y:S02]  /*301a0*/  F2FP.BF16.F32.PACK_AB R77, R42, R40 ;  /* 0x000000282a4d723e */ /* 0x000fe400000010ff */
[----:B------:R-:W-:Y:S02]  /*301b0*/  F2FP.BF16.F32.PACK_AB R0, R38, R36 ;  /* 0x000000242600723e */ /* 0x000fe400000010ff */
[----:B------:R-:W-:Y:S02]  /*301c0*/  F2FP.BF16.F32.PACK_AB R76, R34, R32 ;  /* 0x00000020224c723e */ /* 0x000fe400000010ff */
[----:B------:R-:W-:-:S02]  /*301d0*/  F2FP.BF16.F32.PACK_AB R82, R35, R33 ;  /* 0x000000212352723e */ /* 0x000fc400000010ff */
[----:B------:R-:W-:Y:S02]  /*301e0*/  F2FP.BF16.F32.PACK_AB R80, R30, R28 ;  /* 0x0000001c1e50723e */ /* 0x000fe400000010ff */
[----:B------:R-:W-:Y:S02]  /*301f0*/  F2FP.BF16.F32.PACK_AB R93, R31, R29 ;  /* 0x0000001d1f5d723e */ /* 0x000fe400000010ff */
[----:B------:R-:W-:Y:S02]  /*30200*/  F2FP.BF16.F32.PACK_AB R92, R26, R24 ;  /* 0x000000181a5c723e */ /* 0x000fe400000010ff */
[----:B------:R-:W-:Y:S02]  /*30210*/  F2FP.BF16.F32.PACK_AB R81, R27, R25 ;  /* 0x000000191b51723e */ /* 0x000fe400000010ff */
[----:B------:R-:W-:Y:S01]  /*30220*/  F2FP.BF16.F32.PACK_AB R83, R23, R21 ;  /* 0x000000151753723e */ /* 0x000fe200000010ff */
        /* <DEDUP_REMOVED lines=9> */
[----:B------:R2:W-:Y:S04]  /*302c0*/  STL [R1+0xee8], R92 ;  /* 0x000ee85c01007387 */ /* 0x0005e80000100800 */
[----:B------:R3:W-:Y:S01]  /*302d0*/  STL [R1+0xeec], R81 ;  /* 0x000eec5101007387 */ /* 0x0007e20000100800 */
[----:B0-----:R-:W-:-:S03]  /*302e0*/  F2FP.BF16.F32.PACK_AB R83, R51, R49 ;  /* 0x000000313353723e */ /* 0x001fc600000010ff */
[----:B------:R0:W-:Y:S01]  /*302f0*/  STL [R1+0xef0], R80 ;  /* 0x000ef05001007387 */ /* 0x0001e20000100800 */
[----:B--2---:R-:W-:-:S03]  /*30300*/  F2FP.BF16.F32.PACK_AB R92, R47, R45 ;  /* 0x0000002d2f5c723e */ /* 0x004fc600000010ff */
[----:B------:R-:W-:Y:S01]  /*30310*/  STL [R1+0xef4], R93 ;  /* 0x000ef45d01007387 */ /* 0x000fe20000100800 */
[----:B---3--:R-:W-:-:S03]  /*30320*/  F2FP.BF16.F32.PACK_AB R81, R43, R41 ;  /* 0x000000292b51723e */ /* 0x008fc600000010ff */
[----:B------:R2:W-:Y:S01]  /*30330*/  STL [R1+0xefc], R76 ;  /* 0x000efc4c01007387 */ /* 0x0005e20000100800 */
[----:B0-----:R-:W-:-:S03]  /*30340*/  F2FP.BF16.F32.PACK_AB R80, R39, R37 ;  /* 0x000000252750723e */ /* 0x001fc600000010ff */
[----:B------:R0:W-:Y:S04]  /*30350*/  STL [R1+0xf04], R82 ;  /* 0x000f045201007387 */ /* 0x0001e80000100800 */
[----:B------:R-:W-:Y:S01]  /*30360*/  STL [R1+0xf08], R80 ;  /* 0x000f085001007387 */ /* 0x000fe20000100800 */
[----:B--2---:R-:W-:-:S03]  /*30370*/  F2FP.BF16.F32.PACK_AB R76, R55, R53 ;  /* 0x00000035374c723e */ /* 0x004fc600000010ff */
[----:B------:R2:W-:Y:S01]  /*30380*/  STL [R1+0x1a0], R0 ;  /* 0x0001a00001007387 */ /* 0x0005e20000100800 */
[----:B0-----:R-:W-:-:S03]  /*30390*/  F2FP.BF16.F32.PACK_AB R82, R54, R52 ;  /* 0x000000343652723e */ /* 0x001fc600000010ff */
[----:B------:R-:W-:Y:S04]  /*303a0*/  STL [R1+0xf2c], R77 ;  /* 0x000f2c4d01007387 */ /* 0x000fe80000100800 */
[----:B------:R-:W-:Y:S01]  /*303b0*/  STL [R1+0xf30], R81 ;  /* 0x000f305101007387 */ /* 0x000fe20000100800 */
[----:B--2---:R-:W-:-:S03]  /*303c0*/  F2FP.BF16.F32.PACK_AB R0, R58, R56 ;  /* 0x000000383a00723e */ /* 0x004fc600000010ff */
[----:B------:R-:W-:Y:S04]  /*303d0*/  STL [R1+0xf34], R79 ;  /* 0x000f344f01007387 */ /* 0x000fe80000100800 */
[----:B------:R-:W-:Y:S04]  /*303e0*/  STL [R1+0xf38], R92 ;  /* 0x000f385c01007387 */ /* 0x000fe80000100800 */
[----:B------:R-:W-:Y:S04]  /*303f0*/  STL [R1+0xf3c], R78 ;  /* 0x000f3c4e01007387 */ /* 0x000fe80000100800 */
[----:B------:R-:W-:Y:S04]  /*30400*/  STL [R1+0xf40], R83 ;  /* 0x000f405301007387 */ /* 0x000fe80000100800 */
[----:B------:R-:W-:Y:S04]  /*30410*/  STL [R1+0xf44], R82 ;  /* 0x000f445201007387 */ /* 0x000fe80000100800 */
[----:B------:R-:W-:Y:S04]  /*30420*/  STL [R1+0xf48], R76 ;  /* 0x000f484c01007387 */ /* 0x000fe80000100800 */
[----:B------:R0:W-:Y:S04]  /*30430*/  STL [R1+0xf4c], R0 ;  /* 0x000f4c0001007387 */ /* 0x0001e80000100800 */
[----:B------:R2:W-:Y:S01]  /*30440*/  STL [R1+0xf50], R3 ;  /* 0x000f500301007387 */ /* 0x0005e20000100800 */
[----:B0-----:R-:W-:-:S03]  /*30450*/  F2FP.BF16.F32.PACK_AB R0, R62, R60 ;  /* 0x0000003c3e00723e */ /* 0x001fc600000010ff */
[----:B--2---:R-:W2:Y:S04]  /*30460*/  LDL.LU R3, [R1+0x7c] ;  /* 0x00007c0001037983 */ /* 0x004ea80000300800 */
[----:B--2---:R0:W-:Y:S04]  /*30470*/  STL [R1+0xf54], R3 ;  /* 0x000f540301007387 */ /* 0x0041e80000100800 */
[----:B------:R-:W-:Y:S04]  /*30480*/  STL [R1+0x188], R0 ;  /* 0x0001880001007387 */ /* 0x000fe80000100800 */
[----:B0-----:R-:W2:Y:S04]  /*30490*/  LDL.LU R3, [R1+0x70] ;  /* 0x0000700001037983 */ /* 0x001ea80000300800 */
[----:B--2---:R0:W-:Y:S04]  /*304a0*/  STL [R1+0xf5c], R3 ;  /* 0x000f5c0301007387 */ /* 0x0041e80000100800 */
        /* <DEDUP_REMOVED lines=8> */
[----:B------:R-:W2:Y:S01]  /*30530*/  LDL.LU R0, [R1+0x88] ;  /* 0x0000880001007983 */ /* 0x000ea20000300800 */
[----:B------:R-:W-:-:S02]  /*30540*/  F2FP.BF16.F32.PACK_AB R88, R75, R74 ;  /* 0x0000004a4b58723e */ /* 0x000fc400000010ff */
[----:B------:R-:W-:Y:S01]  /*30550*/  F2FP.BF16.F32.PACK_AB R89, R71, R70 ;  /* 0x000000464759723e */ /* 0x000fe200000010ff */
[----:B0-----:R-:W-:Y:S01]  /*30560*/  IMAD.MOV.U32 R3, RZ, RZ, R84 ;  /* 0x000000ffff037224 */ /* 0x001fe200078e0054 */
        /* <DEDUP_REMOVED lines=9> */
[----:B0-----:R-:W2:Y:S01]  /*30600*/  LDL.LU R0, [R1+0x58] ;  /* 0x0000580001007983 */ /* 0x001ea20000300800 */
[----:B------:R-:W-:-:S02]  /*30610*/  F2FP.BF16.F32.PACK_AB R84, R73, R72 ;  /* 0x000000484954723e */ /* 0x000fc400000010ff */
[----:B------:R-:W-:Y:S02]  /*30620*/  F2FP.BF16.F32.PACK_AB R85, R69, R68 ;  /* 0x000000444555723e */ /* 0x000fe400000010ff */
[----:B------:R-:W-:Y:S02]  /*30630*/  F2FP.BF16.F32.PACK_AB R90, R22, R20 ;  /* 0x00000014165a723e */ /* 0x000fe400000010ff */
[----:B------:R-:W-:Y:S02]  /*30640*/  F2FP.BF16.F32.PACK_AB R86, R19, R18 ;  /* 0x000000121356723e */ /* 0x000fe400000010ff */
[----:B------:R-:W-:Y:S02]  /*30650*/  F2FP.BF16.F32.PACK_AB R91, R17, R16 ;  /* 0x00000010115b723e */ /* 0x000fe400000010ff */
[----:B------:R-:W-:Y:S02]  /*30660*/  F2FP.BF16.F32.PACK_AB R87, R15, R14 ;  /* 0x0000000e0f57723e */ /* 0x000fe400000010ff */
[----:B------:R-:W-:Y:S01]  /*30670*/  F2FP.BF16.F32.PACK_AB R75, R13, R12 ;  /* 0x0000000c0d4b723e */ /* 0x000fe200000010ff */
[----:B--2---:R0:W-:Y:S04]  /*30680*/  STL [R1+0xf80], R0 ;  /* 0x000f800001007387 */ /* 0x0041e80000100800 */
[----:B------:R-:W2:Y:S04]  /*30690*/  LDL.LU R76, [R1+0x8c] ;  /* 0x00008c00014c7983 */ /* 0x000ea80000300800 */
[----:B------:R-:W3:Y:S04]  /*306a0*/  LDL.LU R82, [R1+0x98] ;  /* 0x0000980001527983 */ /* 0x000ee80000300800 */
[----:B------:R-:W4:Y:S04]  /*306b0*/  LDL.LU R83, [R1+0x9c] ;  /* 0x00009c0001537983 */ /* 0x000f280000300800 */
        /* <DEDUP_REMOVED lines=13> */
[----:B------:R1:W-:Y:S01]  /*30790*/  STL [R1+0xea8], R88 ;  /* 0x000ea85801007387 */ /* 0x0003e20000100800 */
[----:B0-----:R-:W-:-:S03]  /*307a0*/  IMAD.MOV.U32 R0, RZ, RZ, R2 ;  /* 0x000000ffff007224 */ /* 0x001fc600078e0002 */
[----:B-1----:R-:W3:Y:S04]  /*307b0*/  LDL.LU R88, [R1+0x90] ;  /* 0x0000900001587983 */ /* 0x002ee80000300800 */
[----:B------:R0:W-:Y:S04]  /*307c0*/  STL [R1+0xea4], R84 ;  /* 0x000ea45401007387 */ /* 0x0001e80000100800 */
[----:B0-----:R-:W2:Y:S04]  /*307d0*/  LDL.LU R84, [R1+0xa0] ;  /* 0x0000a00001547983 */ /* 0x001ea80000300800 */
[----:B------:R0:W-:Y:S01]  /*307e0*/  STL [R1+0xeac], R89 ;  /* 0x000eac5901007387 */ /* 0x0001e20000100800 */
[----:B------:R-:W-:-:S03]  /*307f0*/  F2FP.BF16.F32.PACK_AB R3, R0, R3 ;  /* 0x000000030003723e */ /* 0x000fc600000010ff */
[----:B0-----:R-:W2:Y:S04]  /*30800*/  LDL.LU R89, [R1+0x80] ;  /* 0x0000800001597983 */ /* 0x001ea80000300800 */
[----:B------:R0:W-:Y:S04]  /*30810*/  STL [R1+0xeb0], R85 ;  /* 0x000eb05501007387 */ /* 0x0001e80000100800 */
[----:B0-----:R-:W2:Y:S04]  /*30820*/  LDL.LU R85, [R1+0xb4] ;  /* 0x0000b40001557983 */ /* 0x001ea80000300800 */
[----:B------:R0:W-:Y:S04]  /*30830*/  STL [R1+0xeb4], R90 ;  /* 0x000eb45a01007387 */ /* 0x0001e80000100800 */
[----:B0-----:R-:W2:Y:S04]  /*30840*/  LDL.LU R90, [R1+0xa4] ;  /* 0x0000a400015a7983 */ /* 0x001ea80000300800 */
[----:B------:R0:W-:Y:S04]  /*30850*/  STL [R1+0xeb8], R86 ;  /* 0x000eb85601007387 */ /* 0x0001e80000100800 */
[----:B0-----:R-:W4:Y:S04]  /*30860*/  LDL.LU R86, [R1+0x94] ;  /* 0x0000940001567983 */ /* 0x001f280000300800 */
[----:B------:R0:W-:Y:S04]  /*30870*/  STL [R1+0xebc], R91 ;  /* 0x000ebc5b01007387 */ /* 0x0001e80000100800 */
[----:B0-----:R-:W2:Y:S04]  /*30880*/  LDL.LU R91, [R1+0x84] ;  /* 0x00008400015b7983 */ /* 0x001ea80000300800 */
[----:B------:R0:W-:Y:S04]  /*30890*/  STL [R1+0xec0], R87 ;  /* 0x000ec05701007387 */ /* 0x0001e80000100800 */
[----:B0-----:R-:W2:Y:S04]  /*308a0*/  LDL.LU R87, [R1+0x74] ;  /* 0x0000740001577983 */ /* 0x001ea80000300800 */
[----:B------:R-:W-:Y:S04]  /*308b0*/  STL [R1+0x160], R75 ;  /* 0x0001604b01007387 */ /* 0x000fe80000100800 */
[----:B------:R-:W2:Y:S04]  /*308c0*/  LDL.LU R0, [R1+0xf80] ;  /* 0x000f800001007983 */ /* 0x000ea80000300800 */
[----:B------:R0:W-:Y:S04]  /*308d0*/  STL [R1+0x150], R3 ;  /* 0x0001500301007387 */ /* 0x0001e80000100800 */
[----:B0-----:R-:W2:Y:S02]  /*308e0*/  LDL.LU R3, [R1+0xf7c] ;  /* 0x000f7c0001037983 */ /* 0x001ea40000300800 */
[----:B--2---:R-:W-:-:S02]  /*308f0*/  F2FP.BF16.F32.PACK_AB R3, R0, R3 ;  /* 0x000000030003723e */ /* 0x004fc400000010ff */
        /* <DEDUP_REMOVED lines=18> */
[----:B0-----:R-:W2:Y:S01]  /*30a20*/  LDL.LU R3, [R1+0xf54] ;  /* 0x000f540001037983 */ /* 0x001ea20000300800 */
[----:B------:R-:W-:Y:S02]  /*30a30*/  F2FP.BF16.F32.PACK_AB R91, R76, R91 ;  /* 0x0000005b4c5b723e */ /* 0x000fe400000010ff */
[----:B---3--:R-:W-:-:S02]  /*30a40*/  F2FP.BF16.F32.PACK_AB R88, R82, R88 ;  /* 0x000000585258723e */ /* 0x008fc400000010ff */
[----:B----4-:R-:W-:Y:S02]  /*30a50*/  F2FP.BF16.F32.PACK_AB R86, R83, R86 ;  /* 0x000000565356723e */ /* 0x010fe400000010ff */
[----:B------:R-:W-:Y:S02]  /*30a60*/  F2FP.BF16.F32.PACK_AB R81, R79, R81 ;  /* 0x000000514f51723e */ /* 0x000fe400000010ff */
[----:B------:R-:W-:Y:S02]  /*30a70*/  F2FP.BF16.F32.PACK_AB R84, R78, R84 ;  /* 0x000000544e54723e */ /* 0x000fe400000010ff */
[----:B------:R-:W-:Y:S02]  /*30a80*/  F2FP.BF16.F32.PACK_AB R90, R92, R90 ;  /* 0x0000005a5c5a723e */ /* 0x000fe400000010ff */
[----:B------:R-:W-:Y:S02]  /*30a90*/  F2FP.BF16.F32.PACK_AB R5, R4, R5 ;  /* 0x000000050405723e */ /* 0x000fe400000010ff */
[----:B------:R-:W-:-:S02]  /*30aa0*/  F2FP.BF16.F32.PACK_AB R85, R77, R85 ;  /* 0x000000554d55723e */ /* 0x000fc400000010ff */
[----:B------:R-:W-:Y:S02]  /*30ab0*/  F2FP.BF16.F32.PACK_AB R7, R6, R7 ;  /* 0x000000070607723e */ /* 0x000fe400000010ff */
[----:B------:R-:W-:Y:S02]  /*30ac0*/  F2FP.BF16.F32.PACK_AB R9, R8, R9 ;  /* 0x000000090809723e */ /* 0x000fe400000010ff */
[----:B------:R-:W-:Y:S02]  /*30ad0*/  F2FP.BF16.F32.PACK_AB R11, R10, R11 ;  /* 0x0000000b0a0b723e */ /* 0x000fe400000010ff */
[----:B--2---:R-:W-:Y:S02]  /*30ae0*/  F2FP.BF16.F32.PACK_AB R89, R0, R89 ;  /* 0x000000590059723e */ /* 0x004fe400000010ff */
[----:B------:R-:W-:Y:S02]  /*30af0*/  F2FP.BF16.F32.PACK_AB R87, R3, R87 ;  /* 0x000000570357723e */ /* 0x000fe400000010ff */
        /* <DEDUP_REMOVED lines=8> */
[----:B------:R0:W-:Y:S04]  /*30b80*/  STL [R1+0x14c], R81 ;  /* 0x00014c5101007387 */ /* 0x0001e80000100800 */
[----:B0-----:R-:W2:Y:S04]  /*30b90*/  LDL.LU R81, [R1+0xf30] ;  /* 0x000f300001517983 */ /* 0x001ea80000300800 */
[----:B------:R-:W2:Y:S04]  /*30ba0*/  LDL.LU R77, [R1+0xf2c] ;  /* 0x000f2c00014d7983 */ /* 0x000ea80000300800 */
[----:B------:R-:W2:Y:S04]  /*30bb0*/  LDL.LU R4, [R1+0xf28] ;  /* 0x000f280001047983 */ /* 0x000ea80000300800 */
[----:B------:R0:W-:Y:S04]  /*30bc0*/  STL [R1+0x120], R5 ;  /* 0x0001200501007387 */ /* 0x0001e80000100800 */
[----:B0-----:R-:W2:Y:S04]  /*30bd0*/  LDL.LU R5, [R1+0xf24] ;  /* 0x000f240001057983 */ /* 0x001ea80000300800 */
[----:B------:R-:W3:Y:S04]  /*30be0*/  LDL.LU R6, [R1+0xf20] ;  /* 0x000f200001067983 */ /* 0x000ee80000300800 */
[----:B------:R0:W-:Y:S04]  /*30bf0*/  STL [R1+0x110], R7 ;  /* 0x0001100701007387 */ /* 0x0001e80000100800 */
[----:B0-----:R-:W3:Y:S04]  /*30c00*/  LDL.LU R7, [R1+0xf1c] ;  /* 0x000f1c0001077983 */ /* 0x001ee80000300800 */
[----:B------:R-:W4:Y:S04]  /*30c10*/  LDL.LU R8, [R1+0xf18] ;  /* 0x000f180001087983 */ /* 0x000f280000300800 */
[----:B------:R0:W-:Y:S04]  /*30c20*/  STL [R1+0x124], R9 ;  /* 0x0001240901007387 */ /* 0x0001e80000100800 */
[----:B0-----:R-:W4:Y:S04]  /*30c30*/  LDL.LU R9, [R1+0xf14] ;  /* 0x000f140001097983 */ /* 0x001f280000300800 */
[----:B------:R-:W4:Y:S04]  /*30c40*/  LDL.LU R10, [R1+0xf10] ;  /* 0x000f1000010a7983 */ /* 0x000f280000300800 */
[----:B------:R0:W-:Y:S04]  /*30c50*/  STL [R1+0x114], R11 ;  /* 0x0001140b01007387 */ /* 0x0001e80000100800 */
[----:B0-----:R-:W4:Y:S01]  /*30c60*/  LDL.LU R11, [R1+0xf0c] ;  /* 0x000f0c00010b7983 */ /* 0x001f220000300800 */
[----:B------:R-:W-:-:S02]  /*30c70*/  F2FP.BF16.F32.PACK_AB R93, R63, R61 ;  /* 0x0000003d3f5d723e */ /* 0x000fc400000010ff */
[----:B------:R-:W-:Y:S02]  /*30c80*/  F2FP.BF16.F32.PACK_AB R80, R66, R64 ;  /* 0x000000404250723e */ /* 0x000fe400000010ff */
[----:B------:R-:W-:Y:S02]  /*30c90*/  F2FP.BF16.F32.PACK_AB R2, R67, R65 ;  /* 0x000000414302723e */ /* 0x000fe400000010ff */
[----:B------:R-:W0:Y:S02]  /*30ca0*/  LDTM.x64 R12, tmem[UR11+0x80] ;  /* 0x0000800b000c79ee */ /* 0x000e240008340000 */
[----:B0-----:R-:W-:Y:S02]  /*30cb0*/  F2FP.BF16.F32.PACK_AB R67, R67, R65 ;  /* 0x000000414343723e */ /* 0x001fe400000010ff */
[----:B------:R-:W-:Y:S02]  /*30cc0*/  F2FP.BF16.F32.PACK_AB R70, R70, R68 ;  /* 0x000000444646723e */ /* 0x000fe400000010ff */
[----:B------:R-:W-:-:S02]  /*30cd0*/  F2FP.BF16.F32.PACK_AB R71, R71, R69 ;  /* 0x000000454747723e */ /* 0x000fc400000010ff */
[----:B--2---:R-:W-:Y:S02]  /*30ce0*/  F2FP.BF16.F32.PACK_AB R4, R5, R4 ;  /* 0x000000040504723e */ /* 0x004fe400000010ff */
[----:B------:R-:W-:Y:S02]  /*30cf0*/  F2FP.BF16.F32.PACK_AB R5, R15, R13 ;  /* 0x0000000d0f05723e */ /* 0x000fe400000010ff */
[----:B---3--:R-:W-:Y:S02]  /*30d00*/  F2FP.BF16.F32.PACK_AB R7, R7, R6 ;  /* 0x000000060707723e */ /* 0x008fe400000010ff */
[----:B------:R-:W-:Y:S02]  /*30d10*/  F2FP.BF16.F32.PACK_AB R6, R14, R12 ;  /* 0x0000000c0e06723e */ /* 0x000fe400000010ff */
[----:B----4-:R-:W-:Y:S02]  /*30d20*/  F2FP.BF16.F32.PACK_AB R8, R9, R8 ;  /* 0x000000080908723e */ /* 0x010fe400000010ff */
[----:B------:R-:W-:-:S05]  /*30d30*/  F2FP.BF16.F32.PACK_AB R10, R11, R10 ;  /* 0x0000000a0b0a723e */ /* 0x000fca00000010ff */
[----:B------:R-:W-:Y:S04]  /*30d40*/  STL [R1+0x128], R10 ;  /* 0x0001280a01007387 */ /* 0x000fe80000100800 */
[----:B------:R-:W-:Y:S04]  /*30d50*/  STL [R1+0x118], R8 ;  /* 0x0001180801007387 */ /* 0x000fe80000100800 */
[----:B------:R-:W-:Y:S04]  /*30d60*/  STL [R1+0x12c], R7 ;  /* 0x00012c0701007387 */ /* 0x000fe80000100800 */
[----:B------:R0:W-:Y:S04]  /*30d70*/  STL [R1+0x11c], R4 ;  /* 0x00011c0401007387 */ /* 0x0001e80000100800 */
[----:B------:R1:W-:Y:S01]  /*30d80*/  STL [R1+0x100], R6 ;  /* 0x0001000601007387 */ /* 0x0003e20000100800 */
[----:B0-----:R-:W-:-:S03]  /*30d90*/  F2FP.BF16.F32.PACK_AB R4, R18, R16 ;  /* 0x000000101204723e */ /* 0x001fc600000010ff */
[----:B------:R0:W-:Y:S01]  /*30da0*/  STL [R1+0xf0], R5 ;  /* 0x0000f00501007387 */ /* 0x0001e20000100800 */
[----:B-1----:R-:W-:-:S03]  /*30db0*/  F2FP.BF16.F32.PACK_AB R6, R19, R17 ;  /* 0x000000111306723e */ /* 0x002fc600000010ff */
[----:B------:R1:W-:Y:S01]  /*30dc0*/  STL [R1+0x104], R4 ;  /* 0x0001040401007387 */ /* 0x0003e20000100800 */
[----:B0-----:R-:W-:-:S03]  /*30dd0*/  F2FP.BF16.F32.PACK_AB R5, R22, R20 ;  /* 0x000000141605723e */ /* 0x001fc600000010ff */
[----:B------:R0:W-:Y:S01]  /*30de0*/  STL [R1+0xf4], R6 ;  /* 0x0000f40601007387 */ /* 0x0001e20000100800 */
[----:B-1----:R-:W-:-:S03]  /*30df0*/  F2FP.BF16.F32.PACK_AB R4, R23, R21 ;  /* 0x000000151704723e */ /* 0x002fc600000010ff */
[----:B------:R1:W-:Y:S04]  /*30e00*/  STL [R1+0x108], R5 ;  /* 0x0001080501007387 */ /* 0x0003e80000100800 */
[----:B------:R2:W-:Y:S01]  /*30e10*/  STL [R1+0xf8], R4 ;  /* 0x0000f80401007387 */ /* 0x0005e20000100800 */
[----:B0-----:R-:W-:Y:S02]  /*30e20*/  F2FP.BF16.F32.PACK_AB R6, R26, R24 ;  /* 0x000000181a06723e */ /* 0x001fe400000010ff */
[----:B-1----:R-:W-:-:S03]  /*30e30*/  F2FP.BF16.F32.PACK_AB R5, R27, R25 ;  /* 0x000000191b05723e */ /* 0x002fc600000010ff */
[----:B------:R0:W-:Y:S01]  /*30e40*/  STL [R1+0x10c], R6 ;  /* 0x00010c0601007387 */ /* 0x0001e20000100800 */
[----:B--2---:R-:W-:-:S03]  /*30e50*/  F2FP.BF16.F32.PACK_AB R4, R30, R28 ;  /* 0x0000001c1e04723e */ /* 0x004fc600000010ff */
        /* <DEDUP_REMOVED lines=34> */
[----:B------:R-:W-:Y:S01]  /*31080*/  STL [R1+0xa0], R6 ;  /* 0x0000a00601007387 */ /* 0x000fe20000100800 */
[----:B--2---:R-:W-:-:S03]  /*31090*/  F2FP.BF16.F32.PACK_AB R4, R66, R64 ;  /* 0x000000404204723e */ /* 0x004fc600000010ff */
[----:B------:R-:W-:Y:S04]  /*310a0*/  STL [R1+0x90], R5 ;  /* 0x0000900501007387 */ /* 0x000fe80000100800 */
[----:B------:R-:W-:Y:S04]  /*310b0*/  STL [R1+0xa4], R4 ;  /* 0x0000a40401007387 */ /* 0x000fe80000100800 */
[----:B------:R0:W-:Y:S01]  /*310c0*/  STL [R1+0x94], R67 ;  /* 0x0000944301007387 */ /* 0x0001e20000100800 */
[----:B------:R-:W-:-:S03]  /*310d0*/  IMAD.MOV.U32 R69, RZ, RZ, R82 ;  /* 0x000000ffff457224 */ /* 0x000fc600078e0052 */
[----:B------:R-:W2:Y:S04]  /*310e0*/  LDL.LU R68, [R1+0x188] ;  /* 0x0001880001447983 */ /* 0x000ea80000300800 */
[----:B------:R1:W-:Y:S01]  /*310f0*/  STL [R1+0xa8], R70 ;  /* 0x0000a84601007387 */ /* 0x0003e20000100800 */
[----:B0-----:R-:W0:Y:S01]  /*31100*/  LDTM.x64 R4, tmem[UR11+0xc0] ;  /* 0x0000c00b000479ee */ /* 0x001e220008340000 */
[----:B------:R-:W-:Y:S01]  /*31110*/  F2FP.BF16.F32.PACK_AB R74, R74, R72 ;  /* 0x000000484a4a723e */ /* 0x000fe200000010ff */
[----:B-1----:R-:W-:Y:S01]  /*31120*/  IMAD.MOV.U32 R70, RZ, RZ, R80 ;  /* 0x000000ffff467224 */ /* 0x002fe200078e0050 */
[----:B------:R-:W-:Y:S01]  /*31130*/  F2FP.BF16.F32.PACK_AB R73, R75, R73 ;  /* 0x000000494b49723e */ /* 0x000fe200000010ff */
[----:B------:R-:W3:Y:S01]  /*31140*/  LDL.LU R80, [R1+0xf08] ;  /* 0x000f080001507983 */ /* 0x000ee20000300800 */
[----:B------:R-:W-:-:S03]  /*31150*/  NOP ;  /* 0x0000000000007918 */ /* 0x000fc60000000000 */
[----:B------:R-:W4:Y:S04]  /*31160*/  LDL.LU R82, [R1+0xf04] ;  /* 0x000f040001527983 */ /* 0x000f280000300800 */
[----:B------:R1:W-:Y:S02]  /*31170*/  STL [R1+0x98], R71 ;  /* 0x0000984701007387 */ /* 0x0003e40000100800 */
[----:B-1----:R-:W-:Y:S02]  /*31180*/  IMAD.MOV.U32 R71, RZ, RZ, R0 ;  /* 0x000000ffff477224 */ /* 0x002fe400078e0000 */
[----:B------:R-:W2:Y:S01]  /*31190*/  LDL.LU R0, [R1+0xf00] ;  /* 0x000f000001007983 */ /* 0x000ea20000300800 */
[----:B------:R-:W-:-:S03]  /*311a0*/  IMAD.MOV.U32 R72, RZ, RZ, R76 ;  /* 0x000000ffff487224 */ /* 0x000fc600078e004c */
[----:B------:R-:W4:Y:S04]  /*311b0*/  LDL.LU R76, [R1+0xefc] ;  /* 0x000efc00014c7983 */ /* 0x000f280000300800 */
[----:B------:R1:W-:Y:S04]  /*311c0*/  STL [R1+0xac], R74 ;  /* 0x0000ac4a01007387 */ /* 0x0003e80000100800 */
[----:B------:R-:W-:Y:S01]  /*311d0*/  STL [R1+0x9c], R73 ;  /* 0x00009c4901007387 */ /* 0x000fe20000100800 */
[----:B-1----:R-:W-:Y:S01]  /*311e0*/  IMAD.MOV.U32 R74, RZ, RZ, R3 ;  /* 0x000000ffff4a7224 */ /* 0x002fe200078e0003 */
[----:B0-----:R-:W-:-:S02]  /*311f0*/  F2FP.BF16.F32.PACK_AB R3, R6, R4 ;  /* 0x000000040603723e */ /* 0x001fc400000010ff */
[----:B------:R-:W-:-:S05]  /*31200*/  F2FP.BF16.F32.PACK_AB R4, R7, R5 ;  /* 0x000000050704723e */ /* 0x000fca00000010ff */
[----:B------:R0:W-:Y:S04]  /*31210*/  STL [R1+0xea0], R4 ;  /* 0x000ea00401007387 */ /* 0x0001e80000100800 */
[----:B------:R-:W-:Y:S01]  /*31220*/  STL [R1+0x80], R3 ;  /* 0x0000800301007387 */ /* 0x000fe20000100800 */
[----:B0-----:R-:W-:-:S05]  /*31230*/  F2FP.BF16.F32.PACK_AB R4, R10, R8 ;  /* 0x000000080a04723e */ /* 0x001fca00000010ff */
[----:B------:R0:W-:Y:S02]  /*31240*/  STL [R1+0x84], R4 ;  /* 0x0000840401007387 */ /* 0x0001e40000100800 */
[----:B0-----:R-:W-:Y:S01]  /*31250*/  F2FP.BF16.F32.PACK_AB R4, R14, R12 ;  /* 0x0000000c0e04723e */ /* 0x001fe200000010ff */
[----:B------:R-:W-:Y:S01]  /*31260*/  IMAD.MOV.U32 R12, RZ, RZ, R72 ;  /* 0x000000ffff0c7224 */ /* 0x000fe200078e0048 */
[----:B------:R-:W-:Y:S01]  /*31270*/  F2FP.BF16.F32.PACK_AB R72, R22, R20 ;  /* 0x000000141648723e */ /* 0x000fe200000010ff */
[----:B------:R-:W-:Y:S02]  /*31280*/  IMAD.MOV.U32 R14, RZ, RZ, R93 ;  /* 0x000000ffff0e7224 */ /* 0x000fe400078e005d */
[----:B------:R-:W-:Y:S02]  /*31290*/  IMAD.MOV.U32 R22, RZ, RZ, R92 ;  /* 0x000000ffff167224 */ /* 0x000fe400078e005c */
[----:B---3--:R-:W-:Y:S02]  /*312a0*/  IMAD.MOV.U32 R20, RZ, RZ, R80 ;  /* 0x000000ffff147224 */ /* 0x008fe400078e0050 */
[----:B--2---:R-:W-:Y:S01]  /*312b0*/  IMAD R3, R0, UR4, RZ ;  /* 0x0000000400037c24 */ /* 0x004fe2000f8e02ff */
[----:B------:R-:W-:Y:S01]  /*312c0*/  F2FP.BF16.F32.PACK_AB R73, R26, R24 ;  /* 0x000000181a49723e */ /* 0x000fe200000010ff */
[----:B------:R-:W2:Y:S01]  /*312d0*/  LDL.LU R0, [R1+0xef8] ;  /* 0x000ef80001007983 */ /* 0x000ea20000300800 */
[----:B------:R-:W-:Y:S01]  /*312e0*/  F2FP.BF16.F32.PACK_AB R6, R15, R13 ;  /* 0x0000000d0f06723e */ /* 0x000fe200000010ff */
[----:B------:R-:W0:Y:S02]  /*312f0*/  LDCU UR4, c[0x0][0x39c] ;  /* 0x00007380ff0477ac */ /* 0x000e240008000800 */
[----:B------:R1:W-:Y:S04]  /*31300*/  STL [R1+0x88], R4 ;  /* 0x0000880401007387 */ /* 0x0003e80000100800 */
[----:B------:R-:W3:Y:S04]  /*31310*/  LDL.LU R93, [R1+0xef4] ;  /* 0x000ef400015d7983 */ /* 0x000ee80000300800 */
[----:B------:R-:W2:Y:S01]  /*31320*/  LDL.LU R80, [R1+0xef0] ;  /* 0x000ef00001507983 */ /* 0x000ea20000300800 */
[----:B-1----:R-:W-:Y:S01]  /*31330*/  F2FP.BF16.F32.PACK_AB R4, R18, R16 ;  /* 0x000000101204723e */ /* 0x002fe200000010ff */
[----:B------:R-:W-:Y:S01]  /*31340*/  IMAD.MOV.U32 R18, RZ, RZ, R68 ;  /* 0x000000ffff127224 */ /* 0x000fe200078e0044 */
[----:B------:R-:W-:Y:S01]  /*31350*/  F2FP.BF16.F32.PACK_AB R68, R23, R21 ;  /* 0x000000151744723e */ /* 0x000fe200000010ff */
[----:B------:R-:W-:-:S02]  /*31360*/  IMAD.MOV.U32 R21, RZ, RZ, R81 ;  /* 0x000000ffff157224 */ /* 0x000fc400078e0051 */
[----:B------:R-:W2:Y:S01]  /*31370*/  LDL.LU R81, [R1+0xeec] ;  /* 0x000eec0001517983 */ /* 0x000ea20000300800 */
[----:B------:R-:W-:-:S03]  /*31380*/  IMAD.MOV.U32 R23, RZ, RZ, R83 ;  /* 0x000000ffff177224 */ /* 0x000fc600078e0053 */
[----:B------:R-:W2:Y:S04]  /*31390*/  LDL.LU R92, [R1+0xee8] ;  /* 0x000ee800015c7983 */ /* 0x000ea80000300800 */
[----:B------:R-:W2:Y:S01]  /*313a0*/  LDL.LU R83, [R1+0xee4] ;  /* 0x000ee40001537983 */ /* 0x000ea20000300800 */
[----:B------:R-:W-:Y:S01]  /*313b0*/  IMAD.MOV.U32 R16, RZ, RZ, R69 ;  /* 0x000000ffff107224 */ /* 0x000fe200078e0045 */
[----:B------:R-:W-:Y:S01]  /*313c0*/  F2FP.BF16.F32.PACK_AB R69, R27, R25 ;  /* 0x000000191b45723e */ /* 0x000fe200000010ff */
[----:B------:R-:W-:Y:S01]  /*313d0*/  IMAD.MOV.U32 R25, RZ, RZ, R77 ;  /* 0x000000ffff197224 */ /* 0x000fe200078e004d */
        /* <DEDUP_REMOVED lines=9> */
[----:B------:R-:W-:-:S03]  /*31470*/  F2FP.BF16.F32.PACK_AB R70, R31, R29 ;  /* 0x0000001d1f46723e */ /* 0x000fc600000010ff */
[----:B------:R-:W2:Y:S01]  /*31480*/  LDL.LU R78, [R1+0xed8] ;  /* 0x000ed800014e7983 */ /* 0x000ea20000300800 */
[----:B----4-:R-:W-:Y:S02]  /*31490*/  IMAD.MOV.U32 R31, RZ, RZ, R82 ;  /* 0x000000ffff1f7224 */ /* 0x010fe400078e0052 */
[----:B---3--:R-:W-:Y:S02]  /*314a0*/  IMAD.MOV.U32 R30, RZ, RZ, R93 ;  /* 0x000000ffff1e7224 */ /* 0x008fe400078e005d */
[----:B--2---:R-:W-:Y:S02]  /*314b0*/  IMAD.MOV.U32 R29, RZ, RZ, R81 ;  /* 0x000000ffff1d7224 */ /* 0x004fe400078e0051 */
[----:B------:R-:W-:Y:S02]  /*314c0*/  IMAD.MOV.U32 R28, RZ, RZ, R83 ;  /* 0x000000ffff1c7224 */ /* 0x000fe400078e0053 */
[----:B------:R-:W2:Y:S04]  /*314d0*/  LDL.LU R83, [R1+0xed4] ;  /* 0x000ed40001537983 */ /* 0x000ea80000300800 */
[----:B------:R-:W3:Y:S04]  /*314e0*/  LDL.LU R81, [R1+0xed0] ;  /* 0x000ed00001517983 */ /* 0x000ee80000300800 */
[----:B------:R-:W4:Y:S04]  /*314f0*/  LDL.LU R93, [R1+0xecc] ;  /* 0x000ecc00015d7983 */ /* 0x000f280000300800 */
[----:B------:R-:W2:Y:S01]  /*31500*/  LDL.LU R82, [R1+0xec8] ;  /* 0x000ec80001527983 */ /* 0x000ea20000300800 */
[----:B------:R-:W-:Y:S01]  /*31510*/  F2FP.BF16.F32.PACK_AB R75, R34, R32 ;  /* 0x00000020224b723e */ /* 0x000fe200000010ff */
[----:B------:R-:W-:Y:S01]  /*31520*/  IMAD.MOV.U32 R17, RZ, RZ, R71 ;  /* 0x000000ffff117224 */ /* 0x000fe200078e0047 */
[----:B------:R-:W-:Y:S01]  /*31530*/  F2FP.BF16.F32.PACK_AB R71, R35, R33 ;  /* 0x000000212347723e */ /* 0x000fe200000010ff */
[----:B------:R-:W-:Y:S01]  /*31540*/  IMAD.MOV.U32 R34, RZ, RZ, R80 ;  /* 0x000000ffff227224 */ /* 0x000fe200078e0050 */
[----:B------:R-:W-:Y:S01]  /*31550*/  F2FP.BF16.F32.PACK_AB R80, R38, R36 ;  /* 0x000000242650723e */ /* 0x000fe200000010ff */
[----:B------:R-:W3:Y:S01]  /*31560*/  LDL.LU R32, [R1+0x1c0] ;  /* 0x0001c00001207983 */ /* 0x000ee20000300800 */
[----:B------:R-:W-:-:S03]  /*31570*/  IMAD.MOV.U32 R33, RZ, RZ, R92 ;  /* 0x000000ffff217224 */ /* 0x000fc600078e005c */
[----:B------:R-:W3:Y:S01]  /*31580*/  LDL.LU R92, [R1+0xec4] ;  /* 0x000ec400015c7983 */ /* 0x000ee20000300800 */
[----:B------:R-:W-:Y:S01]  /*31590*/  IMAD.MOV.U32 R38, RZ, RZ, R78 ;  /* 0x000000ffff267224 */ /* 0x000fe200078e004e */
[----:B------:R-:W-:Y:S01]  /*315a0*/  F2FP.BF16.F32.PACK_AB R78, R47, R45 ;  /* 0x0000002d2f4e723e */ /* 0x000fe200000010ff */
[----:B--2---:R-:W-:Y:S01]  /*315b0*/  IMAD.MOV.U32 R36, RZ, RZ, R82 ;  /* 0x000000ffff247224 */ /* 0x004fe200078e0052 */
[----:B------:R-:W-:Y:S02]  /*315c0*/  F2FP.BF16.F32.PACK_AB R82, R46, R44 ;  /* 0x0000002c2e52723e */ /* 0x000fe400000010ff */
[----:B------:R-:W2:Y:S01]  /*315d0*/  LDL.LU R44, [R1+0x1e0] ;  /* 0x0001e000012c7983 */ /* 0x000ea20000300800 */
[----:B----4-:R-:W-:Y:S02]  /*315e0*/  IMAD.MOV.U32 R45, RZ, RZ, R93 ;  /* 0x000000ffff2d7224 */ /* 0x010fe400078e005d */
[----:B------:R-:W1:Y:S01]  /*315f0*/  S2R R93, SR_TID.X ;  /* 0x00000000005d7919 */ /* 0x000e620000002100 */
[----:B------:R-:W-:Y:S01]  /*31600*/  IMAD.MOV.U32 R35, RZ, RZ, R76 ;  /* 0x000000ffff237224 */ /* 0x000fe200078e004c */
[----:B------:R-:W-:Y:S01]  /*31610*/  F2FP.BF16.F32.PACK_AB R76, R39, R37 ;  /* 0x00000025274c723e */ /* 0x000fe200000010ff */
[----:B---3--:R-:W-:-:S02]  /*31620*/  IMAD.MOV.U32 R37, RZ, RZ, R81 ;  /* 0x000000ffff257224 */ /* 0x008fc400078e0051 */
[----:B------:R-:W-:Y:S02]  /*31630*/  IMAD.MOV.U32 R39, RZ, RZ, R77 ;  /* 0x000000ffff277224 */ /* 0x000fe400078e004d */
[----:B------:R-:W-:Y:S02]  /*31640*/  IMAD.MOV.U32 R46, RZ, RZ, R83 ;  /* 0x000000ffff2e7224 */ /* 0x000fe400078e0053 */
[----:B------:R-:W-:Y:S01]  /*31650*/  IMAD.MOV.U32 R47, RZ, RZ, R79 ;  /* 0x000000ffff2f7224 */ /* 0x000fe200078e004f */
[----:B------:R-:W-:Y:S01]  /*31660*/  STS.128 [R92+0x400], R36 ;  /* 0x000400245c007388 */ /* 0x000fe20000000c00 */
[----:B-1----:R-:W-:-:S05]  /*31670*/  IMAD.SHL.U32 R93, R93, 0x10, RZ ;  /* 0x000000105d5d7824 */ /* 0x002fca00078e00ff */
[----:B------:R-:W-:Y:S01]  /*31680*/  LOP3.LUT R93, R93, 0x7f0, RZ, 0xc0, !PT ;  /* 0x000007f05d5d7812 */ /* 0x000fe200078ec0ff */
[----:B------:R-:W-:Y:S01]  /*31690*/  IMAD.MOV.U32 R15, RZ, RZ, R2 ;  /* 0x000000ffff0f7224 */ /* 0x000fe200078e0002 */
[----:B--2---:R-:W-:Y:S01]  /*316a0*/  STS.128 [R92], R44 ;  /* 0x0000002c5c007388 */ /* 0x004fe20000000c00 */
[----:B------:R-:W-:Y:S06]  /*316b0*/  BAR.SYNC.DEFER_BLOCKING 0x0 ;  /* 0x0000000000007b1d */ /* 0x000fec0000010000 */
[----:B------:R-:W1:Y:S04]  /*316c0*/  LDS.128 R44, [R93+UR10] ;  /* 0x0000000a5d2c7984 */ /* 0x000e680008000c00 */
[----:B------:R-:W2:Y:S01]  /*316d0*/  LDS.128 R36, [R93+UR10+0x800] ;  /* 0x0008000a5d247984 */ /* 0x000ea20008000c00 */
[----:B------:R-:W-:Y:S06]  /*316e0*/  BAR.SYNC.DEFER_BLOCKING 0x0 ;  /* 0x0000000000007b1d */ /* 0x000fec0000010000 */
[----:B------:R-:W-:Y:S04]  /*316f0*/  STS.128 [R92], R32 ;  /* 0x000000205c007388 */ /* 0x000fe80000000c00 */
[----:B------:R-:W-:Y:S01]  /*31700*/  STS.128 [R92+0x400], R28 ;  /* 0x0004001c5c007388 */ /* 0x000fe20000000c00 */
[----:B------:R-:W-:Y:S06]  /*31710*/  BAR.SYNC.DEFER_BLOCKING 0x0 ;  /* 0x0000000000007b1d */ /* 0x000fec0000010000 */
[----:B------:R-:W3:Y:S04]  /*31720*/  LDS.128 R32, [R93+UR10] ;  /* 0x0000000a5d207984 */ /* 0x000ee80008000c00 */
[----:B------:R-:W4:Y:S01]  /*31730*/  LDS.128 R28, [R93+UR10+0x800] ;  /* 0x0008000a5d1c7984 */ /* 0x000f220008000c00 */
[----:B------:R-:W-:Y:S06]  /*31740*/  BAR.SYNC.DEFER_BLOCKING 0x0 ;  /* 0x0000000000007b1d */ /* 0x000fec0000010000 */
[----:B------:R0:W-:Y:S04]  /*31750*/  STS.128 [R92], R24 ;  /* 0x000000185c007388 */ /* 0x0001e80000000c00 */
[----:B------:R-:W-:Y:S01]  /*31760*/  STS.128 [R92+0x400], R20 ;  /* 0x000400145c007388 */ /* 0x000fe20000000c00 */
[----:B------:R-:W-:Y:S06]  /*31770*/  BAR.SYNC.DEFER_BLOCKING 0x0 ;  /* 0x0000000000007b1d */ /* 0x000fec0000010000 */
[----:B-1----:R-:W-:Y:S04]  /*31780*/  STL.64 [R1+0x50], R44 ;  /* 0x0000502c01007387 */ /* 0x002fe80000100a00 */
[----:B------:R-:W-:Y:S04]  /*31790*/  STL.64 [R1+0x58], R46 ;  /* 0x0000582e01007387 */ /* 0x000fe80000100a00 */
[----:B--2---:R-:W-:Y:S04]  /*317a0*/  STL.64 [R1+0x1d0], R36 ;  /* 0x0001d02401007387 */ /* 0x004fe80000100a00 */
[----:B------:R-:W-:Y:S04]  /*317b0*/  STL.64 [R1+0x1d8], R38 ;  /* 0x0001d82601007387 */ /* 0x000fe80000100a00 */
[----:B---3--:R-:W-:Y:S04]  /*317c0*/  STL.64 [R1+0x40], R32 ;  /* 0x0000402001007387 */ /* 0x008fe80000100a00 */
[----:B------:R-:W-:Y:S04]  /*317d0*/  STL.64 [R1+0x48], R34 ;  /* 0x0000482201007387 */ /* 0x000fe80000100a00 */
[----:B----4-:R-:W-:Y:S04]  /*317e0*/  STL.64 [R1+0x1b0], R28 ;  /* 0x0001b01c01007387 */ /* 0x010fe80000100a00 */
[----:B------:R-:W-:Y:S04]  /*317f0*/  STL.64 [R1+0x1b8], R30 ;  /* 0x0001b81e01007387 */ /* 0x000fe80000100a00 */
[----:B------:R-:W1:Y:S04]  /*31800*/  LDS.128 R28, [R93+UR10] ;  /* 0x0000000a5d1c7984 */ /* 0x000e680008000c00 */
[----:B------:R-:W2:Y:S01]  /*31810*/  LDS.128 R20, [R93+UR10+0x800] ;  /* 0x0008000a5d147984 */ /* 0x000ea20008000c00 */
[----:B------:R-:W-:Y:S06]  /*31820*/  BAR.SYNC.DEFER_BLOCKING 0x0 ;  /* 0x0000000000007b1d */ /* 0x000fec0000010000 */
[----:B0-----:R-:W3:Y:S04]  /*31830*/  LDL.LU R24, [R1+0x160] ;  /* 0x0001600001187983 */ /* 0x001ee80000300800 */
[----:B-1----:R-:W-:Y:S04]  /*31840*/  STL.64 [R1+0x30], R28 ;  /* 0x0000301c01007387 */ /* 0x002fe80000100a00 */
[----:B------:R-:W-:Y:S04]  /*31850*/  STL.64 [R1+0x38], R30 ;  /* 0x0000381e01007387 */ /* 0x000fe80000100a00 */
[----:B--2---:R-:W-:Y:S04]  /*31860*/  STL.64 [R1+0x20], R20 ;  /* 0x0000201401007387 */ /* 0x004fe80000100a00 */
[----:B------:R0:W-:Y:S04]  /*31870*/  STL.64 [R1+0x28], R22 ;  /* 0x0000281601007387 */ /* 0x0001e80000100a00 */
[----:B------:R-:W3:Y:S04]  /*31880*/  LDL.LU R25, [R1+0x164] ;  /* 0x0001640001197983 */ /* 0x000ee80000300800 */
[----:B------:R-:W3:Y:S04]  /*31890*/  LDL.LU R26, [R1+0x168] ;  /* 0x00016800011a7983 */ /* 0x000ee80000300800 */
[----:B------:R-:W3:Y:S01]  /*318a0*/  LDL.LU R27, [R1+0x16c] ;  /* 0x00016c00011b7983 */ /* 0x000ee20000300800 */
[----:B0-----:R-:W-:-:S03]  /*318b0*/  IMAD.MOV.U32 R23, RZ, RZ, R87 ;  /* 0x000000ffff177224 */ /* 0x001fc600078e0057 */
[----:B------:R-:W2:Y:S04]  /*318c0*/  LDL.LU R20, [R1+0x150] ;  /* 0x0001500001147983 */ /* 0x000ea80000300800 */
[----:B------:R-:W2:Y:S04]  /*318d0*/  LDL.LU R21, [R1+0x154] ;  /* 0x0001540001157983 */ /* 0x000ea80000300800 */
[----:B------:R-:W2:Y:S04]  /*318e0*/  LDL.LU R22, [R1+0x158] ;  /* 0x0001580001167983 */ /* 0x000ea80000300800 */
[----:B------:R0:W-:Y:S04]  /*318f0*/  STS.128 [R92+0x400], R12 ;  /* 0x0004000c5c007388 */ /* 0x0001e80000000c00 */
[----:B------:R-:W4:Y:S04]  /*31900*/  LDL.LU R87, [R1+0xec0] ;  /* 0x000ec00001577983 */ /* 0x000f280000300800 */
[----:B------:R1:W-:Y:S01]  /*31910*/  STS.128 [R92], R16 ;  /* 0x000000105c007388 */ /* 0x0003e20000000c00 */
[----:B------:R-:W-:Y:S01]  /*31920*/  BAR.SYNC.DEFER_BLOCKING 0x0 ;  /* 0x0000000000007b1d */ /* 0x000fe20000010000 */
[----:B0-----:R-:W-:-:S02]  /*31930*/  IMAD.MOV.U32 R12, RZ, RZ, R91 ;  /* 0x000000ffff0c7224 */ /* 0x001fc400078e005b */
[----:B------:R-:W-:-:S03]  /*31940*/  IMAD.MOV.U32 R13, RZ, RZ, R86 ;  /* 0x000000ffff0d7224 */ /* 0x000fc600078e0056 */
[----:B------:R-:W2:Y:S01]  /*31950*/  LDL.LU R91, [R1+0xebc] ;  /* 0x000ebc00015b7983 */ /* 0x000ea20000300800 */
[----:B------:R-:W-:Y:S02]  /*31960*/  IMAD.MOV.U32 R14, RZ, RZ, R90 ;  /* 0x000000ffff0e7224 */ /* 0x000fe400078e005a */
[----:B------:R-:W-:Y:S01]  /*31970*/  IMAD.MOV.U32 R15, RZ, RZ, R85 ;  /* 0x000000ffff0f7224 */ /* 0x000fe200078e0055 */
[----:B------:R-:W4:Y:S01]  /*31980*/  LDL.LU R86, [R1+0xeb8] ;  /* 0x000eb80001567983 */ /* 0x000f220000300800 */
[----:B-1----:R-:W-:-:S03]  /*31990*/  IMAD.MOV.U32 R16, RZ, RZ, R89 ;  /* 0x000000ffff107224 */ /* 0x002fc600078e0059 */
[----:B------:R-:W2:Y:S01]  /*319a0*/  LDL.LU R90, [R1+0xeb4] ;  /* 0x000eb400015a7983 */ /* 0x000ea20000300800 */
[----:B------:R-:W-:-:S03]  /*319b0*/  IMAD.MOV.U32 R17, RZ, RZ, R88 ;  /* 0x000000ffff117224 */ /* 0x000fc600078e0058 */
[----:B------:R-:W4:Y:S01]  /*319c0*/  LDL.LU R85, [R1+0xeb0] ;  /* 0x000eb00001557983 */ /* 0x000f220000300800 */
[----:B------:R-:W-:-:S03]  /*319d0*/  IMAD.MOV.U32 R18, RZ, RZ, R84 ;  /* 0x000000ffff127224 */ /* 0x000fc600078e0054 */
[----:B------:R-:W2:Y:S04]  /*319e0*/  LDL.LU R89, [R1+0xeac] ;  /* 0x000eac0001597983 */ /* 0x000ea80000300800 */
[----:B------:R-:W2:Y:S04]  /*319f0*/  LDL.LU R88, [R1+0xea8] ;  /* 0x000ea80001587983 */ /* 0x000ea80000300800 */
[----:B------:R-:W4:Y:S04]  /*31a00*/  LDL.LU R84, [R1+0xea4] ;  /* 0x000ea40001547983 */ /* 0x000f280000300800 */
[----:B------:R-:W3:Y:S04]  /*31a10*/  LDL.LU R19, [R1+0x14c] ;  /* 0x00014c0001137983 */ /* 0x000ee80000300800 */
[----:B------:R-:W0:Y:S04]  /*31a20*/  LDS.128 R32, [R93+UR10] ;  /* 0x0000000a5d207984 */ /* 0x000e280008000c00 */
[----:B------:R-:W1:Y:S01]  /*31a30*/  LDS.128 R28, [R93+UR10+0x800] ;  /* 0x0008000a5d1c7984 */ /* 0x000e620008000c00 */
[----:B------:R-:W-:Y:S01]  /*31a40*/  BAR.SYNC.DEFER_BLOCKING 0x0 ;  /* 0x0000000000007b1d */ /* 0x000fe20000010000 */
[----:B------:R-:W-:-:S02]  /*31a50*/  F2FP.BF16.F32.PACK_AB R81, R42, R40 ;  /* 0x000000282a51723e */ /* 0x000fc400000010ff */
[----:B------:R-:W-:Y:S02]  /*31a60*/  F2FP.BF16.F32.PACK_AB R8, R66, R64 ;  /* 0x000000404208723e */ /* 0x000fe400000010ff */
[----:B------:R-:W-:Y:S01]  /*31a70*/  F2FP.BF16.F32.PACK_AB R42, R67, R65 ;  /* 0x00000041432a723e */ /* 0x000fe200000010ff */
[----:B0-----:R-:W-:Y:S04]  /*31a80*/  STL.64 [R1+0x10], R32 ;  /* 0x0000102001007387 */ /* 0x001fe80000100a00 */
[----:B------:R-:W-:Y:S01]  /*31a90*/  STL.64 [R1+0x18], R34 ;  /* 0x0000182201007387 */ /* 0x000fe20000100a00 */
[----:B------:R-:W-:Y:S02]  /*31aa0*/  F2FP.BF16.F32.PACK_AB R5, R11, R9 ;  /* 0x000000090b05723e */ /* 0x000fe400000010ff */
[----:B------:R-:W-:-:S02]  /*31ab0*/  F2FP.BF16.F32.PACK_AB R9, R62, R60 ;  /* 0x0000003c3e09723e */ /* 0x000fc400000010ff */
[----:B------:R-:W-:Y:S01]  /*31ac0*/  F2FP.BF16.F32.PACK_AB R40, R63, R61 ;  /* 0x0000003d3f28723e */ /* 0x000fe200000010ff */
[----:B-1----:R-:W-:Y:S04]  /*31ad0*/  STL.64 [R1], R28 ;  /* 0x0000001c01007387 */ /* 0x002fe80000100a00 */
[----:B------:R-:W-:Y:S01]  /*31ae0*/  STL.64 [R1+0x8], R30 ;  /* 0x0000081e01007387 */ /* 0x000fe20000100a00 */
[----:B------:R-:W-:Y:S02]  /*31af0*/  F2FP.BF16.F32.PACK_AB R77, R43, R41 ;  /* 0x000000292b4d723e */ /* 0x000fe400000010ff */
[----:B------:R-:W-:Y:S02]  /*31b00*/  F2FP.BF16.F32.PACK_AB R11, R54, R52 ;  /* 0x00000034360b723e */ /* 0x000fe400000010ff */
[----:B------:R-:W-:Y:S01]  /*31b10*/  F2FP.BF16.F32.PACK_AB R41, R55, R53 ;  /* 0x000000353729723e */ /* 0x000fe200000010ff */
[----:B--2---:R-:W-:Y:S04]  /*31b20*/  STS.128 [R92], R88 ;  /* 0x000000585c007388 */ /* 0x004fe80000000c00 */
[----:B----4-:R-:W-:Y:S01]  /*31b30*/  STS.128 [R92+0x400], R84 ;  /* 0x000400545c007388 */ /* 0x010fe20000000c00 */
[----:B------:R-:W-:Y:S06]  /*31b40*/  BAR.SYNC.DEFER_BLOCKING 0x0 ;  /* 0x0000000000007b1d */ /* 0x000fec0000010000 */
[----:B------:R-:W0:Y:S04]  /*31b50*/  LDS.128 R88, [R93+UR10] ;  /* 0x0000000a5d587984 */ /* 0x000e280008000c00 */
[----:B------:R-:W1:Y:S01]  /*31b60*/  LDS.128 R84, [R93+UR10+0x800] ;  /* 0x0008000a5d547984 */ /* 0x000e620008000c00 */
[----:B------:R-:W-:Y:S06]  /*31b70*/  BAR.SYNC.DEFER_BLOCKING 0x0 ;  /* 0x0000000000007b1d */ /* 0x000fec0000010000 */
[----:B---3--:R-:W-:Y:S04]  /*31b80*/  STS.128 [R92], R24 ;  /* 0x000000185c007388 */ /* 0x008fe80000000c00 */
[----:B------:R-:W-:Y:S01]  /*31b90*/  STS.128 [R92+0x400], R20 ;  /* 0x000400145c007388 */ /* 0x000fe20000000c00 */
[----:B------:R-:W-:Y:S06]  /*31ba0*/  BAR.SYNC.DEFER_BLOCKING 0x0 ;  /* 0x0000000000007b1d */ /* 0x000fec0000010000 */
[----:B------:R-:W2:Y:S04]  /*31bb0*/  LDS.128 R64, [R93+UR10] ;  /* 0x0000000a5d407984 */ /* 0x000ea80008000c00 */
[----:B------:R-:W3:Y:S01]  /*31bc0*/  LDS.128 R32, [R93+UR10+0x800] ;  /* 0x0008000a5d207984 */ /* 0x000ee20008000c00 */
[----:B------:R-:W-:Y:S06]  /*31bd0*/  BAR.SYNC.DEFER_BLOCKING 0x0 ;  /* 0x0000000000007b1d */ /* 0x000fec0000010000 */
[----:B------:R-:W-:Y:S04]  /*31be0*/  STS.128 [R92], R16 ;  /* 0x000000105c007388 */ /* 0x000fe80000000c00 */
[----:B------:R-:W-:Y:S01]  /*31bf0*/  STS.128 [R92+0x400], R12 ;  /* 0x0004000c5c007388 */ /* 0x000fe20000000c00 */
[----:B------:R-:W-:Y:S06]  /*31c00*/  BAR.SYNC.DEFER_BLOCKING 0x0 ;  /* 0x0000000000007b1d */ /* 0x000fec0000010000 */
[----:B------:R-:W4:Y:S04]  /*31c10*/  LDS.128 R60, [R93+UR10] ;  /* 0x0000000a5d3c7984 */ /* 0x000f280008000c00 */
[----:B0-----:R-:W-:Y:S04]  /*31c20*/  STL.64 [R1+0xe30], R88 ;  /* 0x000e305801007387 */ /* 0x001fe80000100a00 */
[----:B------:R-:W-:Y:S04]  /*31c30*/  STL [R1+0xe28], R90 ;  /* 0x000e285a01007387 */ /* 0x000fe80000100800 */
[----:B------:R-:W-:Y:S04]  /*31c40*/  STL [R1+0xe40], R90 ;  /* 0x000e405a01007387 */ /* 0x000fe80000100800 */
[----:B------:R-:W-:Y:S04]  /*31c50*/  STL [R1+0xe1c], R91 ;  /* 0x000e1c5b01007387 */ /* 0x000fe80000100800 */
[----:B------:R-:W-:Y:S04]  /*31c60*/  STL [R1+0xe60], R91 ;  /* 0x000e605b01007387 */ /* 0x000fe80000100800 */
[----:B-1----:R-:W-:Y:S04]  /*31c70*/  STL [R1+0xe50], R86 ;  /* 0x000e505601007387 */ /* 0x002fe80000100800 */
[----:B------:R-:W-:Y:S04]  /*31c80*/  STL.64 [R1+0xe20], R84 ;  /* 0x000e205401007387 */ /* 0x000fe80000100a00 */
[----:B------:R0:W-:Y:S04]  /*31c90*/  STL [R1+0xe18], R87 ;  /* 0x000e185701007387 */ /* 0x0001e80000100800 */
[----:B--2---:R-:W-:Y:S04]  /*31ca0*/  STL.64 [R1+0xe48], R64 ;  /* 0x000e484001007387 */ /* 0x004fe80000100a00 */
[----:B------:R-:W-:Y:S01]  /*31cb0*/  STL.64 [R1+0xe68], R64 ;  /* 0x000e684001007387 */ /* 0x000fe20000100a00 */
[----:B------:R-:W-:Y:S01]  /*31cc0*/  F2FP.BF16.F32.PACK_AB R83, R50, R48 ;  /* 0x000000303253723e */ /* 0x000fe200000010ff */
[----:B0-----:R-:W0:Y:S02]  /*31cd0*/  LDC R87, c[0x0][0x3b8] ;  /* 0x0000ee00ff577b82 */ /* 0x001e240000000800 */
[----:B------:R-:W-:Y:S04]  /*31ce0*/  STL.64 [R1+0xe38], R66 ;  /* 0x000e384201007387 */ /* 0x000fe80000100a00 */
[----:B------:R-:W-:Y:S04]  /*31cf0*/  STL.64 [R1+0xe70], R66 ;  /* 0x000e704201007387 */ /* 0x000fe80000100a00 */
[----:B---3--:R-:W-:Y:S04]  /*31d00*/  STL.64 [R1+0xe78], R32 ;  /* 0x000e782001007387 */ /* 0x008fe80000100a00 */
[----:B------:R-:W-:Y:S04]  /*31d10*/  STL.64 [R1+0xe58], R34 ;  /* 0x000e582201007387 */ /* 0x000fe80000100a00 */
[----:B----4-:R-:W-:Y:S04]  /*31d20*/  STL.64 [R1+0xe88], R62 ;  /* 0x000e883e01007387 */ /* 0x010fe80000100a00 */
[----:B------:R1:W-:Y:S01]  /*31d30*/  STL.64 [R1+0xe80], R60 ;  /* 0x000e803c01007387 */ /* 0x0003e20000100a00 */
[----:B------:R-:W-:-:S03]  /*31d40*/  F2FP.BF16.F32.PACK_AB R79, R51, R49 ;  /* 0x00000031334f723e */ /* 0x000fc600000010ff */
[----:B------:R-:W2:Y:S04]  /*31d50*/  LDS.128 R28, [R93+UR10+0x800] ;  /* 0x0008000a5d1c7984 */ /* 0x000ea80008000c00 */
[----:B-1----:R-:W3:Y:S04]  /*31d60*/  LDL.LU R60, [R1+0x90] ;  /* 0x00009000013c7983 */ /* 0x002ee80000300800 */
[----:B------:R-:W3:Y:S04]  /*31d70*/  LDL.LU R61, [R1+0x94] ;  /* 0x00009400013d7983 */ /* 0x000ee80000300800 */
[----:B------:R-:W3:Y:S04]  /*31d80*/  LDL.LU R62, [R1+0x98] ;  /* 0x00009800013e7983 */ /* 0x000ee80000300800 */
[----:B------:R-:W3:Y:S04]  /*31d90*/  LDL.LU R63, [R1+0x9c] ;  /* 0x00009c00013f7983 */ /* 0x000ee80000300800 */
[----:B------:R-:W4:Y:S04]  /*31da0*/  LDL.LU R24, [R1+0x110] ;  /* 0x0001100001187983 */ /* 0x000f280000300800 */
[----:B------:R-:W4:Y:S04]  /*31db0*/  LDL.LU R25, [R1+0x114] ;  /* 0x0001140001197983 */ /* 0x000f280000300800 */
[----:B------:R-:W4:Y:S04]  /*31dc0*/  LDL.LU R26, [R1+0x118] ;  /* 0x00011800011a7983 */ /* 0x000f280000300800 */
[----:B------:R-:W4:Y:S04]  /*31dd0*/  LDL.LU R27, [R1+0x11c] ;  /* 0x00011c00011b7983 */ /* 0x000f280000300800 */
        /* <DEDUP_REMOVED lines=27> */
[----:B------:R-:W3:Y:S01]  /*31f90*/  LDL.LU R47, [R1+0xcc] ;  /* 0x0000cc00012f7983 */ /* 0x000ee20000300800 */
[----:B------:R-:W-:Y:S06]  /*31fa0*/  BAR.SYNC.DEFER_BLOCKING 0x0 ;  /* 0x0000000000007b1d */ /* 0x000fec0000010000 */
[----:B--2---:R-:W-:Y:S04]  /*31fb0*/  STL.64 [R1+0xe98], R30 ;  /* 0x000e981e01007387 */ /* 0x004fe80000100a00 */
[----:B------:R1:W-:Y:S04]  /*31fc0*/  STL.64 [R1+0xe90], R28 ;  /* 0x000e901c01007387 */ /* 0x0003e80000100a00 */
[----:B-1----:R-:W2:Y:S04]  /*31fd0*/  LDL.LU R28, [R1+0xa0] ;  /* 0x0000a000011c7983 */ /* 0x002ea80000300800 */
[----:B------:R-:W2:Y:S04]  /*31fe0*/  LDL.LU R29, [R1+0xa4] ;  /* 0x0000a400011d7983 */ /* 0x000ea80000300800 */
[----:B------:R-:W2:Y:S04]  /*31ff0*/  LDL.LU R30, [R1+0xa8] ;  /* 0x0000a800011e7983 */ /* 0x000ea80000300800 */
[----:B------:R-:W2:Y:S01]  /*32000*/  LDL.LU R31, [R1+0xac] ;  /* 0x0000ac00011f7983 */ /* 0x000ea20000300800 */
[----:B------:R-:W-:-:S02]  /*32010*/  F2FP.BF16.F32.PACK_AB R10, R58, R56 ;  /* 0x000000383a0a723e */ /* 0x000fc400000010ff */
[----:B------:R-:W-:Y:S01]  /*32020*/  F2FP.BF16.F32.PACK_AB R43, R59, R57 ;  /* 0x000000393b2b723e */ /* 0x000fe200000010ff */
[----:B----4-:R-:W-:Y:S04]  /*32030*/  STS.128 [R92+0x400], R24 ;  /* 0x000400185c007388 */ /* 0x010fe80000000c00 */
[----:B---3--:R-:W-:Y:S01]  /*32040*/  STS.128 [R92], R52 ;  /* 0x000000345c007388 */ /* 0x008fe20000000c00 */
[----:B------:R-:W-:Y:S06]  /*32050*/  BAR.SYNC.DEFER_BLOCKING 0x0 ;  /* 0x0000000000007b1d */ /* 0x000fec0000010000 */
[----:B------:R-:W1:Y:S04]  /*32060*/  LDS.128 R56, [R93+UR10] ;  /* 0x0000000a5d387984 */ /* 0x000e680008000c00 */
[----:B------:R-:W-:Y:S01]  /*32070*/  LDS.128 R24, [R93+UR10+0x800] ;  /* 0x0008000a5d187984 */ /* 0x000fe20008000c00 */
[----:B------:R-:W-:Y:S06]  /*32080*/  BAR.SYNC.DEFER_BLOCKING 0x0 ;  /* 0x0000000000007b1d */ /* 0x000fec0000010000 */
[----:B------:R3:W-:Y:S04]  /*32090*/  STS.128 [R92], R36 ;  /* 0x000000245c007388 */ /* 0x0007e80000000c00 */
[----:B---3--:R-:W3:Y:S01]  /*320a0*/  LDL.LU R36, [R1+0x80] ;  /* 0x0000800001247983 */ /* 0x008ee20000300800 */
[----:B------:R-:W-:-:S03]  /*320b0*/  IMAD.MOV.U32 R39, RZ, RZ, R4 ;  /* 0x000000ffff277224 */ /* 0x000fc600078e0004 */
[----:B------:R-:W3:Y:S04]  /*320c0*/  LDL.LU R37, [R1+0x84] ;  /* 0x0000840001257983 */ /* 0x000ee80000300800 */
[----:B------:R-:W3:Y:S04]  /*320d0*/  LDL.LU R38, [R1+0x88] ;  /* 0x0000880001267983 */ /* 0x000ee80000300800 */
[----:B------:R-:W4:Y:S04]  /*320e0*/  LDL.LU R4, [R1+0xea0] ;  /* 0x000ea00001047983 */ /* 0x000f280000300800 */
[----:B------:R-:W-:Y:S01]  /*320f0*/  STS.128 [R92+0x400], R20 ;  /* 0x000400145c007388 */ /* 0x000fe20000000c00 */
[----:B------:R-:W-:Y:S06]  /*32100*/  BAR.SYNC.DEFER_BLOCKING 0x0 ;  /* 0x0000000000007b1d */ /* 0x000fec0000010000 */
[----:B------:R-:W4:Y:S04]  /*32110*/  LDL.LU R65, [R1+0xac0] ;  /* 0x000ac00001417983 */ /* 0x000f280000300800 */
[----:B------:R-:W4:Y:S04]  /*32120*/  LDL.LU R64, [R1+0xac4] ;  /* 0x000ac40001407983 */ /* 0x000f280000300800 */
[----:B------:R-:W4:Y:S01]  /*32130*/  LDL.LU R90, [R1+0x50] ;  /* 0x00005000015a7983 */ /* 0x000f220000300800 */
[----:B------:R-:W-:-:S03]  /*32140*/  ISETP.LT.AND P2, PT, R0, UR19, !P0 ;  /* 0x0000001300007c0c */ /* 0x000fc6000c741270 */
[----:B------:R-:W0:Y:S04]  /*32150*/  LDS.128 R52, [R93+UR10] ;  /* 0x0000000a5d347984 */ /* 0x000e280008000c00 */
[----:B------:R-:W-:Y:S01]  /*32160*/  LDS.128 R20, [R93+UR10+0x800] ;  /* 0x0008000a5d147984 */ /* 0x000fe20008000c00 */
[----:B------:R-:W-:Y:S01]  /*32170*/  BAR.SYNC.DEFER_BLOCKING 0x0 ;  /* 0x0000000000007b1d */ /* 0x000fe20000010000 */
[----:B------:R-:W-:-:S05]  /*32180*/  LEA R2, P3, R3, UR16, 0x1 ;  /* 0x0000001003027c11 */ /* 0x000fca000f8608ff */
[----:B------:R-:W4:Y:S04]  /*32190*/  LDL.LU R84, [R1+0x54] ;  /* 0x0000540001547983 */ /* 0x000f280000300800 */
[----:B------:R-:W-:Y:S04]  /*321a0*/  STS.128 [R92], R48 ;  /* 0x000000305c007388 */ /* 0x000fe80000000c00 */
[----:B------:R-:W-:Y:S01]  /*321b0*/  STS.128 [R92+0x400], R16 ;  /* 0x000400105c007388 */ /* 0x000fe20000000c00 */
[----:B------:R-:W-:Y:S06]  /*321c0*/  BAR.SYNC.DEFER_BLOCKING 0x0 ;  /* 0x0000000000007b1d */ /* 0x000fec0000010000 */
[----:B------:R-:W0:Y:S04]  /*321d0*/  LDS.128 R48, [R93+UR10] ;  /* 0x0000000a5d307984 */ /* 0x000e280008000c00 */
[----:B------:R-:W-:Y:S01]  /*321e0*/  LDS.128 R16, [R93+UR10+0x800] ;  /* 0x0008000a5d107984 */ /* 0x000fe20008000c00 */
[----:B------:R-:W-:Y:S06]  /*321f0*/  BAR.SYNC.DEFER_BLOCKING 0x0 ;  /* 0x0000000000007b1d */ /* 0x000fec0000010000 */
[----:B------:R-:W-:Y:S04]  /*32200*/  STS.128 [R92], R44 ;  /* 0x0000002c5c007388 */ /* 0x000fe80000000c00 */
[----:B------:R-:W-:Y:S01]  /*32210*/  STS.128 [R92+0x400], R12 ;  /* 0x0004000c5c007388 */ /* 0x000fe20000000c00 */
[----:B------:R-:W-:Y:S06]  /*32220*/  BAR.SYNC.DEFER_BLOCKING 0x0 ;  /* 0x0000000000007b1d */ /* 0x000fec0000010000 */
[----:B------:R-:W0:Y:S04]  /*32230*/  LDS.128 R44, [R93+UR10] ;  /* 0x0000000a5d2c7984 */ /* 0x000e280008000c00 */
[----:B------:R-:W-:Y:S01]  /*32240*/  LDS.128 R12, [R93+UR10+0x800] ;  /* 0x0008000a5d0c7984 */ /* 0x000fe20008000c00 */
[----:B------:R-:W-:Y:S06]  /*32250*/  BAR.SYNC.DEFER_BLOCKING 0x0 ;  /* 0x0000000000007b1d */ /* 0x000fec0000010000 */
[----:B--2---:R2:W-:Y:S04]  /*32260*/  STS.128 [R92], R28 ;  /* 0x0000001c5c007388 */ /* 0x0045e80000000c00 */
[----:B------:R1:W-:Y:S01]  /*32270*/  STS.128 [R92+0x400], R60 ;  /* 0x0004003c5c007388 */ /* 0x0003e20000000c00 */
[----:B--2---:R-:W-:-:S02]  /*32280*/  IMAD.MOV.U32 R28, RZ, RZ, R11 ;  /* 0x000000ffff1c7224 */ /* 0x004fc400078e000b */
[----:B------:R-:W-:Y:S02]  /*32290*/  IMAD.MOV.U32 R29, RZ, RZ, R10 ;  /* 0x000000ffff1d7224 */ /* 0x000fe400078e000a */
[----:B-1----:R-:W-:Y:S02]  /*322a0*/  IMAD.MOV.U32 R60, RZ, RZ, R41 ;  /* 0x000000ffff3c7224 */ /* 0x002fe400078e0029 */
[----:B------:R-:W-:Y:S02]  /*322b0*/  IMAD.MOV.U32 R61, RZ, RZ, R43 ;  /* 0x000000ffff3d7224 */ /* 0x000fe400078e002b */
[----:B------:R-:W-:Y:S02]  /*322c0*/  IMAD.MOV.U32 R62, RZ, RZ, R40 ;  /* 0x000000ffff3e7224 */ /* 0x000fe400078e0028 */
[----:B------:R-:W-:Y:S01]  /*322d0*/  IMAD.MOV.U32 R63, RZ, RZ, R42 ;  /* 0x000000ffff3f7224 */ /* 0x000fe200078e002a */
[----:B------:R-:W-:Y:S01]  /*322e0*/  BAR.SYNC.DEFER_BLOCKING 0x0 ;  /* 0x0000000000007b1d */ /* 0x000fe20000010000 */
[----:B------:R-:W-:-:S02]  /*322f0*/  IMAD.MOV.U32 R30, RZ, RZ, R9 ;  /* 0x000000ffff1e7224 */ /* 0x000fc400078e0009 */
[----:B------:R-:W-:-:S03]  /*32300*/  IMAD.MOV.U32 R31, RZ, RZ, R8 ;  /* 0x000000ffff1f7224 */ /* 0x000fc600078e0008 */
[----:B------:R-:W1:Y:S04]  /*32310*/  LDS.128 R40, [R93+UR10] ;  /* 0x0000000a5d287984 */ /* 0x000e680008000c00 */
[----:B------:R-:W-:Y:S01]  /*32320*/  LDS.128 R8, [R93+UR10+0x800] ;  /* 0x0008000a5d087984 */ /* 0x000fe20008000c00 */
[----:B------:R-:W-:Y:S06]  /*32330*/  BAR.SYNC.DEFER_BLOCKING 0x0 ;  /* 0x0000000000007b1d */ /* 0x000fec0000010000 */
[----:B---3--:R-:W-:Y:S04]  /*32340*/  STS.128 [R92], R36 ;  /* 0x000000245c007388 */ /* 0x008fe80000000c00 */
[----:B----4-:R-:W-:Y:S01]  /*32350*/  STS.128 [R92+0x400], R4 ;  /* 0x000400045c007388 */ /* 0x010fe20000000c00 */
[----:B------:R-:W-:Y:S06]  /*32360*/  BAR.SYNC.DEFER_BLOCKING 0x0 ;  /* 0x0000000000007b1d */ /* 0x000fec0000010000 */
[----:B------:R-:W2:Y:S04]  /*32370*/  LDS.128 R36, [R93+UR10] ;  /* 0x0000000a5d247984 */ /* 0x000ea80008000c00 */
[----:B------:R-:W-:Y:S01]  /*32380*/  LDS.128 R4, [R93+UR10+0x800] ;  /* 0x0008000a5d047984 */ /* 0x000fe20008000c00 */
[----:B------:R-:W-:Y:S06]  /*32390*/  BAR.SYNC.DEFER_BLOCKING 0x0 ;  /* 0x0000000000007b1d */ /* 0x000fec0000010000 */
[----:B------:R-:W-:Y:S04]  /*323a0*/  STS.128 [R92], R72 ;  /* 0x000000485c007388 */ /* 0x000fe80000000c00 */
[----:B------:R-:W-:Y:S01]  /*323b0*/  STS.128 [R92+0x400], R68 ;  /* 0x000400445c007388 */ /* 0x000fe20000000c00 */
[----:B------:R-:W-:Y:S06]  /*323c0*/  BAR.SYNC.DEFER_BLOCKING 0x0 ;  /* 0x0000000000007b1d */ /* 0x000fec0000010000 */
[----:B------:R-:W3:Y:S04]  /*323d0*/  LDS.128 R68, [R93+UR10] ;  /* 0x0000000a5d447984 */ /* 0x000ee80008000c00 */
[----:B------:R-:W-:Y:S01]  /*323e0*/  LDS.128 R72, [R93+UR10+0x800] ;  /* 0x0008000a5d487984 */ /* 0x000fe20008000c00 */
[----:B------:R-:W-:Y:S06]  /*323f0*/  BAR.SYNC.DEFER_BLOCKING 0x0 ;  /* 0x0000000000007b1d */ /* 0x000fec0000010000 */
[----:B------:R-:W-:Y:S04]  /*32400*/  STS.128 [R92], R80 ;  /* 0x000000505c007388 */ /* 0x000fe80000000c00 */
[----:B------:R-:W-:Y:S01]  /*32410*/  STS.128 [R92+0x400], R76 ;  /* 0x0004004c5c007388 */ /* 0x000fe20000000c00 */
[----:B------:R-:W-:Y:S06]  /*32420*/  BAR.SYNC.DEFER_BLOCKING 0x0 ;  /* 0x0000000000007b1d */ /* 0x000fec0000010000 */
[----:B------:R-:W4:Y:S04]  /*32430*/  LDS.128 R76, [R93+UR10] ;  /* 0x0000000a5d4c7984 */ /* 0x000f280008000c00 */
[----:B------:R-:W-:Y:S01]  /*32440*/  LDS.128 R80, [R93+UR10+0x800] ;  /* 0x0008000a5d507984 */ /* 0x000fe20008000c00 */
[----:B------:R-:W-:Y:S01]  /*32450*/  BAR.SYNC.DEFER_BLOCKING 0x0 ;  /* 0x0000000000007b1d */ /* 0x000fe20000010000 */
[----:B0-----:R-:W-:Y:S01]  /*32460*/  IMAD R0, R0, R87, RZ ;  /* 0x0000005700007224 */ /* 0x001fe200078e02ff */
[----:B------:R-:W-:-:S04]  /*32470*/  LEA.HI.X.SX32 R3, R3, UR17, 0x1, P3 ;  /* 0x0000001103037c11 */ /* 0x000fc800098f0eff */
[CC--:B------:R-:W-:Y:S01]  /*32480*/  LEA R32, P3, R0.reuse, R2.reuse, 0x1 ;  /* 0x0000000200207211 */ /* 0x0c0fe200078608ff */
[----:B------:R0:W-:Y:S04]  /*32490*/  STS.128 [R92], R28 ;  /* 0x0000001c5c007388 */ /* 0x0001e80000000c00 */
[----:B------:R1:W-:Y:S01]  /*324a0*/  STS.128 [R92+0x400], R60 ;  /* 0x0004003c5c007388 */ /* 0x0003e20000000c00 */
[----:B------:R-:W-:Y:S01]  /*324b0*/  LEA.HI.X.SX32 R33, R0, R3, 0x1, P3 ;  /* 0x0000000300217211 */ /* 0x000fe200018f0eff */
[----:B------:R-:W-:Y:S06]  /*324c0*/  BAR.SYNC.DEFER_BLOCKING 0x0 ;  /* 0x0000000000007b1d */ /* 0x000fec0000010000 */
[----:B0-----:R-:W2:Y:S04]  /*324d0*/  LDL.LU.64 R30, [R1+0xe98] ;  /* 0x000e9800011e7983 */ /* 0x001ea80000300a00 */
[----:B------:R-:W2:Y:S04]  /*324e0*/  LDL.LU.64 R28, [R1+0xe90] ;  /* 0x000e9000011c7983 */ /* 0x000ea80000300a00 */
[----:B-1----:R-:W2:Y:S04]  /*324f0*/  LDL.LU.64 R62, [R1+0xe88] ;  /* 0x000e8800013e7983 */ /* 0x002ea80000300a00 */
[----:B------:R-:W2:Y:S04]  /*32500*/  LDL.LU.64 R60, [R1+0xe80] ;  /* 0x000e8000013c7983 */ /* 0x000ea80000300a00 */
[----:B------:R-:W2:Y:S01]  /*32510*/  LDL.LU R89, [R1+0xac8] ;  /* 0x000ac80001597983 */ /* 0x000ea20000300800 */
[CC--:B------:R-:W-:Y:S01]  /*32520*/  IMAD R0, R65.reuse, R87.reuse, RZ ;  /* 0x0000005741007224 */ /* 0x0c0fe200078e02ff */
[----:B------:R-:W-:Y:S01]  /*32530*/  ISETP.LT.AND P4, PT, R65, UR4, !P0 ;  /* 0x0000000441007c0c */ /* 0x000fe2000c781270 */
[C---:B------:R-:W-:Y:S01]  /*32540*/  IMAD R86, R64.reuse, R87, RZ ;  /* 0x0000005740567224 */ /* 0x040fe200078e02ff */
[----:B------:R-:W-:Y:S01]  /*32550*/  ISETP.LT.AND P3, PT, R64, UR5, !P0 ;  /* 0x0000000540007c0c */ /* 0x000fe2000c761270 */
[----:B------:R0:W-:Y:S01]  /*32560*/  @P2 STG.E.U16 desc[UR24][R32.64], R90 ;  /* 0x0000005a20002986 */ /* 0x0001e2000c101518 */
[-C--:B------:R-:W-:Y:S01]  /*32570*/  LEA R92, P2, R0, R2.reuse, 0x1 ;  /* 0x00000002005c7211 */ /* 0x080fe200078408ff */
[----:B------:R-:W1:Y:S01]  /*32580*/  LDCU UR4, c[0x0][0x39c] ;  /* 0x00007380ff0477ac */ /* 0x000e620008000800 */
[----:B------:R-:W-:-:S02]  /*32590*/  LEA R64, P5, R86, R2, 0x1 ;  /* 0x0000000256407211 */ /* 0x000fc400078a08ff */
[----:B------:R-:W-:Y:S01]  /*325a0*/  PRMT R67, R90, 0x7632, R67 ;  /* 0x000076325a437816 */ /* 0x000fe20000000043 */
[----:B------:R-:W1:Y:S01]  /*325b0*/  LDCU UR5, c[0x0][0x39c] ;  /* 0x00007380ff0577ac */ /* 0x000e620008000800 */
[-C--:B------:R-:W-:Y:S01]  /*325c0*/  LEA.HI.X.SX32 R93, R0, R3.reuse, 0x1, P2 ;  /* 0x00000003005d7211 */ /* 0x080fe200010f0eff */
[----:B0-----:R-:W3:Y:S01]  /*325d0*/  LDL.LU R33, [R1+0xacc] ;  /* 0x000acc0001217983 */ /* 0x001ee20000300800 */
[----:B------:R-:W-:-:S03]  /*325e0*/  LEA.HI.X.SX32 R65, R86, R3, 0x1, P5 ;  /* 0x0000000356417211 */ /* 0x000fc600028f0eff */
[----:B------:R-:W4:Y:S04]  /*325f0*/  LDL.LU R32, [R1+0xad0] ;  /* 0x000ad00001207983 */ /* 0x000f280000300800 */
[----:B------:R-:W4:Y:S04]  /*32600*/  LDL.LU R85, [R1+0x58] ;  /* 0x0000580001557983 */ /* 0x000f280000300800 */
[----:B------:R-:W4:Y:S04]  /*32610*/  LDL.LU R86, [R1+0xad4] ;  /* 0x000ad40001567983 */ /* 0x000f280000300800 */
[----:B------:R0:W-:Y:S04]  /*32620*/  @P4 STG.E.U16 desc[UR24][R92.64], R67 ;  /* 0x000000435c004986 */ /* 0x0001e8000c101518 */
[----:B------:R-:W4:Y:S04]  /*32630*/  LDL.LU R90, [R1+0x5c] ;  /* 0x00005c00015a7983 */ /* 0x000f280000300800 */
[----:B0-----:R-:W4:Y:S04]  /*32640*/  LDL.LU R67, [R1+0xad8] ;  /* 0x000ad80001437983 */ /* 0x001f280000300800 */
[----:B------:R4:W-:Y:S01]  /*32650*/  @P3 STG.E.U16 desc[UR24][R64.64], R84 ;  /* 0x0000005440003986 */ /* 0x0009e2000c101518 */
[C---:B--2---:R-:W-:Y:S01]  /*32660*/  IMAD R0, R89.reuse, R87, RZ ;  /* 0x0000005759007224 */ /* 0x044fe200078e02ff */
[----:B------:R-:W-:Y:S01]  /*32670*/  ISETP.LT.AND P2, PT, R89, UR6, !P0 ;  /* 0x0000000659007c0c */ /* 0x000fe2000c741270 */
[----:B------:R-:W0:Y:S03]  /*32680*/  LDCU UR6, c[0x0][0x39c] ;  /* 0x00007380ff0677ac */ /* 0x000e260008000800 */
[----:B------:R-:W-:-:S04]  /*32690*/  LEA R92, P4, R0, R2, 0x1 ;  /* 0x00000002005c7211 */ /* 0x000fc800078808ff */
[----:B------:R-:W-:Y:S02]  /*326a0*/  LEA.HI.X.SX32 R93, R0, R3, 0x1, P4 ;  /* 0x00000003005d7211 */ /* 0x000fe400020f0eff */
[----:B------:R-:W-:Y:S01]  /*326b0*/  PRMT R0, R84, 0x7632, R0 ;  /* 0x0000763254007816 */ /* 0x000fe20000000000 */
[CC--:B---3--:R-:W-:Y:S01]  /*326c0*/  IMAD R89, R33.reuse, R87.reuse, RZ ;  /* 0x0000005721597224 */ /* 0x0c8fe200078e02ff */
[----:B------:R-:W-:Y:S01]  /*326d0*/  ISETP.LT.AND P3, PT, R33, UR7, !P0 ;  /* 0x0000000721007c0c */ /* 0x000fe2000c761270 */
[C---:B----4-:R-:W-:Y:S02]  /*326e0*/  IMAD R84, R32.reuse, R87, RZ ;  /* 0x0000005720547224 */ /* 0x050fe400078e02ff */
[----:B------:R2:W-:Y:S01]  /*326f0*/  @P2 STG.E.U16 desc[UR24][R92.64], R0 ;  /* 0x000000005c002986 */ /* 0x0005e2000c101518 */
[----:B-1----:R-:W-:Y:S01]  /*32700*/  ISETP.LT.AND P4, PT, R32, UR4, !P0 ;  /* 0x0000000420007c0c */ /* 0x002fe2000c781270 */
[----:B------:R-:W1:Y:S01]  /*32710*/  LDCU UR4, c[0x0][0x39c] ;  /* 0x00007380ff0477ac */ /* 0x000e620008000800 */
[----:B------:R-:W-:-:S02]  /*32720*/  LEA R64, P5, R89, R2, 0x1 ;  /* 0x0000000259407211 */ /* 0x000fc400078a08ff */
[-C--:B------:R-:W-:Y:S01]  /*32730*/  LEA R32, P6, R84, R2.reuse, 0x1 ;  /* 0x0000000254207211 */ /* 0x080fe200078c08ff */
[----:B------:R-:W3:Y:S01]  /*32740*/  LDCU UR7, c[0x0][0x39c] ;  /* 0x00007380ff0777ac */ /* 0x000ee20008000800 */
[C---:B------:R-:W-:Y:S01]  /*32750*/  ISETP.LT.AND P2, PT, R86.reuse, UR5, !P0 ;  /* 0x0000000556007c0c */ /* 0x040fe2000c741270 */
[----:B--2---:R-:W-:Y:S01]  /*32760*/  IMAD R0, R86, R87, RZ ;  /* 0x0000005756007224 */ /* 0x004fe200078e02ff */
[-C--:B------:R-:W-:Y:S01]  /*32770*/  LEA.HI.X.SX32 R65, R89, R3.reuse, 0x1, P5 ;  /* 0x0000000359417211 */ /* 0x080fe200028f0eff */
[----:B------:R-:W2:Y:S01]  /*32780*/  LDL.LU R86, [R1+0xadc] ;  /* 0x000adc0001567983 */ /* 0x000ea20000300800 */
[----:B------:R-:W-:Y:S01]  /*32790*/  LEA.HI.X.SX32 R33, R84, R3, 0x1, P6 ;  /* 0x0000000354217211 */ /* 0x000fe200030f0eff */
[----:B------:R-:W4:Y:S01]  /*327a0*/  LDCU UR5, c[0x0][0x39c] ;  /* 0x00007380ff0577ac */ /* 0x000f220008000800 */
[----:B------:R-:W-:Y:S01]  /*327b0*/  LEA R92, P6, R0, R2, 0x1 ;  /* 0x00000002005c7211 */ /* 0x000fe200078c08ff */
[----:B------:R-:W3:Y:S01]  /*327c0*/  LDL.LU R89, [R1+0x40] ;  /* 0x0000400001597983 */ /* 0x000ee20000300800 */
[C---:B0-----:R-:W-:Y:S01]  /*327d0*/  ISETP.LT.AND P5, PT, R67.reuse, UR6, !P0 ;  /* 0x0000000643007c0c */ /* 0x041fe2000c7a1270 */
[----:B------:R-:W-:-:S02]  /*327e0*/  IMAD R67, R67, R87, RZ ;  /* 0x0000005743437224 */ /* 0x000fc400078e02ff */
[----:B------:R0:W-:Y:S01]  /*327f0*/  @P3 STG.E.U16 desc[UR24][R64.64], R85 ;  /* 0x0000005540003986 */ /* 0x0001e2000c101518 */
[-C--:B------:R-:W-:Y:S01]  /*32800*/  LEA.HI.X.SX32 R93, R0, R3.reuse, 0x1, P6 ;  /* 0x00000003005d7211 */ /* 0x080fe200030f0eff */
[----:B------:R-:W1:Y:S01]  /*32810*/  LDCU UR6, c[0x0][0x39c] ;  /* 0x00007380ff0677ac */ /* 0x000e620008000800 */
[----:B------:R-:W-:Y:S02]  /*32820*/  LEA R84, P6, R67, R2, 0x1 ;  /* 0x0000000243547211 */ /* 0x000fe400078c08ff */
[----:B------:R-:W-:Y:S02]  /*32830*/  PRMT R91, R85, 0x7632, R91 ;  /* 0x00007632555b7816 */ /* 0x000fe4000000005b */
[----:B------:R-:W-:Y:S01]  /*32840*/  PRMT R66, R90, 0x7632, R66 ;  /* 0x000076325a427816 */ /* 0x000fe20000000042 */
[----:B0-----:R-:W4:Y:S01]  /*32850*/  LDL.LU R65, [R1+0xae0] ;  /* 0x000ae00001417983 */ /* 0x001f220000300800 */
[----:B------:R-:W-:-:S03]  /*32860*/  LEA.HI.X.SX32 R85, R67, R3, 0x1, P6 ;  /* 0x0000000343557211 */ /* 0x000fc600030f0eff */
[----:B------:R-:W4:Y:S04]  /*32870*/  LDL.LU R64, [R1+0xae4] ;  /* 0x000ae40001407983 */ /* 0x000f280000300800 */
[----:B------:R0:W-:Y:S04]  /*32880*/  @P4 STG.E.U16 desc[UR24][R32.64], R91 ;  /* 0x0000005b20004986 */ /* 0x0001e8000c101518 */
[----:B------:R-:W-:Y:S04]  /*32890*/  @P2 STG.E.U16 desc[UR24][R92.64], R90 ;  /* 0x0000005a5c002986 */ /* 0x000fe8000c101518 */
[----:B------:R1:W-:Y:S04]  /*328a0*/  @P5 STG.E.U16 desc[UR24][R84.64], R66 ;  /* 0x0000004254005986 */ /* 0x0003e8000c101518 */
[----:B0-----:R-:W4:Y:S04]  /*328b0*/  LDL.LU.64 R32, [R1+0xe78] ;  /* 0x000e780001207983 */ /* 0x001f280000300a00 */
[----:B------:R-:W4:Y:S04]  /*328c0*/  LDL.LU R91, [R1+0x44] ;  /* 0x00004400015b7983 */ /* 0x000f280000300800 */
[----:B-1----:R-:W4:Y:S01]  /*328d0*/  LDL.LU R85, [R1+0xae8] ;  /* 0x000ae80001557983 */ /* 0x002f220000300800 */
[C---:B--2---:R-:W-:Y:S01]  /*328e0*/  IMAD R0, R86.reuse, R87, RZ ;  /* 0x0000005756007224 */ /* 0x044fe200078e02ff */
[----:B------:R-:W-:Y:S01]  /*328f0*/  ISETP.LT.AND P3, PT, R86, UR4, !P0 ;  /* 0x0000000456007c0c */ /* 0x000fe2000c761270 */
[----:B------:R-:W0:Y:S03]  /*32900*/  LDCU UR4, c[0x0][0x39c] ;  /* 0x00007380ff0477ac */ /* 0x000e260008000800 */
[----:B------:R-:W-:-:S04]  /*32910*/  LEA R92, P2, R0, R2, 0x1 ;  /* 0x00000002005c7211 */ /* 0x000fc800078408ff */
[----:B------:R-:W-:-:S05]  /*32920*/  LEA.HI.X.SX32 R93, R0, R3, 0x1, P2 ;  /* 0x00000003005d7211 */ /* 0x000fca00010f0eff */
[----:B---3--:R1:W-:Y:S01]  /*32930*/  @P3 STG.E.U16 desc[UR24][R92.64], R89 ;  /* 0x000000595c003986 */ /* 0x0083e2000c101518 */
[CC--:B----4-:R-:W-:Y:S01]  /*32940*/  IMAD R0, R65.reuse, R87.reuse, RZ ;  /* 0x0000005741007224 */ /* 0x0d0fe200078e02ff */
[----:B------:R-:W-:Y:S01]  /*32950*/  ISETP.LT.AND P4, PT, R65, UR5, !P0 ;  /* 0x0000000541007c0c */ /* 0x000fe2000c781270 */
[----:B------:R-:W2:Y:S01]  /*32960*/  LDCU UR5, c[0x0][0x39c] ;  /* 0x00007380ff0577ac */ /* 0x000ea20008000800 */
[----:B------:R-:W3:Y:S01]  /*32970*/  LDL.LU R65, [R1+0xaec] ;  /* 0x000aec0001417983 */ /* 0x000ee20000300800 */
[C---:B------:R-:W-:Y:S01]  /*32980*/  ISETP.LT.AND P2, PT, R64.reuse, UR6, !P0 ;  /* 0x0000000640007c0c */ /* 0x040fe2000c741270 */
[----:B------:R-:W-:Y:S01]  /*32990*/  IMAD R84, R64, R87, RZ ;  /* 0x0000005740547224 */ /* 0x000fe200078e02ff */
[CC--:B-1----:R-:W-:Y:S01]  /*329a0*/  LEA R92, P3, R0.reuse, R2.reuse, 0x1 ;  /* 0x00000002005c7211 */ /* 0x0c2fe200078608ff */
[----:B------:R-:W4:Y:S01]  /*329b0*/  LDL.LU R64, [R1+0xaf0] ;  /* 0x000af00001407983 */ /* 0x000f220000300800 */
[----:B------:R-:W-:Y:S01]  /*329c0*/  PRMT R34, R89, 0x7632, R34 ;  /* 0x0000763259227816 */ /* 0x000fe20000000022 */
[----:B------:R-:W1:Y:S01]  /*329d0*/  LDCU UR6, c[0x0][0x39c] ;  /* 0x00007380ff0677ac */ /* 0x000e620008000800 */
[----:B------:R-:W-:Y:S01]  /*329e0*/  LEA.HI.X.SX32 R93, R0, R3, 0x1, P3 ;  /* 0x00000003005d7211 */ /* 0x000fe200018f0eff */
[----:B------:R-:W2:Y:S04]  /*329f0*/  LDL.LU R90, [R1+0x48] ;  /* 0x00004800015a7983 */ /* 0x000ea80000300800 */
[----:B------:R0:W-:Y:S02]  /*32a00*/  @P4 STG.E.U16 desc[UR24][R92.64], R34 ;  /* 0x000000225c004986 */ /* 0x0001e4000c101518 */
[C---:B0-----:R-:W-:Y:S01]  /*32a10*/  ISETP.LT.AND P3, PT, R85.reuse, UR4, !P0 ;  /* 0x0000000455007c0c */ /* 0x041fe2000c761270 */
[----:B------:R-:W-:Y:S01]  /*32a20*/  IMAD R0, R85, R87, RZ ;  /* 0x0000005755007224 */ /* 0x000fe200078e02ff */
[C---:B------:R-:W-:Y:S01]  /*32a30*/  LEA R66, P5, R84.reuse, R2, 0x1 ;  /* 0x0000000254427211 */ /* 0x040fe200078a08ff */
[----:B------:R-:W2:Y:S01]  /*32a40*/  LDL.LU R85, [R1+0xaf4] ;  /* 0x000af40001557983 */ /* 0x000ea20000300800 */
[----:B------:R-:W0:Y:S03]  /*32a50*/  LDCU UR4, c[0x0][0x39c] ;  /* 0x00007380ff0477ac */ /* 0x000e260008000800 */
[----:B------:R-:W2:Y:S01]  /*32a60*/  LDL.LU R34, [R1+0xaf8] ;  /* 0x000af80001227983 */ /* 0x000ea20000300800 */
[----:B------:R-:W-:-:S02]  /*32a70*/  LEA.HI.X.SX32 R67, R84, R3, 0x1, P5 ;  /* 0x0000000354437211 */ /* 0x000fc400028f0eff */
[C---:B------:R-:W-:Y:S01]  /*32a80*/  LEA R92, P4, R0.reuse, R2, 0x1 ;  /* 0x00000002005c7211 */ /* 0x040fe200078808ff */
[----:B------:R-:W2:Y:S03]  /*32a90*/  LDL.LU R89, [R1+0x4c] ;  /* 0x00004c0001597983 */ /* 0x000ea60000300800 */
[----:B------:R-:W-:Y:S01]  /*32aa0*/  LEA.HI.X.SX32 R93, R0, R3, 0x1, P4 ;  /* 0x00000003005d7211 */ /* 0x000fe200020f0eff */
[----:B------:R0:W-:Y:S01]  /*32ab0*/  @P2 STG.E.U16 desc[UR24][R66.64], R91 ;  /* 0x0000005b42002986 */ /* 0x0001e2000c101518 */
[----:B------:R-:W-:-:S05]  /*32ac0*/  PRMT R0, R91, 0x7632, R0 ;  /* 0x000076325b007816 */ /* 0x000fca0000000000 */
[----:B------:R0:W-:Y:S01]  /*32ad0*/  @P3 STG.E.U16 desc[UR24][R92.64], R0 ;  /* 0x000000005c003986 */ /* 0x0001e2000c101518 */
[CC--:B---3--:R-:W-:Y:S01]  /*32ae0*/  IMAD R86, R65.reuse, R87.reuse, RZ ;  /* 0x0000005741567224 */ /* 0x0c8fe200078e02ff */
[----:B------:R-:W-:Y:S01]  /*32af0*/  ISETP.LT.AND P2, PT, R65, UR7, !P0 ;  /* 0x0000000741007c0c */ /* 0x000fe2000c741270 */
[----:B------:R-:W3:Y:S01]  /*32b00*/  LDCU UR7, c[0x0][0x39c] ;  /* 0x00007380ff0777ac */ /* 0x000ee20008000800 */
[----:B----4-:R-:W-:Y:S02]  /*32b10*/  IMAD R84, R64, R87, RZ ;  /* 0x0000005740547224 */ /* 0x010fe400078e02ff */
[-C--:B0-----:R-:W-:Y:S02]  /*32b20*/  LEA R66, P5, R86, R2.reuse, 0x1 ;  /* 0x0000000256427211 */ /* 0x081fe400078a08ff */
[----:B--2---:R-:W-:Y:S01]  /*32b30*/  ISETP.LT.AND P4, PT, R64, UR5, !P0 ;  /* 0x0000000540007c0c */ /* 0x004fe2000c781270 */
[----:B------:R-:W0:Y:S01]  /*32b40*/  LDCU UR5, c[0x0][0x39c] ;  /* 0x00007380ff0577ac */ /* 0x000e220008000800 */
[----:B------:R-:W-:-:S02]  /*32b50*/  LEA R64, P6, R84, R2, 0x1 ;  /* 0x0000000254407211 */ /* 0x000fc400078c08ff */
[-C--:B------:R-:W-:Y:S02]  /*32b60*/  LEA.HI.X.SX32 R67, R86, R3.reuse, 0x1, P5 ;  /* 0x0000000356437211 */ /* 0x080fe400028f0eff */
[----:B------:R-:W-:Y:S01]  /*32b70*/  LEA.HI.X.SX32 R65, R84, R3, 0x1, P6 ;  /* 0x0000000354417211 */ /* 0x000fe200030f0eff */
[----:B------:R-:W2:Y:S04]  /*32b80*/  LDL.LU R86, [R1+0x30] ;  /* 0x0000300001567983 */ /* 0x000ea80000300800 */
[----:B------:R4:W-:Y:S01]  /*32b90*/  @P2 STG.E.U16 desc[UR24][R66.64], R90 ;  /* 0x0000005a42002986 */ /* 0x0009e2000c101518 */
[C---:B------:R-:W-:Y:S01]  /*32ba0*/  IMAD R0, R85.reuse, R87, RZ ;  /* 0x0000005755007224 */ /* 0x040fe200078e02ff */
[----:B-1----:R-:W-:Y:S02]  /*32bb0*/  ISETP.LT.AND P3, PT, R85, UR6, !P0 ;  /* 0x0000000655007c0c */ /* 0x002fe4000c761270 */
[----:B----4-:R-:W2:Y:S01]  /*32bc0*/  LDL.LU.64 R66, [R1+0xe70] ;  /* 0x000e700001427983 */ /* 0x010ea20000300a00 */
[----:B------:R-:W-:-:S02]  /*32bd0*/  PRMT R88, R90, 0x7632, R88 ;  /* 0x000076325a587816 */ /* 0x000fc40000000058 */
[-C--:B------:R-:W-:Y:S01]  /*32be0*/  LEA R92, P6, R0, R2.reuse, 0x1 ;  /* 0x00000002005c7211 */ /* 0x080fe200078c08ff */
[C---:B------:R-:W-:Y:S01]  /*32bf0*/  IMAD R85, R34.reuse, R87, RZ ;  /* 0x0000005722557224 */ /* 0x040fe200078e02ff */
[----:B------:R-:W-:Y:S01]  /*32c00*/  ISETP.LT.AND P5, PT, R34, UR4, !P0 ;  /* 0x0000000422007c0c */ /* 0x000fe2000c7a1270 */
[----:B------:R-:W4:Y:S01]  /*32c10*/  LDL.LU R84, [R1+0xb00] ;  /* 0x000b000001547983 */ /* 0x000f220000300800 */
[----:B------:R-:W-:Y:S01]  /*32c20*/  LEA.HI.X.SX32 R93, R0, R3, 0x1, P6 ;  /* 0x00000003005d7211 */ /* 0x000fe200030f0eff */
[----:B------:R-:W1:Y:S02]  /*32c30*/  LDCU UR6, c[0x0][0x39c] ;  /* 0x00007380ff0677ac */ /* 0x000e640008000800 */
[----:B------:R-:W2:Y:S01]  /*32c40*/  LDL.LU R34, [R1+0xb04] ;  /* 0x000b040001227983 */ /* 0x000ea20000300800 */
[----:B------:R-:W-:Y:S01]  /*32c50*/  PRMT R35, R89, 0x7632, R35 ;  /* 0x0000763259237816 */ /* 0x000fe20000000023 */
[----:B------:R-:W2:Y:S02]  /*32c60*/  LDCU UR4, c[0x0][0x39c] ;  /* 0x00007380ff0477ac */ /* 0x000ea40008000800 */
[----:B------:R-:W0:Y:S01]  /*32c70*/  LDL.LU R0, [R1+0xafc] ;  /* 0x000afc0001007983 */ /* 0x000e220000300800 */
[----:B------:R-:W-:-:S04]  /*32c80*/  LEA R90, P6, R85, R2, 0x1 ;  /* 0x00000002555a7211 */ /* 0x000fc800078c08ff */
[----:B------:R-:W-:Y:S01]  /*32c90*/  LEA.HI.X.SX32 R91, R85, R3, 0x1, P6 ;  /* 0x00000003555b7211 */ /* 0x000fe200030f0eff */
[----:B------:R1:W-:Y:S04]  /*32ca0*/  @P4 STG.E.U16 desc[UR24][R64.64], R88 ;  /* 0x0000005840004986 */ /* 0x0003e8000c101518 */
[----:B------:R-:W-:Y:S04]  /*32cb0*/  @P3 STG.E.U16 desc[UR24][R92.64], R89 ;  /* 0x000000595c003986 */ /* 0x000fe8000c101518 */
[----:B------:R3:W-:Y:S04]  /*32cc0*/  @P5 STG.E.U16 desc[UR24][R90.64], R35 ;  /* 0x000000235a005986 */ /* 0x0007e8000c101518 */
[----:B-1----:R-:W2:Y:S04]  /*32cd0*/  LDL.LU.64 R64, [R1+0xe68] ;  /* 0x000e680001407983 */ /* 0x002ea80000300a00 */
[----:B------:R-:W2:Y:S04]  /*32ce0*/  LDL.LU R88, [R1+0x34] ;  /* 0x0000340001587983 */ /* 0x000ea80000300800 */
[----:B---3--:R-:W3:Y:S01]  /*32cf0*/  LDL.LU R35, [R1+0xb08] ;  /* 0x000b080001237983 */ /* 0x008ee20000300800 */
[C---:B0-----:R-:W-:Y:S01]  /*32d00*/  ISETP.LT.AND P2, PT, R0.reuse, UR5, !P0 ;  /* 0x0000000500007c0c */ /* 0x041fe2000c741270 */
[----:B------:R-:W-:-:S02]  /*32d10*/  IMAD R0, R0, R87, RZ ;  /* 0x0000005700007224 */ /* 0x000fc400078e02ff */
[----:B----4-:R-:W-:Y:S01]  /*32d20*/  IMAD R85, R84, R87, RZ ;  /* 0x0000005754557224 */ /* 0x010fe200078e02ff */
[----:B--2---:R-:W-:Y:S01]  /*32d30*/  ISETP.LT.AND P4, PT, R34, UR4, !P0 ;  /* 0x0000000422007c0c */ /* 0x004fe2000c781270 */
[----:B------:R-:W3:Y:S01]  /*32d40*/  LDCU UR5, c[0x0][0x39c] ;  /* 0x00007380ff0577ac */ /* 0x000ee20008000800 */
[-C--:B------:R-:W-:Y:S02]  /*32d50*/  LEA R92, P3, R0, R2.reuse, 0x1 ;  /* 0x00000002005c7211 */ /* 0x080fe400078608ff */
[----:B------:R-:W-:Y:S01]  /*32d60*/  PRMT R66, R86, 0x7632, R66 ;  /* 0x0000763256427816 */ /* 0x000fe20000000042 */
[----:B------:R-:W0:Y:S01]  /*32d70*/  LDCU UR4, c[0x0][0x39c] ;  /* 0x00007380ff0477ac */ /* 0x000e220008000800 */
[----:B------:R-:W-:Y:S02]  /*32d80*/  LEA.HI.X.SX32 R93, R0, R3, 0x1, P3 ;  /* 0x00000003005d7211 */ /* 0x000fe400018f0eff */
[----:B------:R-:W-:Y:S01]  /*32d90*/  ISETP.LT.AND P3, PT, R84, UR6, !P0 ;  /* 0x0000000654007c0c */ /* 0x000fe2000c761270 */
[----:B------:R-:W-:Y:S01]  /*32da0*/  IMAD R0, R34, R87, RZ ;  /* 0x0000005722007224 */ /* 0x000fe200078e02ff */
[----:B------:R-:W2:Y:S01]  /*32db0*/  LDL.LU R84, [R1+0xb0c] ;  /* 0x000b0c0001547983 */ /* 0x000ea20000300800 */
[----:B------:R-:W1:Y:S03]  /*32dc0*/  LDCU UR6, c[0x0][0x39c] ;  /* 0x00007380ff0677ac */ /* 0x000e660008000800 */
[----:B------:R4:W-:Y:S01]  /*32dd0*/  @P2 STG.E.U16 desc[UR24][R92.64], R86 ;  /* 0x000000565c002986 */ /* 0x0009e2000c101518 */
[----:B------:R-:W-:-:S03]  /*32de0*/  LEA R90, P2, R85, R2, 0x1 ;  /* 0x00000002555a7211 */ /* 0x000fc600078408ff */
[----:B------:R-:W2:Y:S01]  /*32df0*/  LDL.LU R34, [R1+0xb10] ;  /* 0x000b100001227983 */ /* 0x000ea20000300800 */
[----:B------:R-:W-:-:S03]  /*32e00*/  LEA.HI.X.SX32 R91, R85, R3, 0x1, P2 ;  /* 0x00000003555b7211 */ /* 0x000fc600010f0eff */
[----:B------:R-:W2:Y:S04]  /*32e10*/  LDL.LU R89, [R1+0x38] ;  /* 0x0000380001597983 */ /* 0x000ea80000300800 */
[----:B------:R0:W-:Y:S01]  /*32e20*/  @P3 STG.E.U16 desc[UR24][R90.64], R66 ;  /* 0x000000425a003986 */ /* 0x0001e2000c101518 */
[----:B----4-:R-:W-:-:S03]  /*32e30*/  LEA R92, P5, R0, R2, 0x1 ;  /* 0x00000002005c7211 */ /* 0x010fc600078a08ff */
[----:B0-----:R-:W4:Y:S04]  /*32e40*/  LDL.LU R91, [R1+0xe60] ;  /* 0x000e6000015b7983 */ /* 0x001f280000300800 */
[----:B------:R-:W1:Y:S01]  /*32e50*/  LDL.LU R66, [R1+0xb14] ;  /* 0x000b140001427983 */ /* 0x000e620000300800 */
[----:B------:R-:W-:Y:S02]  /*32e60*/  LEA.HI.X.SX32 R93, R0, R3, 0x1, P5 ;  /* 0x00000003005d7211 */ /* 0x000fe400028f0eff */
[C---:B---3--:R-:W-:Y:S01]  /*32e70*/  ISETP.LT.AND P2, PT, R35.reuse, UR5, !P0 ;  /* 0x0000000523007c0c */ /* 0x048fe2000c741270 */
[----:B------:R-:W-:Y:S01]  /*32e80*/  IMAD R35, R35, R87, RZ ;  /* 0x0000005723237224 */ /* 0x000fe200078e02ff */
[----:B------:R-:W3:Y:S01]  /*32e90*/  LDL.LU R90, [R1+0x3c] ;  /* 0x00003c00015a7983 */ /* 0x000ee20000300800 */
[----:B------:R-:W-:Y:S01]  /*32ea0*/  PRMT R65, R88, 0x7632, R65 ;  /* 0x0000763258417816 */ /* 0x000fe20000000041 */
[----:B------:R-:W0:Y:S02]  /*32eb0*/  LDCU UR5, c[0x0][0x39c] ;  /* 0x00007380ff0577ac */ /* 0x000e240008000800 */
[----:B------:R0:W-:Y:S02]  /*32ec0*/  @P4 STG.E.U16 desc[UR24][R92.64], R88 ;  /* 0x000000585c004986 */ /* 0x0001e4000c101518 */
[----:B0-----:R-:W-:-:S04]  /*32ed0*/  LEA R92, P4, R35, R2, 0x1 ;  /* 0x00000002235c7211 */ /* 0x001fc800078808ff */
[----:B------:R-:W-:-:S05]  /*32ee0*/  LEA.HI.X.SX32 R93, R35, R3, 0x1, P4 ;  /* 0x00000003235d7211 */ /* 0x000fca00020f0eff */
[----:B------:R0:W-:Y:S01]  /*32ef0*/  @P2 STG.E.U16 desc[UR24][R92.64], R65 ;  /* 0x000000415c002986 */ /* 0x0001e2000c101518 */
[C---:B--2---:R-:W-:Y:S01]  /*32f00*/  ISETP.LT.AND P3, PT, R84.reuse, UR7, !P0 ;  /* 0x0000000754007c0c */ /* 0x044fe2000c761270 */
[-C--:B------:R-:W-:Y:S01]  /*32f10*/  IMAD R0, R84, R87.reuse, RZ ;  /* 0x0000005754007224 */ /* 0x080fe200078e02ff */
[----:B------:R-:W2:Y:S01]  /*32f20*/  LDCU UR7, c[0x0][0x39c] ;  /* 0x00007380ff0777ac */ /* 0x000ea20008000800 */
[----:B------:R-:W2:Y:S04]  /*32f30*/  LDL.LU R84, [R1+0xb18] ;  /* 0x000b180001547983 */ /* 0x000ea80000300800 */
[----:B0-----:R-:W4:Y:S01]  /*32f40*/  LDL.LU R65, [R1+0xb1c] ;  /* 0x000b1c0001417983 */ /* 0x001f220000300800 */
[C---:B------:R-:W-:Y:S01]  /*32f50*/  IMAD R85, R34.reuse, R87, RZ ;  /* 0x0000005722557224 */ /* 0x040fe200078e02ff */
[----:B------:R-:W-:Y:S01]  /*32f60*/  ISETP.LT.AND P4, PT, R34, UR4, !P0 ;  /* 0x0000000422007c0c */ /* 0x000fe2000c781270 */
[----:B------:R-:W4:Y:S01]  /*32f70*/  LDCU UR4, c[0x0][0x39c] ;  /* 0x00007380ff0477ac */ /* 0x000f220008000800 */
[-C--:B------:R-:W-:Y:S01]  /*32f80*/  LEA R34, P5, R0, R2.reuse, 0x1 ;  /* 0x0000000200227211 */ /* 0x080fe200078a08ff */
[----:B------:R-:W4:Y:S01]  /*32f90*/  LDL.LU R86, [R1+0x10] ;  /* 0x0000100001567983 */ /* 0x000f220000300800 */
[----:B------:R-:W-:-:S02]  /*32fa0*/  LEA R92, P6, R85, R2, 0x1 ;  /* 0x00000002555c7211 */ /* 0x000fc400078c08ff */
[-C--:B------:R-:W-:Y:S02]  /*32fb0*/  LEA.HI.X.SX32 R35, R0, R3.reuse, 0x1, P5 ;  /* 0x0000000300237211 */ /* 0x080fe400028f0eff */
[----:B------:R-:W-:Y:S02]  /*32fc0*/  LEA.HI.X.SX32 R93, R85, R3, 0x1, P6 ;  /* 0x00000003555d7211 */ /* 0x000fe400030f0eff */
[----:B------:R-:W-:Y:S01]  /*32fd0*/  PRMT R0, R89, 0x7632, R0 ;  /* 0x0000763259007816 */ /* 0x000fe20000000000 */
[----:B------:R0:W-:Y:S04]  /*32fe0*/  @P3 STG.E.U16 desc[UR24][R34.64], R89 ;  /* 0x0000005922003986 */ /* 0x0001e8000c101518 */
[----:B------:R3:W-:Y:S01]  /*32ff0*/  @P4 STG.E.U16 desc[UR24][R92.64], R0 ;  /* 0x000000005c004986 */ /* 0x0007e2000c101518 */
[C---:B-1----:R-:W-:Y:S01]  /*33000*/  ISETP.LT.AND P2, PT, R66.reuse, UR6, !P0 ;  /* 0x0000000642007c0c */ /* 0x042fe2000c741270 */
[----:B------:R-:W-:-:S02]  /*33010*/  IMAD R66, R66, R87, RZ ;  /* 0x0000005742427224 */ /* 0x000fc400078e02ff */
[----:B0-----:R-:W4:Y:S01]  /*33020*/  LDL.LU.64 R34, [R1+0xe58] ;  /* 0x000e580001227983 */ /* 0x001f220000300a00 */
[----:B------:R-:W0:Y:S02]  /*33030*/  LDCU UR6, c[0x0][0x39c] ;  /* 0x00007380ff0677ac */ /* 0x000e240008000800 */
[----:B---3--:R-:W-:-:S04]  /*33040*/  LEA R92, P4, R66, R2, 0x1 ;  /* 0x00000002425c7211 */ /* 0x008fc800078808ff */
[----:B------:R-:W-:-:S05]  /*33050*/  LEA.HI.X.SX32 R93, R66, R3, 0x1, P4 ;  /* 0x00000003425d7211 */ /* 0x000fca00020f0eff */
[----:B------:R1:W-:Y:S04]  /*33060*/  @P2 STG.E.U16 desc[UR24][R92.64], R90 ;  /* 0x0000005a5c002986 */ /* 0x0003e8000c101518 */
[----:B-1----:R-:W3:Y:S04]  /*33070*/  LDL.LU R92, [R1+0xb20] ;  /* 0x000b2000015c7983 */ /* 0x002ee80000300800 */
[----:B------:R-:W3:Y:S01]  /*33080*/  LDL.LU R66, [R1+0xb24] ;  /* 0x000b240001427983 */ /* 0x000ee20000300800 */
[----:B------:R-:W-:Y:S01]  /*33090*/  PRMT R67, R90, 0x7632, R67 ;  /* 0x000076325a437816 */ /* 0x000fe20000000043 */
[C---:B--2---:R-:W-:Y:S01]  /*330a0*/  IMAD R0, R84.reuse, R87, RZ ;  /* 0x0000005754007224 */ /* 0x044fe200078e02ff */
[----:B------:R-:W-:Y:S01]  /*330b0*/  ISETP.LT.AND P3, PT, R84, UR5, !P0 ;  /* 0x0000000554007c0c */ /* 0x000fe2000c761270 */
[----:B------:R-:W1:Y:S01]  /*330c0*/  LDCU UR5, c[0x0][0x39c] ;  /* 0x00007380ff0577ac */ /* 0x000e620008000800 */
[----:B----4-:R-:W-:-:S02]  /*330d0*/  ISETP.LT.AND P4, PT, R65, UR4, !P0 ;  /* 0x0000000441007c0c */ /* 0x010fc4000c781270 */
[CC--:B------:R-:W-:Y:S01]  /*330e0*/  LEA R88, P5, R0.reuse, R2.reuse, 0x1 ;  /* 0x0000000200587211 */ /* 0x0c0fe200078a08ff */
[----:B------:R-:W-:Y:S01]  /*330f0*/  IMAD R65, R65, R87, RZ ;  /* 0x0000005741417224 */ /* 0x000fe200078e02ff */
[----:B------:R-:W2:Y:S02]  /*33100*/  LDCU UR4, c[0x0][0x39c] ;  /* 0x00007380ff0477ac */ /* 0x000ea40008000800 */
[----:B------:R-:W-:Y:S01]  /*33110*/  LEA.HI.X.SX32 R89, R0, R3, 0x1, P5 ;  /* 0x0000000300597211 */ /* 0x000fe200028f0eff */
[----:B------:R-:W-:Y:S02]  /*33120*/  IMAD.MOV.U32 R93, RZ, RZ, R65 ;  /* 0x000000ffff5d7224 */ /* 0x000fe400078e0041 */
[----:B------:R-:W1:Y:S04]  /*33130*/  LDL.LU R65, [R1+0xb28] ;  /* 0x000b280001417983 */ /* 0x000e680000300800 */
[----:B------:R-:W4:Y:S04]  /*33140*/  LDL.LU R90, [R1+0x14] ;  /* 0x00001400015a7983 */ /* 0x000f280000300800 */
[----:B------:R0:W-:Y:S04]  /*33150*/  @P3 STG.E.U16 desc[UR24][R88.64], R67 ;  /* 0x0000004358003986 */ /* 0x0001e8000c101518 */
[----:B0-----:R-:W2:Y:S01]  /*33160*/  LDL.LU R88, [R1+0xb2c] ;  /* 0x000b2c0001587983 */ /* 0x001ea20000300800 */
[----:B------:R-:W-:-:S02]  /*33170*/  LEA R84, P6, R93, R2, 0x1 ;  /* 0x000000025d547211 */ /* 0x000fc400078c08ff */
[----:B------:R-:W-:Y:S01]  /*33180*/  PRMT R64, R86, 0x7632, R64 ;  /* 0x0000763256407816 */ /* 0x000fe20000000040 */
[----:B------:R-:W2:Y:S01]  /*33190*/  LDL.LU R89, [R1+0x18] ;  /* 0x0000180001597983 */ /* 0x000ea20000300800 */
[----:B------:R-:W-:-:S05]  /*331a0*/  LEA.HI.X.SX32 R85, R93, R3, 0x1, P6 ;  /* 0x000000035d557211 */ /* 0x000fca00030f0eff */
[----:B------:R0:W-:Y:S04]  /*331b0*/  @P4 STG.E.U16 desc[UR24][R84.64], R86 ;  /* 0x0000005654004986 */ /* 0x0001e8000c101518 */
[----:B0-----:R-:W2:Y:S01]  /*331c0*/  LDL.LU R85, [R1+0xb30] ;  /* 0x000b300001557983 */ /* 0x001ea20000300800 */
[CC--:B---3--:R-:W-:Y:S01]  /*331d0*/  IMAD R0, R92.reuse, R87.reuse, RZ ;  /* 0x000000575c007224 */ /* 0x0c8fe200078e02ff */
[----:B------:R-:W-:Y:S01]  /*331e0*/  ISETP.LT.AND P2, PT, R92, UR6, !P0 ;  /* 0x000000065c007c0c */ /* 0x000fe2000c741270 */
[----:B------:R-:W0:Y:S03]  /*331f0*/  LDCU UR6, c[0x0][0x39c] ;  /* 0x00007380ff0677ac */ /* 0x000e260008000800 */
[----:B------:R-:W-:Y:S01]  /*33200*/  LEA R92, P3, R0, R2, 0x1 ;  /* 0x00000002005c7211 */ /* 0x000fe200078608ff */
[----:B------:R-:W-:-:S03]  /*33210*/  IMAD R86, R66, R87, RZ ;  /* 0x0000005742567224 */ /* 0x000fc600078e02ff */
[----:B------:R-:W-:-:S05]  /*33220*/  LEA.HI.X.SX32 R93, R0, R3, 0x1, P3 ;  /* 0x00000003005d7211 */ /* 0x000fca00018f0eff */
[----:B------:R3:W-:Y:S01]  /*33230*/  @P2 STG.E.U16 desc[UR24][R92.64], R64 ;  /* 0x000000405c002986 */ /* 0x0007e2000c101518 */
[----:B------:R-:W-:Y:S01]  /*33240*/  ISETP.LT.AND P3, PT, R66, UR7, !P0 ;  /* 0x0000000742007c0c */ /* 0x000fe2000c761270 */
[----:B------:R-:W0:Y:S01]  /*33250*/  LDCU UR7, c[0x0][0x39c] ;  /* 0x00007380ff0777ac */ /* 0x000e220008000800 */
[CC--:B---3--:R-:W-:Y:S02]  /*33260*/  LEA R64, P2, R86.reuse, R2.reuse, 0x1 ;  /* 0x0000000256407211 */ /* 0x0c8fe400078408ff */
[C---:B-1----:R-:W-:Y:S01]  /*33270*/  ISETP.LT.AND P4, PT, R65.reuse, UR5, !P0 ;  /* 0x0000000541007c0c */ /* 0x042fe2000c781270 */
[----:B------:R-:W-:Y:S01]  /*33280*/  IMAD R84, R65, R87, RZ ;  /* 0x0000005741547224 */ /* 0x000fe200078e02ff */
[----:B------:R-:W-:Y:S01]  /*33290*/  LEA.HI.X.SX32 R65, R86, R3, 0x1, P2 ;  /* 0x0000000356417211 */ /* 0x000fe200010f0eff */
[----:B------:R-:W1:Y:S01]  /*332a0*/  LDCU UR5, c[0x0][0x39c] ;  /* 0x00007380ff0577ac */ /* 0x000e620008000800 */
[----:B------:R-:W3:Y:S02]  /*332b0*/  LDL.LU R86, [R1+0xe50] ;  /* 0x000e500001567983 */ /* 0x000ee40000300800 */
[----:B------:R-:W-:-:S03]  /*332c0*/  LEA R66, P6, R84, R2, 0x1 ;  /* 0x0000000254427211 */ /* 0x000fc600078c08ff */
[----:B----4-:R4:W-:Y:S01]  /*332d0*/  @P3 STG.E.U16 desc[UR24][R64.64], R90 ;  /* 0x0000005a40003986 */ /* 0x0109e2000c101518 */
[----:B------:R-:W-:Y:S01]  /*332e0*/  LEA.HI.X.SX32 R67, R84, R3, 0x1, P6 ;  /* 0x0000000354437211 */ /* 0x000fe200030f0eff */
[C---:B--2---:R-:W-:Y:S01]  /*332f0*/  IMAD R0, R88.reuse, R87, RZ ;  /* 0x0000005758007224 */ /* 0x044fe200078e02ff */
[----:B------:R-:W-:Y:S01]  /*33300*/  ISETP.LT.AND P2, PT, R88, UR4, !P0 ;  /* 0x0000000458007c0c */ /* 0x000fe2000c741270 */
[----:B------:R-:W2:Y:S01]  /*33310*/  LDCU UR4, c[0x0][0x39c] ;  /* 0x00007380ff0477ac */ /* 0x000ea20008000800 */
[----:B------:R-:W2:Y:S04]  /*33320*/  LDL.LU R88, [R1+0xb34] ;  /* 0x000b340001587983 */ /* 0x000ea80000300800 */
[----:B------:R-:W2:Y:S01]  /*33330*/  LDL.LU R93, [R1+0xbbc] ;  /* 0x000bbc00015d7983 */ /* 0x000ea20000300800 */
[----:B------:R-:W-:-:S03]  /*33340*/  PRMT R91, R90, 0x7632, R91 ;  /* 0x000076325a5b7816 */ /* 0x000fc6000000005b */
[----:B------:R-:W3:Y:S04]  /*33350*/  LDL.LU R84, [R1+0xb38] ;  /* 0x000b380001547983 */ /* 0x000ee80000300800 */
[----:B----4-:R-:W4:Y:S04]  /*33360*/  LDL.LU.64 R64, [R1+0xe48] ;  /* 0x000e480001407983 */ /* 0x010f280000300a00 */
[----:B------:R-:W4:Y:S01]  /*33370*/  LDL.LU R90, [R1+0xe40] ;  /* 0x000e4000015a7983 */ /* 0x000f220000300800 */
[----:B------:R-:W-:Y:S02]  /*33380*/  LEA R92, P5, R0, R2, 0x1 ;  /* 0x00000002005c7211 */ /* 0x000fe400078a08ff */
[----:B0-----:R-:W-:Y:S01]  /*33390*/  ISETP.LT.AND P6, PT, R85, UR6, !P0 ;  /* 0x0000000655007c0c */ /* 0x001fe2000c7c1270 */
[----:B------:R0:W-:Y:S01]  /*333a0*/  @P4 STG.E.U16 desc[UR24][R66.64], R91 ;  /* 0x0000005b42004986 */ /* 0x0001e2000c101518 */
[----:B------:R-:W1:Y:S03]  /*333b0*/  LDCU UR6, c[0x0][0x39c] ;  /* 0x00007380ff0677ac */ /* 0x000e660008000800 */
[----:B0-----:R-:W4:Y:S01]  /*333c0*/  LDL.LU.64 R66, [R1+0xe38] ;  /* 0x000e380001427983 */ /* 0x001f220000300a00 */
[----:B--2---:R-:W-:-:S02]  /*333d0*/  ISETP.LT.AND P3, PT, R93, UR8, !P0 ;  /* 0x000000085d007c0c */ /* 0x004fc4000c761270 */
[----:B------:R-:W-:Y:S01]  /*333e0*/  LEA.HI.X.SX32 R93, R0, R3, 0x1, P5 ;  /* 0x00000003005d7211 */ /* 0x000fe200028f0eff */
[----:B------:R-:W-:Y:S01]  /*333f0*/  IMAD R0, R85, R87, RZ ;  /* 0x0000005755007224 */ /* 0x000fe200078e02ff */
[----:B---3--:R-:W-:Y:S01]  /*33400*/  ISETP.LT.AND P4, PT, R84, UR4, !P0 ;  /* 0x0000000454007c0c */ /* 0x008fe2000c781270 */
[----:B------:R-:W2:Y:S01]  /*33410*/  LDL.LU R85, [R1+0xc34] ;  /* 0x000c340001557983 */ /* 0x000ea20000300800 */
[----:B----4-:R-:W-:-:S03]  /*33420*/  PRMT R90, R89, 0x7632, R90 ;  /* 0x00007632595a7816 */ /* 0x010fc6000000005a */
[----:B------:R0:W-:Y:S01]  /*33430*/  @P2 STG.E.U16 desc[UR24][R92.64], R89 ;  /* 0x000000595c002986 */ /* 0x0001e2000c101518 */
[C---:B------:R-:W-:Y:S01]  /*33440*/  IMAD R91, R88.reuse, R87, RZ ;  /* 0x00000057585b7224 */ /* 0x040fe200078e02ff */
[----:B-1----:R-:W-:Y:S01]  /*33450*/  ISETP.LT.AND P5, PT, R88, UR5, !P0 ;  /* 0x0000000558007c0c */ /* 0x002fe2000c7a1270 */
[----:B------:R-:W1:Y:S01]  /*33460*/  LDCU UR4, c[0x0][0x39c] ;  /* 0x00007380ff0477ac */ /* 0x000e620008000800 */
[----:B------:R-:W3:Y:S01]  /*33470*/  LDCU UR5, c[0x0][0x39c] ;  /* 0x00007380ff0577ac */ /* 0x000ee20008000800 */
[----:B0-----:R-:W-:-:S04]  /*33480*/  LEA R92, P2, R0, R2, 0x1 ;  /* 0x00000002005c7211 */ /* 0x001fc800078408ff */
[----:B------:R-:W-:Y:S01]  /*33490*/  LEA.HI.X.SX32 R93, R0, R3, 0x1, P2 ;  /* 0x00000003005d7211 */ /* 0x000fe200010f0eff */
[----:B------:R-:W-:Y:S02]  /*334a0*/  IMAD R0, R84, R87, RZ ;  /* 0x0000005754007224 */ /* 0x000fe400078e02ff */
[----:B------:R-:W1:Y:S04]  /*334b0*/  LDL.LU R84, [R1+0xc50] ;  /* 0x000c500001547983 */ /* 0x000e680000300800 */
[----:B------:R0:W-:Y:S04]  /*334c0*/  @P6 STG.E.U16 desc[UR24][R92.64], R90 ;  /* 0x0000005a5c006986 */ /* 0x0001e8000c101518 */
[----:B0-----:R-:W4:Y:S04]  /*334d0*/  LDL.LU R93, [R1+0xb3c] ;  /* 0x000b3c00015d7983 */ /* 0x001f280000300800 */
[----:B------:R-:W2:Y:S01]  /*334e0*/  LDL.LU R92, [R1+0x1c] ;  /* 0x00001c00015c7983 */ /* 0x000ea20000300800 */
[----:B------:R-:W-:Y:S01]  /*334f0*/  IMAD.MOV.U32 R89, RZ, RZ, R91 ;  /* 0x000000ffff597224 */ /* 0x000fe200078e005b */
[----:B------:R-:W-:-:S04]  /*33500*/  LEA R88, P2, R91, R2, 0x1 ;  /* 0x000000025b587211 */ /* 0x000fc800078408ff */
[----:B------:R-:W-:Y:S02]  /*33510*/  LEA.HI.X.SX32 R89, R89, R3, 0x1, P2 ;  /* 0x0000000359597211 */ /* 0x000fe400010f0eff */
[----:B------:R-:W-:-:S04]  /*33520*/  LEA R90, P6, R0, R2, 0x1 ;  /* 0x00000002005a7211 */ /* 0x000fc800078c08ff */
[----:B------:R-:W-:Y:S01]  /*33530*/  LEA.HI.X.SX32 R91, R0, R3, 0x1, P6 ;  /* 0x00000003005b7211 */ /* 0x000fe200030f0eff */
[----:B--2---:R0:W-:Y:S04]  /*33540*/  @P5 STG.E.U16 desc[UR24][R88.64], R92 ;  /* 0x0000005c58005986 */ /* 0x0041e8000c101518 */
[----:B0-----:R-:W2:Y:S01]  /*33550*/  LDL.LU.64 R88, [R1+0xe30] ;  /* 0x000e300001587983 */ /* 0x001ea20000300a00 */
[C---:B----4-:R-:W-:Y:S01]  /*33560*/  ISETP.LT.AND P2, PT, R93.reuse, UR6, !P0 ;  /* 0x000000065d007c0c */ /* 0x050fe2000c741270 */
[----:B------:R-:W-:Y:S01]  /*33570*/  IMAD R93, R93, R87, RZ ;  /* 0x000000575d5d7224 */ /* 0x000fe200078e02ff */
[----:B------:R-:W-:Y:S01]  /*33580*/  PRMT R0, R92, 0x7632, R0 ;  /* 0x000076325c007816 */ /* 0x000fe20000000000 */
[----:B------:R-:W0:Y:S03]  /*33590*/  LDCU UR6, c[0x0][0x39c] ;  /* 0x00007380ff0677ac */ /* 0x000e260008000800 */
[-C--:B------:R-:W-:Y:S01]  /*335a0*/  LEA R92, P6, R93, R2.reuse, 0x1 ;  /* 0x000000025d5c7211 */ /* 0x080fe200078c08ff */
[----:B------:R4:W-:Y:S01]  /*335b0*/  @P4 STG.E.U16 desc[UR24][R90.64], R0 ;  /* 0x000000005a004986 */ /* 0x0009e2000c101518 */
[----:B-1----:R-:W-:Y:S01]  /*335c0*/  ISETP.LT.AND P4, PT, R84, UR4, !P0 ;  /* 0x0000000454007c0c */ /* 0x002fe2000c781270 */
[----:B------:R-:W1:Y:S01]  /*335d0*/  LDCU UR4, c[0x0][0x39c] ;  /* 0x00007380ff0477ac */ /* 0x000e620008000800 */
[----:B------:R-:W-:Y:S01]  /*335e0*/  ISETP.LT.AND P5, PT, R85, UR7, !P0 ;  /* 0x0000000755007c0c */ /* 0x000fe2000c7a1270 */
[----:B----4-:R-:W-:Y:S01]  /*335f0*/  IMAD R90, R87, 0x2, R93 ;  /* 0x00000002575a7824 */ /* 0x010fe200078e025d */
[----:B------:R-:W-:Y:S01]  /*33600*/  LEA.HI.X.SX32 R93, R93, R3, 0x1, P6 ;  /* 0x000000035d5d7211 */ /* 0x000fe200030f0eff */
[----:B------:R-:W1:Y:S03]  /*33610*/  LDL.LU R91, [R1+0xd84] ;  /* 0x000d8400015b7983 */ /* 0x000e660000300800 */
[----:B------:R-:W-:Y:S01]  /*33620*/  LEA R84, P6, R90, R2, 0x1 ;  /* 0x000000025a547211 */ /* 0x000fe200078c08ff */
[----:B------:R-:W-:-:S03]  /*33630*/  IMAD R0, R87, 0x2, R90 ;  /* 0x0000000257007824 */ /* 0x000fc600078e025a */
[----:B------:R-:W-:Y:S02]  /*33640*/  LEA.HI.X.SX32 R85, R90, R3, 0x1, P6 ;  /* 0x000000035a557211 */ /* 0x000fe400030f0eff */
[----:B------:R-:W4:Y:S04]  /*33650*/  LDL.LU R90, [R1+0xe28] ;  /* 0x000e2800015a7983 */ /* 0x000f280000300800 */
[----:B--2---:R2:W-:Y:S04]  /*33660*/  @P2 STG.E.U16 desc[UR24][R92.64], R88 ;  /* 0x000000585c002986 */ /* 0x0045e8000c101518 */
[----:B--2---:R-:W3:Y:S01]  /*33670*/  LDL.LU R93, [R1+0xca4] ;  /* 0x000ca400015d7983 */ /* 0x004ee20000300800 */
[----:B------:R-:W-:-:S02]  /*33680*/  PRMT R88, R88, 0x7632, R88 ;  /* 0x0000763258587816 */ /* 0x000fc40000000058 */
[----:B------:R-:W-:-:S03]  /*33690*/  LEA R92, P6, R0, R2, 0x1 ;  /* 0x00000002005c7211 */ /* 0x000fc600078c08ff */
[----:B------:R2:W-:Y:S04]  /*336a0*/  @P3 STG.E.U16 desc[UR24][R84.64], R88 ;  /* 0x0000005854003986 */ /* 0x0005e8000c101518 */
[----:B--2---:R-:W2:Y:S01]  /*336b0*/  LDL.LU.64 R84, [R1+0xe20] ;  /* 0x000e200001547983 */ /* 0x004ea20000300a00 */
[----:B------:R-:W-:Y:S01]  /*336c0*/  IMAD R88, R87, 0x2, R0 ;  /* 0x0000000257587824 */ /* 0x000fe200078e0200 */
[----:B---3--:R-:W-:Y:S01]  /*336d0*/  ISETP.LT.AND P2, PT, R93, UR5, !P0 ;  /* 0x000000055d007c0c */ /* 0x008fe2000c741270 */
[----:B------:R-:W3:Y:S01]  /*336e0*/  LDCU UR5, c[0x0][0x39c] ;  /* 0x00007380ff0577ac */ /* 0x000ee20008000800 */
[----:B------:R-:W-:Y:S02]  /*336f0*/  LEA.HI.X.SX32 R93, R0, R3, 0x1, P6 ;  /* 0x00000003005d7211 */ /* 0x000fe400030f0eff */
[----:B------:R-:W0:Y:S04]  /*33700*/  LDL.LU R0, [R1+0xd70] ;  /* 0x000d700001007983 */ /* 0x000e280000300800 */
[----:B------:R1:W-:Y:S02]  /*33710*/  @P5 STG.E.U16 desc[UR24][R92.64], R89 ;  /* 0x000000595c005986 */ /* 0x0003e4000c101518 */
[----:B-1----:R-:W-:-:S02]  /*33720*/  LEA R92, P6, R88, R2, 0x1 ;  /* 0x00000002585c7211 */ /* 0x002fc400078c08ff */
[----:B------:R-:W-:Y:S02]  /*33730*/  PRMT R89, R89, 0x7632, R89 ;  /* 0x0000763259597816 */ /* 0x000fe40000000059 */
[----:B------:R-:W-:-:S05]  /*33740*/  LEA.HI.X.SX32 R93, R88, R3, 0x1, P6 ;  /* 0x00000003585d7211 */ /* 0x000fca00030f0eff */
[----:B------:R1:W-:Y:S04]  /*33750*/  @P4 STG.E.U16 desc[UR24][R92.64], R89 ;  /* 0x000000595c004986 */ /* 0x0003e8000c101518 */
[----:B-1----:R-:W3:Y:S01]  /*33760*/  LDL.LU R93, [R1+0xda8] ;  /* 0x000da800015d7983 */ /* 0x002ee20000300800 */
[----:B------:R-:W-:Y:S01]  /*33770*/  ISETP.LT.AND P5, PT, R91, UR4, !P0 ;  /* 0x000000045b007c0c */ /* 0x000fe2000c7a1270 */
[----:B------:R-:W1:Y:S01]  /*33780*/  LDCU UR4, c[0x0][0x39c] ;  /* 0x00007380ff0477ac */ /* 0x000e620008000800 */
[----:B0-----:R-:W-:Y:S01]  /*33790*/  ISETP.LT.AND P3, PT, R0, UR6, !P0 ;  /* 0x0000000600007c0c */ /* 0x001fe2000c761270 */
[C---:B------:R-:W-:Y:S01]  /*337a0*/  IMAD R0, R87.reuse, 0x2, R88 ;  /* 0x0000000257007824 */ /* 0x040fe200078e0258 */
[----:B------:R-:W0:Y:S03]  /*337b0*/  LDCU UR6, c[0x0][0x39c] ;  /* 0x00007380ff0677ac */ /* 0x000e260008000800 */
[----:B------:R-:W-:Y:S01]  /*337c0*/  IMAD R91, R87, 0x2, R0 ;  /* 0x00000002575b7824 */ /* 0x000fe200078e0200 */
[----:B------:R-:W-:-:S04]  /*337d0*/  LEA R88, P6, R0, R2, 0x1 ;  /* 0x0000000200587211 */ /* 0x000fc800078c08ff */
[-C--:B------:R-:W-:Y:S02]  /*337e0*/  LEA.HI.X.SX32 R89, R0, R3.reuse, 0x1, P6 ;  /* 0x0000000300597211 */ /* 0x080fe400030f0eff */
[----:B------:R-:W-:Y:S01]  /*337f0*/  LEA R92, P6, R91, R2, 0x1 ;  /* 0x000000025b5c7211 */ /* 0x000fe200078c08ff */
[----:B------:R-:W-:Y:S01]  /*33800*/  IMAD R87, R87, 0x2, R91 ;  /* 0x0000000257577824 */ /* 0x000fe200078e025b */
[----:B----4-:R-:W-:Y:S01]  /*33810*/  PRMT R0, R90, 0x7632, R0 ;  /* 0x000076325a007816 */ /* 0x010fe20000000000 */
[----:B------:R4:W-:Y:S02]  /*33820*/  @P2 STG.E.U16 desc[UR24][R88.64], R90 ;  /* 0x0000005a58002986 */ /* 0x0009e4000c101518 */
[----:B----4-:R-:W4:Y:S01]  /*33830*/  LDC R90, c[0x0][0x3b8] ;  /* 0x0000ee00ff5a7b82 */ /* 0x010f220000000800 */
[----:B---3--:R-:W-:Y:S01]  /*33840*/  ISETP.LT.AND P4, PT, R93, UR5, !P0 ;  /* 0x000000055d007c0c */ /* 0x008fe2000c781270 */
[----:B------:R-:W3:Y:S01]  /*33850*/  LDCU UR5, c[0x0][0x39c] ;  /* 0x00007380ff0577ac */ /* 0x000ee20008000800 */
[----:B------:R-:W-:-:S02]  /*33860*/  LEA.HI.X.SX32 R93, R91, R3, 0x1, P6 ;  /* 0x000000035b5d7211 */ /* 0x000fc400030f0eff */
[----:B------:R-:W2:Y:S04]  /*33870*/  LDL.LU R91, [R1+0xe1c] ;  /* 0x000e1c00015b7983 */ /* 0x000ea80000300800 */
[----:B------:R-:W1:Y:S04]  /*33880*/  LDL.LU R89, [R1+0xdd4] ;  /* 0x000dd40001597983 */ /* 0x000e680000300800 */
[----:B------:R0:W-:Y:S04]  /*33890*/  @P3 STG.E.U16 desc[UR24][R92.64], R0 ;  /* 0x000000005c003986 */ /* 0x0001e8000c101518 */
[----:B0-----:R-:W3:Y:S01]  /*338a0*/  LDL.LU R93, [R1+0xde4] ;  /* 0x000de400015d7983 */ /* 0x001ee20000300800 */
[----:B------:R-:W-:Y:S01]  /*338b0*/  LEA R88, P6, R87, R2, 0x1 ;  /* 0x0000000257587211 */ /* 0x000fe200078c08ff */
[----:B----4-:R-:W-:-:S04]  /*338c0*/  IMAD R0, R90, 0x2, R87 ;  /* 0x000000025a007824 */ /* 0x010fc800078e0257 */
[----:B------:R-:W-:Y:S01]  /*338d0*/  IMAD R90, R90, 0x2, R0 ;  /* 0x000000025a5a7824 */ /* 0x000fe200078e0200 */
[----:B-1----:R-:W-:Y:S01]  /*338e0*/  ISETP.LT.AND P2, PT, R89, UR4, !P0 ;  /* 0x0000000459007c0c */ /* 0x002fe2000c741270 */
[----:B------:R-:W0:Y:S01]  /*338f0*/  LDCU UR4, c[0x0][0x39c] ;  /* 0x00007380ff0477ac */ /* 0x000e220008000800 */
[-C--:B------:R-:W-:Y:S02]  /*33900*/  LEA.HI.X.SX32 R89, R87, R3.reuse, 0x1, P6 ;  /* 0x0000000357597211 */ /* 0x080fe400030f0eff */
[C---:B------:R-:W-:Y:S01]  /*33910*/  LEA R92, P6, R0.reuse, R2, 0x1 ;  /* 0x00000002005c7211 */ /* 0x040fe200078c08ff */
[----:B------:R-:W0:Y:S04]  /*33920*/  LDL.LU R87, [R1+0xe0c] ;  /* 0x000e0c0001577983 */ /* 0x000e280000300800 */
[----:B--2---:R1:W-:Y:S01]  /*33930*/  @P5 STG.E.U16 desc[UR24][R88.64], R91 ;  /* 0x0000005b58005986 */ /* 0x0043e2000c101518 */
[----:B---3--:R-:W-:Y:S01]  /*33940*/  ISETP.LT.AND P3, PT, R93, UR6, !P0 ;  /* 0x000000065d007c0c */ /* 0x008fe2000c761270 */
[----:B------:R-:W2:Y:S01]  /*33950*/  LDCU UR6, c[0x0][0x39c] ;  /* 0x00007380ff0677ac */ /* 0x000ea20008000800 */
[----:B------:R-:W-:-:S02]  /*33960*/  LEA.HI.X.SX32 R93, R0, R3, 0x1, P6 ;  /* 0x00000003005d7211 */ /* 0x000fc400030f0eff */
[----:B------:R-:W2:Y:S04]  /*33970*/  LDL.LU R0, [R1+0xdb0] ;  /* 0x000db00001007983 */ /* 0x000ea80000300800 */
[----:B-1----:R-:W3:Y:S01]  /*33980*/  LDL.LU R89, [R1+0xe04] ;  /* 0x000e040001597983 */ /* 0x002ee20000300800 */
[----:B------:R-:W-:-:S05]  /*33990*/  PRMT R91, R91, 0x7632, R91 ;  /* 0x000076325b5b7816 */ /* 0x000fca000000005b */
[----:B------:R1:W-:Y:S04]  /*339a0*/  @P4 STG.E.U16 desc[UR24][R92.64], R91 ;  /* 0x0000005b5c004986 */ /* 0x0003e8000c101518 */
[----:B-1----:R-:W4:Y:S01]  /*339b0*/  LDL.LU R92, [R1+0xddc] ;  /* 0x000ddc00015c7983 */ /* 0x002f220000300800 */
[----:B------:R-:W1:Y:S01]  /*339c0*/  LDC R93, c[0x0][0x3b8] ;  /* 0x0000ee00ff5d7b82 */ /* 0x000e620000000800 */
[----:B------:R-:W-:Y:S02]  /*339d0*/  LEA R88, P6, R90, R2, 0x1 ;  /* 0x000000025a587211 */ /* 0x000fe400078c08ff */
[----:B------:R-:W-:Y:S02]  /*339e0*/  PRMT R91, R64, 0x7632, R91 ;  /* 0x00007632405b7816 */ /* 0x000fe4000000005b */
[----:B---3--:R-:W-:Y:S01]  /*339f0*/  ISETP.LT.AND P5, PT, R89, UR5, !P0 ;  /* 0x0000000559007c0c */ /* 0x008fe2000c7a1270 */
[----:B------:R-:W4:Y:S01]  /*33a00*/  LDCU UR5, c[0x0][0x39c] ;  /* 0x00007380ff0577ac */ /* 0x000f220008000800 */
[----:B------:R-:W-:Y:S01]  /*33a10*/  LEA.HI.X.SX32 R89, R90, R3, 0x1, P6 ;  /* 0x000000035a597211 */ /* 0x000fe200030f0eff */
[----:B-1----:R-:W-:-:S04]  /*33a20*/  IMAD R90, R93, 0x2, R90 ;  /* 0x000000025d5a7824 */ /* 0x002fc800078e025a */
[----:B------:R1:W-:Y:S01]  /*33a30*/  @P2 STG.E.U16 desc[UR24][R88.64], R64 ;  /* 0x0000004058002986 */ /* 0x0003e2000c101518 */
[----:B--2---:R-:W-:Y:S01]  /*33a40*/  ISETP.LT.AND P2, PT, R0, UR6, !P0 ;  /* 0x0000000600007c0c */ /* 0x004fe2000c741270 */
[----:B------:R-:W-:Y:S01]  /*33a50*/  IMAD R0, R93, 0x2, R90 ;  /* 0x000000025d007824 */ /* 0x000fe200078e025a */
[----:B0-----:R-:W-:Y:S01]  /*33a60*/  ISETP.LT.AND P4, PT, R87, UR4, !P0 ;  /* 0x0000000457007c0c */ /* 0x001fe2000c781270 */
[----:B------:R-:W0:Y:S01]  /*33a70*/  LDCU UR4, c[0x0][0x39c] ;  /* 0x00007380ff0477ac */ /* 0x000e220008000800 */
[----:B------:R-:W2:Y:S01]  /*33a80*/  LDL.LU R87, [R1+0xe18] ;  /* 0x000e180001577983 */ /* 0x000ea20000300800 */
[----:B------:R-:W3:Y:S01]  /*33a90*/  LDCU UR6, c[0x0][0x39c] ;  /* 0x00007380ff0677ac */ /* 0x000ee20008000800 */
[----:B-1----:R-:W-:Y:S01]  /*33aa0*/  LEA R88, P6, R90, R2, 0x1 ;  /* 0x000000025a587211 */ /* 0x002fe200078c08ff */
[----:B------:R-:W-:-:S03]  /*33ab0*/  IMAD R64, R93, 0x2, R0 ;  /* 0x000000025d407824 */ /* 0x000fc600078e0200 */
[----:B------:R-:W-:Y:S02]  /*33ac0*/  LEA.HI.X.SX32 R89, R90, R3, 0x1, P6 ;  /* 0x000000035a597211 */ /* 0x000fe400030f0eff */
[----:B------:R-:W-:-:S03]  /*33ad0*/  LEA R90, P6, R0, R2, 0x1 ;  /* 0x00000002005a7211 */ /* 0x000fc600078c08ff */
[----:B------:R1:W-:Y:S01]  /*33ae0*/  @P3 STG.E.U16 desc[UR24][R88.64], R91 ;  /* 0x0000005b58003986 */ /* 0x0003e2000c101518 */
[----:B----4-:R-:W-:Y:S01]  /*33af0*/  ISETP.LT.AND P3, PT, R92, UR5, !P0 ;  /* 0x000000055c007c0c */ /* 0x010fe2000c761270 */
[----:B------:R-:W-:Y:S01]  /*33b00*/  IMAD R92, R93, 0x2, R64 ;  /* 0x000000025d5c7824 */ /* 0x000fe200078e0240 */
[----:B------:R-:W4:Y:S01]  /*33b10*/  LDCU UR5, c[0x0][0x39c] ;  /* 0x00007380ff0577ac */ /* 0x000f220008000800 */
[----:B-1----:R-:W-:Y:S02]  /*33b20*/  LEA.HI.X.SX32 R91, R0, R3, 0x1, P6 ;  /* 0x00000003005b7211 */ /* 0x002fe400030f0eff */
[----:B------:R-:W-:-:S04]  /*33b30*/  LEA R88, P6, R64, R2, 0x1 ;  /* 0x0000000240587211 */ /* 0x000fc800078c08ff */
[----:B------:R-:W-:Y:S02]  /*33b40*/  LEA.HI.X.SX32 R89, R64, R3, 0x1, P6 ;  /* 0x0000000340597211 */ /* 0x000fe400030f0eff */
[----:B------:R-:W0:Y:S04]  /*33b50*/  LDL.LU R64, [R1+0xdf0] ;  /* 0x000df00001407983 */ /* 0x000e280000300800 */
[----:B------:R1:W-:Y:S04]  /*33b60*/  @P5 STG.E.U16 desc[UR24][R90.64], R65 ;  /* 0x000000415a005986 */ /* 0x0003e8000c101518 */
[----:B-1----:R-:W3:Y:S01]  /*33b70*/  LDL.LU R91, [R1+0xdfc] ;  /* 0x000dfc00015b7983 */ /* 0x002ee20000300800 */
[----:B------:R-:W-:-:S05]  /*33b80*/  PRMT R0, R65, 0x7632, R0 ;  /* 0x0000763241007816 */ /* 0x000fca0000000000 */
[----:B------:R1:W-:Y:S02]  /*33b90*/  @P4 STG.E.U16 desc[UR24][R88.64], R0 ;  /* 0x0000000058004986 */ /* 0x0003e4000c101518 */
[----:B-1----:R-:W-:Y:S01]  /*33ba0*/  IMAD R0, R93, 0x2, R92 ;  /* 0x000000025d007824 */ /* 0x002fe200078e025c */
[----:B0-----:R-:W-:Y:S02]  /*33bb0*/  ISETP.LT.AND P5, PT, R64, UR4, !P0 ;  /* 0x0000000440007c0c */ /* 0x001fe4000c7a1270 */
[----:B---3--:R-:W-:Y:S01]  /*33bc0*/  ISETP.LT.AND P4, PT, R91, UR6, !P0 ;  /* 0x000000065b007c0c */ /* 0x008fe2000c781270 */
[----:B------:R-:W-:Y:S01]  /*33bd0*/  IMAD R90, R93, 0x2, R0 ;  /* 0x000000025d5a7824 */ /* 0x000fe200078e0200 */
[CC--:B------:R-:W-:Y:S01]  /*33be0*/  LEA R64, P6, R92.reuse, R2.reuse, 0x1 ;  /* 0x000000025c407211 */ /* 0x0c0fe200078c08ff */
[----:B------:R-:W0:Y:S03]  /*33bf0*/  LDCU UR6, c[0x0][0x39c] ;  /* 0x00007380ff0677ac */ /* 0x000e260008000800 */
[----:B------:R-:W-:Y:S01]  /*33c00*/  LEA.HI.X.SX32 R65, R92, R3, 0x1, P6 ;  /* 0x000000035c417211 */ /* 0x000fe200030f0eff */
[----:B------:R-:W1:Y:S01]  /*33c10*/  LDCU UR4, c[0x0][0x39c] ;  /* 0x00007380ff0477ac */ /* 0x000e620008000800 */
[----:B------:R-:W4:Y:S04]  /*33c20*/  LDL.LU R92, [R1+0xe08] ;  /* 0x000e0800015c7983 */ /* 0x000f280000300800 */
[----:B------:R-:W0:Y:S01]  /*33c30*/  LDL.LU R91, [R1+0xdb8] ;  /* 0x000db800015b7983 */ /* 0x000e220000300800 */
[----:B------:R-:W-:-:S04]  /*33c40*/  LEA R88, P6, R0, R2, 0x1 ;  /* 0x0000000200587211 */ /* 0x000fc800078c08ff */
[----:B------:R-:W-:Y:S02]  /*33c50*/  LEA.HI.X.SX32 R89, R0, R3, 0x1, P6 ;  /* 0x0000000300597211 */ /* 0x000fe400030f0eff */
[----:B------:R-:W1:Y:S04]  /*33c60*/  LDL.LU R0, [R1+0xda4] ;  /* 0x000da40001007983 */ /* 0x000e680000300800 */
[----:B------:R3:W-:Y:S02]  /*33c70*/  @P2 STG.E.U16 desc[UR24][R64.64], R66 ;  /* 0x0000004240002986 */ /* 0x0007e4000c101518 */
[----:B---3--:R-:W-:Y:S02]  /*33c80*/  LEA R64, P6, R90, R2, 0x1 ;  /* 0x000000025a407211 */ /* 0x008fe400078c08ff */
[----:B------:R-:W-:-:S02]  /*33c90*/  PRMT R66, R66, 0x7632, R66 ;  /* 0x0000763242427816 */ /* 0x000fc40000000042 */
[----:B------:R-:W-:-:S03]  /*33ca0*/  LEA.HI.X.SX32 R65, R90, R3, 0x1, P6 ;  /* 0x000000035a417211 */ /* 0x000fc600030f0eff */
[----:B------:R3:W-:Y:S04]  /*33cb0*/  @P3 STG.E.U16 desc[UR24][R88.64], R66 ;  /* 0x0000004258003986 */ /* 0x0007e8000c101518 */
[----:B------:R0:W-:Y:S01]  /*33cc0*/  @P5 STG.E.U16 desc[UR24][R64.64], R67 ;  /* 0x0000004340005986 */ /* 0x0001e2000c101518 */
[----:B---3--:R-:W-:Y:S01]  /*33cd0*/  IMAD R66, R93, 0x2, R90 ;  /* 0x000000025d427824 */ /* 0x008fe200078e025a */
[----:B----4-:R-:W-:Y:S01]  /*33ce0*/  ISETP.LT.AND P2, PT, R92, UR5, !P0 ;  /* 0x000000055c007c0c */ /* 0x010fe2000c741270 */
[----:B------:R-:W3:Y:S01]  /*33cf0*/  LDCU UR5, c[0x0][0x39c] ;  /* 0x00007380ff0577ac */ /* 0x000ee20008000800 */
[----:B------:R-:W3:Y:S01]  /*33d00*/  LDL.LU R92, [R1+0xde0] ;  /* 0x000de000015c7983 */ /* 0x000ee20000300800 */
[----:B0-----:R-:W-:Y:S01]  /*33d10*/  ISETP.LT.AND P5, PT, R91, UR6, !P0 ;  /* 0x000000065b007c0c */ /* 0x001fe2000c7a1270 */
[----:B------:R-:W0:Y:S02]  /*33d20*/  LDCU UR6, c[0x0][0x39c] ;  /* 0x00007380ff0677ac */ /* 0x000e240008000800 */
[----:B------:R-:W4:Y:S04]  /*33d30*/  LDL.LU R91, [R1+0xdf4] ;  /* 0x000df400015b7983 */ /* 0x000f280000300800 */
[----:B------:R-:W0:Y:S01]  /*33d40*/  LDL.LU R90, [R1+0xe00] ;  /* 0x000e0000015a7983 */ /* 0x000e220000300800 */
[----:B-1----:R-:W-:Y:S01]  /*33d50*/  ISETP.LT.AND P3, PT, R0, UR4, !P0 ;  /* 0x0000000400007c0c */ /* 0x002fe2000c761270 */
[----:B------:R-:W4:Y:S01]  /*33d60*/  LDCU UR4, c[0x0][0x39c] ;  /* 0x00007380ff0477ac */ /* 0x000f220008000800 */
[----:B------:R-:W-:Y:S01]  /*33d70*/  LEA R88, P6, R66, R2, 0x1 ;  /* 0x0000000242587211 */ /* 0x000fe200078c08ff */
[----:B------:R-:W-:Y:S01]  /*33d80*/  IMAD R0, R93, 0x2, R66 ;  /* 0x000000025d007824 */ /* 0x000fe200078e0242 */
[----:B------:R-:W-:-:S02]  /*33d90*/  PRMT R65, R67, 0x7632, R65 ;  /* 0x0000763243417816 */ /* 0x000fc40000000041 */
[----:B------:R-:W-:Y:S01]  /*33da0*/  LEA.HI.X.SX32 R89, R66, R3, 0x1, P6 ;  /* 0x0000000342597211 */ /* 0x000fe200030f0eff */
[----:B------:R-:W-:Y:S01]  /*33db0*/  IMAD R67, R93, 0x2, R0 ;  /* 0x000000025d437824 */ /* 0x000fe200078e0200 */
[----:B------:R-:W-:-:S03]  /*33dc0*/  LEA R64, P6, R0, R2, 0x1 ;  /* 0x0000000200407211 */ /* 0x000fc600078c08ff */
[----:B------:R1:W-:Y:S02]  /*33dd0*/  @P4 STG.E.U16 desc[UR24][R88.64], R65 ;  /* 0x0000004158004986 */ /* 0x0003e4000c101518 */
[-C--:B-1----:R-:W-:Y:S02]  /*33de0*/  LEA.HI.X.SX32 R65, R0, R3.reuse, 0x1, P6 ;  /* 0x0000000300417211 */ /* 0x082fe400030f0eff */
[----:B------:R-:W-:Y:S01]  /*33df0*/  LEA R66, P6, R67, R2, 0x1 ;  /* 0x0000000243427211 */ /* 0x000fe200078c08ff */
[----:B------:R-:W-:Y:S01]  /*33e00*/  IMAD R88, R93, 0x2, R67 ;  /* 0x000000025d587824 */ /* 0x000fe200078e0243 */
[----:B------:R-:W-:Y:S01]  /*33e10*/  PRMT R0, R60, 0x7632, R0 ;  /* 0x000076323c007816 */ /* 0x000fe20000000000 */
[----:B------:R1:W-:Y:S01]  /*33e20*/  @P2 STG.E.U16 desc[UR24][R64.64], R60 ;  /* 0x0000003c40002986 */ /* 0x0003e2000c101518 */
[----:B------:R-:W-:-:S05]  /*33e30*/  LEA.HI.X.SX32 R67, R67, R3, 0x1, P6 ;  /* 0x0000000343437211 */ /* 0x000fca00030f0eff */
[----:B------:R2:W-:Y:S01]  /*33e40*/  @P3 STG.E.U16 desc[UR24][R66.64], R0 ;  /* 0x0000000042003986 */ /* 0x0005e2000c101518 */
[----:B-1----:R-:W-:Y:S01]  /*33e50*/  LEA R64, P6, R88, R2, 0x1 ;  /* 0x0000000258407211 */ /* 0x002fe200078c08ff */
[----:B--2---:R-:W-:-:S03]  /*33e60*/  IMAD R0, R93, 0x2, R88 ;  /* 0x000000025d007824 */ /* 0x004fc600078e0258 */
[----:B------:R-:W-:Y:S01]  /*33e70*/  LEA.HI.X.SX32 R65, R88, R3, 0x1, P6 ;  /* 0x0000000358417211 */ /* 0x000fe200030f0eff */
[----:B------:R-:W-:Y:S01]  /*33e80*/  IMAD R88, R93, 0x2, R0 ;  /* 0x000000025d587824 */ /* 0x000fe200078e0200 */
[----:B------:R-:W-:-:S04]  /*33e90*/  LEA R66, P6, R0, R2, 0x1 ;  /* 0x0000000200427211 */ /* 0x000fc800078c08ff */
[-C--:B------:R-:W-:Y:S02]  /*33ea0*/  LEA.HI.X.SX32 R67, R0, R3.reuse, 0x1, P6 ;  /* 0x0000000300437211 */ /* 0x080fe400030f0eff */
[C---:B------:R-:W-:Y:S01]  /*33eb0*/  LEA R60, P6, R88.reuse, R2, 0x1 ;  /* 0x00000002583c7211 */ /* 0x040fe200078c08ff */
[----:B------:R1:W-:Y:S01]  /*33ec0*/  @P5 STG.E.U16 desc[UR24][R64.64], R61 ;  /* 0x0000003d40005986 */ /* 0x0003e2000c101518 */
[----:B------:R-:W-:Y:S02]  /*33ed0*/  PRMT R0, R61, 0x7632, R0 ;  /* 0x000076323d007816 */ /* 0x000fe40000000000 */
[----:B-1----:R-:W-:Y:S01]  /*33ee0*/  LEA.HI.X.SX32 R61, R88, R3, 0x1, P6 ;  /* 0x00000003583d7211 */ /* 0x002fe200030f0eff */
[----:B------:R-:W-:Y:S01]  /*33ef0*/  IMAD R64, R93, 0x2, R88 ;  /* 0x000000025d407824 */ /* 0x000fe200078e0258 */
[----:B---3--:R-:W-:Y:S01]  /*33f00*/  ISETP.LT.AND P4, PT, R92, UR5, !P0 ;  /* 0x000000055c007c0c */ /* 0x008fe2000c781270 */
[----:B------:R-:W1:Y:S01]  /*33f10*/  LDCU UR5, c[0x0][0x39c] ;  /* 0x00007380ff0577ac */ /* 0x000e620008000800 */
[----:B------:R-:W1:Y:S01]  /*33f20*/  LDL.LU R92, [R1+0xda0] ;  /* 0x000da000015c7983 */ /* 0x000e620000300800 */
[----:B----4-:R-:W-:Y:S01]  /*33f30*/  ISETP.LT.AND P2, PT, R91, UR4, !P0 ;  /* 0x000000045b007c0c */ /* 0x010fe2000c741270 */
[----:B------:R-:W2:Y:S02]  /*33f40*/  LDCU UR4, c[0x0][0x39c] ;  /* 0x00007380ff0477ac */ /* 0x000ea40008000800 */
[----:B------:R-:W2:Y:S01]  /*33f50*/  LDL.LU R91, [R1+0xdac] ;  /* 0x000dac00015b7983 */ /* 0x000ea20000300800 */
[----:B0-----:R-:W-:Y:S01]  /*33f60*/  ISETP.LT.AND P3, PT, R90, UR6, !P0 ;  /* 0x000000065a007c0c */ /* 0x001fe2000c761270 */
[----:B------:R-:W0:Y:S02]  /*33f70*/  LDCU UR6, c[0x0][0x39c] ;  /* 0x00007380ff0677ac */ /* 0x000e240008000800 */
[----:B------:R-:W0:Y:S04]  /*33f80*/  LDL.LU R90, [R1+0xdc4] ;  /* 0x000dc400015a7983 */ /* 0x000e280000300800 */
[----:B------:R-:W3:Y:S04]  /*33f90*/  LDL.LU R89, [R1+0xde8] ;  /* 0x000de80001597983 */ /* 0x000ee80000300800 */
[----:B------:R-:W4:Y:S04]  /*33fa0*/  LDL.LU R88, [R1+0xdf8] ;  /* 0x000df80001587983 */ /* 0x000f280000300800 */
[----:B------:R1:W-:Y:S04]  /*33fb0*/  @P4 STG.E.U16 desc[UR24][R66.64], R0 ;  /* 0x0000000042004986 */ /* 0x0003e8000c101518 */
[----:B-1----:R-:W4:Y:S01]  /*33fc0*/  LDL.LU R67, [R1+0xd80] ;  /* 0x000d800001437983 */ /* 0x002f220000300800 */
[----:B------:R-:W-:-:S03]  /*33fd0*/  IMAD R0, R93, 0x2, R64 ;  /* 0x000000025d007824 */ /* 0x000fc600078e0240 */
[----:B------:R1:W-:Y:S01]  /*33fe0*/  @P2 STG.E.U16 desc[UR24][R60.64], R62 ;  /* 0x0000003e3c002986 */ /* 0x0003e2000c101518 */
[----:B------:R-:W-:Y:S02]  /*33ff0*/  PRMT R65, R62, 0x7632, R65 ;  /* 0x000076323e417816 */ /* 0x000fe40000000041 */
[----:B-1----:R-:W-:-:S04]  /*34000*/  LEA R60, P6, R64, R2, 0x1 ;  /* 0x00000002403c7211 */ /* 0x002fc800078c08ff */
[----:B------:R-:W-:Y:S02]  /*34010*/  LEA.HI.X.SX32 R61, R64, R3, 0x1, P6 ;  /* 0x00000003403d7211 */ /* 0x000fe400030f0eff */
[----:B------:R-:W-:-:S03]  /*34020*/  LEA R64, P6, R0, R2, 0x1 ;  /* 0x0000000200407211 */ /* 0x000fc600078c08ff */
[----:B------:R1:W-:Y:S01]  /*34030*/  @P3 STG.E.U16 desc[UR24][R60.64], R65 ;  /* 0x000000413c003986 */ /* 0x0003e2000c101518 */
[----:B------:R-:W-:Y:S01]  /*34040*/  IMAD R62, R93, 0x2, R0 ;  /* 0x000000025d3e7824 */ /* 0x000fe200078e0200 */
[----:B-1----:R-:W-:-:S04]  /*34050*/  LEA.HI.X.SX32 R65, R0, R3, 0x1, P6 ;  /* 0x0000000300417211 */ /* 0x002fc800030f0eff */
[CC--:B------:R-:W-:Y:S01]  /*34060*/  LEA R60, P6, R62.reuse, R2.reuse, 0x1 ;  /* 0x000000023e3c7211 */ /* 0x0c0fe200078c08ff */
[----:B------:R-:W-:Y:S01]  /*34070*/  IMAD R66, R93, 0x2, R62 ;  /* 0x000000025d427824 */ /* 0x000fe200078e023e */
[----:B------:R-:W-:Y:S02]  /*34080*/  PRMT R0, R63, 0x7632, R0 ;  /* 0x000076323f007816 */ /* 0x000fe40000000000 */
[----:B------:R-:W-:Y:S02]  /*34090*/  LEA.HI.X.SX32 R61, R62, R3, 0x1, P6 ;  /* 0x000000033e3d7211 */ /* 0x000fe400030f0eff */
[----:B------:R-:W-:Y:S02]  /*340a0*/  LEA R62, P6, R66, R2, 0x1 ;  /* 0x00000002423e7211 */ /* 0x000fe400078c08ff */
[----:B------:R-:W-:Y:S01]  /*340b0*/  ISETP.LT.AND P5, PT, R92, UR5, !P0 ;  /* 0x000000055c007c0c */ /* 0x000fe2000c7a1270 */
[----:B------:R-:W3:Y:S01]  /*340c0*/  LDCU UR5, c[0x0][0x39c] ;  /* 0x00007380ff0577ac */ /* 0x000ee20008000800 */
[----:B--2---:R-:W-:Y:S01]  /*340d0*/  ISETP.LT.AND P4, PT, R91, UR4, !P0 ;  /* 0x000000045b007c0c */ /* 0x004fe2000c781270 */
[----:B------:R-:W4:Y:S01]  /*340e0*/  LDCU UR4, c[0x0][0x39c] ;  /* 0x00007380ff0477ac */ /* 0x000f220008000800 */
[----:B------:R-:W2:Y:S01]  /*340f0*/  LDL.LU R91, [R1+0xe10] ;  /* 0x000e1000015b7983 */ /* 0x000ea20000300800 */
[----:B0-----:R-:W-:Y:S01]  /*34100*/  ISETP.LT.AND P2, PT, R90, UR6, !P0 ;  /* 0x000000065a007c0c */ /* 0x001fe2000c741270 */
[----:B------:R-:W0:Y:S02]  /*34110*/  LDCU UR6, c[0x0][0x39c] ;  /* 0x00007380ff0677ac */ /* 0x000e240008000800 */
[----:B------:R-:W2:Y:S05]  /*34120*/  LDL.LU R90, [R1+0xe14] ;  /* 0x000e1400015a7983 */ /* 0x000eaa0000300800 */
[----:B------:R1:W-:Y:S01]  /*34130*/  @P5 STG.E.U16 desc[UR24][R64.64], R63 ;  /* 0x0000003f40005986 */ /* 0x0003e2000c101518 */
[----:B---3--:R-:W-:-:S02]  /*34140*/  ISETP.LT.AND P3, PT, R89, UR5, !P0 ;  /* 0x0000000559007c0c */ /* 0x008fc4000c761270 */
[----:B----4-:R-:W-:Y:S01]  /*34150*/  ISETP.LT.AND P5, PT, R88, UR4, !P0 ;  /* 0x0000000458007c0c */ /* 0x010fe2000c7a1270 */
[----:B------:R-:W3:Y:S01]  /*34160*/  LDL.LU R89, [R1+0xdd0] ;  /* 0x000dd00001597983 */ /* 0x000ee20000300800 */
[----:B------:R-:W2:Y:S03]  /*34170*/  LDCU UR5, c[0x0][0x39c] ;  /* 0x00007380ff0577ac */ /* 0x000ea60008000800 */
[----:B------:R-:W4:Y:S01]  /*34180*/  LDL.LU R88, [R1+0xdec] ;  /* 0x000dec0001587983 */ /* 0x000f220000300800 */
[----:B-1----:R-:W-:Y:S01]  /*34190*/  LEA.HI.X.SX32 R63, R66, R3, 0x1, P6 ;  /* 0x00000003423f7211 */ /* 0x002fe200030f0eff */
[----:B------:R-:W1:Y:S02]  /*341a0*/  LDCU UR4, c[0x0][0x39c] ;  /* 0x00007380ff0477ac */ /* 0x000e640008000800 */
[----:B------:R1:W-:Y:S01]  /*341b0*/  @P4 STG.E.U16 desc[UR24][R60.64], R0 ;  /* 0x000000003c004986 */ /* 0x0003e2000c101518 */
[----:B0-----:R-:W-:Y:S01]  /*341c0*/  ISETP.LT.AND P4, PT, R67, UR6, !P0 ;  /* 0x0000000643007c0c */ /* 0x001fe2000c781270 */
[----:B------:R-:W3:Y:S02]  /*341d0*/  LDCU UR6, c[0x0][0x39c] ;  /* 0x00007380ff0677ac */ /* 0x000ee40008000800 */
[----:B------:R-:W4:Y:S01]  /*341e0*/  LDL.LU R67, [R1+0xd6c] ;  /* 0x000d6c0001437983 */ /* 0x000f220000300800 */
[----:B-1----:R-:W-:-:S03]  /*341f0*/  IMAD R0, R93, 0x2, R66 ;  /* 0x000000025d007824 */ /* 0x002fc600078e0242 */
[----:B------:R-:W4:Y:S04]  /*34200*/  LDL.LU R66, [R1+0xd8c] ;  /* 0x000d8c0001427983 */ /* 0x000f280000300800 */
[----:B------:R-:W4:Y:S01]  /*34210*/  LDL.LU R65, [R1+0xdb4] ;  /* 0x000db40001417983 */ /* 0x000f220000300800 */
[CC--:B------:R-:W-:Y:S01]  /*34220*/  LEA R60, P6, R0.reuse, R2.reuse, 0x1 ;  /* 0x00000002003c7211 */ /* 0x0c0fe200078c08ff */
[----:B------:R-:W-:Y:S02]  /*34230*/  IMAD R64, R93, 0x2, R0 ;  /* 0x000000025d407824 */ /* 0x000fe400078e0200 */
[----:B------:R0:W-:Y:S01]  /*34240*/  @P2 STG.E.U16 desc[UR24][R62.64], R56 ;  /* 0x000000383e002986 */ /* 0x0001e2000c101518 */
[----:B------:R-:W-:Y:S02]  /*34250*/  LEA.HI.X.SX32 R61, R0, R3, 0x1, P6 ;  /* 0x00000003003d7211 */ /* 0x000fe400030f0eff */
[----:B0-----:R-:W-:-:S02]  /*34260*/  LEA R62, P6, R64, R2, 0x1 ;  /* 0x00000002403e7211 */ /* 0x001fc400078c08ff */
[----:B------:R-:W-:Y:S02]  /*34270*/  PRMT R56, R56, 0x7632, R56 ;  /* 0x0000763238387816 */ /* 0x000fe40000000038 */
[----:B------:R-:W-:-:S03]  /*34280*/  LEA.HI.X.SX32 R63, R64, R3, 0x1, P6 ;  /* 0x00000003403f7211 */ /* 0x000fc600030f0eff */
[----:B------:R0:W-:Y:S04]  /*34290*/  @P3 STG.E.U16 desc[UR24][R60.64], R56 ;  /* 0x000000383c003986 */ /* 0x0001e8000c101518 */
[----:B------:R1:W-:Y:S01]  /*342a0*/  @P5 STG.E.U16 desc[UR24][R62.64], R57 ;  /* 0x000000393e005986 */ /* 0x0003e2000c101518 */
[----:B0-----:R-:W-:-:S03]  /*342b0*/  IMAD R56, R93, 0x2, R64 ;  /* 0x000000025d387824 */ /* 0x001fc600078e0240 */
[----:B------:R-:W4:Y:S04]  /*342c0*/  LDL.LU R64, [R1+0xdc0] ;  /* 0x000dc00001407983 */ /* 0x000f280000300800 */
[----:B-1----:R-:W4:Y:S01]  /*342d0*/  LDL.LU R63, [R1+0xdd8] ;  /* 0x000dd800013f7983 */ /* 0x002f220000300800 */
[CC--:B------:R-:W-:Y:S01]  /*342e0*/  LEA R60, P6, R56.reuse, R2.reuse, 0x1 ;  /* 0x00000002383c7211 */ /* 0x0c0fe200078c08ff */
[----:B------:R-:W-:Y:S01]  /*342f0*/  IMAD R0, R93, 0x2, R56 ;  /* 0x000000025d007824 */ /* 0x000fe200078e0238 */
[----:B------:R-:W-:Y:S02]  /*34300*/  PRMT R57, R57, 0x7632, R57 ;  /* 0x0000763239397816 */ /* 0x000fe40000000039 */
[----:B------:R-:W-:Y:S01]  /*34310*/  LEA.HI.X.SX32 R61, R56, R3, 0x1, P6 ;  /* 0x00000003383d7211 */ /* 0x000fe200030f0eff */
[----:B------:R-:W-:Y:S01]  /*34320*/  IMAD R62, R93, 0x2, R0 ;  /* 0x000000025d3e7824 */ /* 0x000fe200078e0200 */
[----:B------:R-:W-:-:S03]  /*34330*/  LEA R56, P6, R0, R2, 0x1 ;  /* 0x0000000200387211 */ /* 0x000fc600078c08ff */
[----:B------:R0:W-:Y:S02]  /*34340*/  @P4 STG.E.U16 desc[UR24][R60.64], R57 ;  /* 0x000000393c004986 */ /* 0x0001e4000c101518 */
[----:B0-----:R-:W-:Y:S01]  /*34350*/  LEA.HI.X.SX32 R57, R0, R3, 0x1, P6 ;  /* 0x0000000300397211 */ /* 0x001fe200030f0eff */
[----:B------:R-:W-:Y:S01]  /*34360*/  IMAD R0, R93, 0x2, R62 ;  /* 0x000000025d007824 */ /* 0x000fe200078e023e */
[----:B------:R-:W-:-:S04]  /*34370*/  LEA R60, P6, R62, R2, 0x1 ;  /* 0x000000023e3c7211 */ /* 0x000fc800078c08ff */
[----:B------:R-:W-:Y:S02]  /*34380*/  LEA.HI.X.SX32 R61, R62, R3, 0x1, P6 ;  /* 0x000000033e3d7211 */ /* 0x000fe400030f0eff */
[----:B------:R-:W-:Y:S02]  /*34390*/  PRMT R62, R58, 0x7632, R62 ;  /* 0x000076323a3e7816 */ /* 0x000fe4000000003e */
[----:B--2---:R-:W-:Y:S01]  /*343a0*/  ISETP.LT.AND P2, PT, R91, UR5, !P0 ;  /* 0x000000055b007c0c */ /* 0x004fe2000c741270 */
[----:B------:R-:W4:Y:S01]  /*343b0*/  LDCU UR5, c[0x0][0x39c] ;  /* 0x00007380ff0577ac */ /* 0x000f220008000800 */
[----:B------:R-:W-:Y:S01]  /*343c0*/  ISETP.LT.AND P3, PT, R90, UR4, !P0 ;  /* 0x000000045a007c0c */ /* 0x000fe2000c761270 */
[----:B------:R-:W0:Y:S01]  /*343d0*/  LDCU UR4, c[0x0][0x39c] ;  /* 0x00007380ff0477ac */ /* 0x000e220008000800 */
[----:B---3--:R-:W-:Y:S01]  /*343e0*/  ISETP.LT.AND P5, PT, R89, UR6, !P0 ;  /* 0x0000000659007c0c */ /* 0x008fe2000c7a1270 */
[----:B------:R-:W1:Y:S01]  /*343f0*/  LDCU UR6, c[0x0][0x39c] ;  /* 0x00007380ff0677ac */ /* 0x000e620008000800 */
[----:B----4-:R-:W-:Y:S01]  /*34400*/  ISETP.LT.AND P4, PT, R88, UR5, !P0 ;  /* 0x0000000558007c0c */ /* 0x010fe2000c781270 */
[----:B------:R-:W2:Y:S06]  /*34410*/  LDCU UR5, c[0x0][0x39c] ;  /* 0x00007380ff0577ac */ /* 0x000eac0008000800 */
[----:B------:R3:W-:Y:S04]  /*34420*/  @P2 STG.E.U16 desc[UR24][R56.64], R58 ;  /* 0x0000003a38002986 */ /* 0x0007e8000c101518 */
[----:B------:R4:W-:Y:S01]  /*34430*/  @P3 STG.E.U16 desc[UR24][R60.64], R62 ;  /* 0x0000003e3c003986 */ /* 0x0009e2000c101518 */
[----:B---3--:R-:W-:-:S04]  /*34440*/  LEA R56, P6, R0, R2, 0x1 ;  /* 0x0000000200387211 */ /* 0x008fc800078c08ff */
[-C--:B------:R-:W-:Y:S01]  /*34450*/  LEA.HI.X.SX32 R57, R0, R3.reuse, 0x1, P6 ;  /* 0x0000000300397211 */ /* 0x080fe200030f0eff */
[----:B------:R-:W-:Y:S01]  /*34460*/  IMAD R58, R93, 0x2, R0 ;  /* 0x000000025d3a7824 */ /* 0x000fe200078e0200 */
[----:B0-----:R-:W-:Y:S01]  /*34470*/  ISETP.LT.AND P2, PT, R67, UR4, !P0 ;  /* 0x0000000443007c0c */ /* 0x001fe2000c741270 */
[----:B------:R-:W0:Y:S01]  /*34480*/  LDCU UR4, c[0x0][0x39c] ;  /* 0x00007380ff0477ac */ /* 0x000e220008000800 */
[----:B------:R-:W3:Y:S01]  /*34490*/  LDL.LU R67, [R1+0xd5c] ;  /* 0x000d5c0001437983 */ /* 0x000ee20000300800 */
[----:B-1----:R-:W-:Y:S01]  /*344a0*/  ISETP.LT.AND P3, PT, R66, UR6, !P0 ;  /* 0x0000000642007c0c */ /* 0x002fe2000c761270 */
[----:B------:R-:W1:Y:S02]  /*344b0*/  LDCU UR6, c[0x0][0x39c] ;  /* 0x00007380ff0677ac */ /* 0x000e640008000800 */
[----:B------:R4:W-:Y:S01]  /*344c0*/  @P5 STG.E.U16 desc[UR24][R56.64], R59 ;  /* 0x0000003b38005986 */ /* 0x0009e2000c101518 */
[----:B--2---:R-:W-:Y:S01]  /*344d0*/  ISETP.LT.AND P5, PT, R65, UR5, !P0 ;  /* 0x0000000541007c0c */ /* 0x004fe2000c7a1270 */
[----:B------:R-:W-:Y:S01]  /*344e0*/  IMAD R0, R93, 0x2, R58 ;  /* 0x000000025d007824 */ /* 0x000fe200078e023a */
[C---:B----4-:R-:W-:Y:S01]  /*344f0*/  LEA R60, P6, R58.reuse, R2, 0x1 ;  /* 0x000000023a3c7211 */ /* 0x050fe200078c08ff */
[----:B------:R-:W2:Y:S01]  /*34500*/  LDL.LU R66, [R1+0xd78] ;  /* 0x000d780001427983 */ /* 0x000ea20000300800 */
[----:B------:R-:W3:Y:S03]  /*34510*/  LDCU UR5, c[0x0][0x39c] ;  /* 0x00007380ff0577ac */ /* 0x000ee60008000800 */
[----:B------:R-:W4:Y:S01]  /*34520*/  LDL.LU R65, [R1+0xd94] ;  /* 0x000d940001417983 */ /* 0x000f220000300800 */
[----:B------:R-:W-:-:S02]  /*34530*/  LEA.HI.X.SX32 R61, R58, R3, 0x1, P6 ;  /* 0x000000033a3d7211 */ /* 0x000fc400030f0eff */
[C---:B------:R-:W-:Y:S02]  /*34540*/  LEA R56, P6, R0.reuse, R2, 0x1 ;  /* 0x0000000200387211 */ /* 0x040fe400078c08ff */
[----:B------:R-:W-:Y:S02]  /*34550*/  PRMT R59, R59, 0x7632, R59 ;  /* 0x000076323b3b7816 */ /* 0x000fe4000000003b */
[----:B------:R-:W-:-:S03]  /*34560*/  LEA.HI.X.SX32 R57, R0, R3, 0x1, P6 ;  /* 0x0000000300397211 */ /* 0x000fc600030f0eff */
[----:B------:R-:W-:Y:S04]  /*34570*/  @P4 STG.E.U16 desc[UR24][R60.64], R59 ;  /* 0x0000003b3c004986 */ /* 0x000fe8000c101518 */
[----:B------:R0:W-:Y:S02]  /*34580*/  @P2 STG.E.U16 desc[UR24][R56.64], R52 ;  /* 0x0000003438002986 */ /* 0x0001e4000c101518 */
[----:B0-----:R-:W-:Y:S01]  /*34590*/  ISETP.LT.AND P4, PT, R64, UR4, !P0 ;  /* 0x0000000440007c0c */ /* 0x001fe2000c781270 */
[----:B------:R-:W-:Y:S01]  /*345a0*/  IMAD R0, R93, 0x2, R0 ;  /* 0x000000025d007824 */ /* 0x000fe200078e0200 */
[----:B------:R-:W4:Y:S01]  /*345b0*/  LDL.LU R64, [R1+0xdbc] ;  /* 0x000dbc0001407983 */ /* 0x000f220000300800 */
[----:B------:R-:W-:Y:S01]  /*345c0*/  PRMT R52, R52, 0x7632, R52 ;  /* 0x0000763234347816 */ /* 0x000fe20000000034 */
[----:B------:R-:W2:Y:S01]  /*345d0*/  LDCU UR4, c[0x0][0x39c] ;  /* 0x00007380ff0477ac */ /* 0x000ea20008000800 */
[----:B-1----:R-:W-:-:S02]  /*345e0*/  ISETP.LT.AND P2, PT, R63, UR6, !P0 ;  /* 0x000000063f007c0c */ /* 0x002fc4000c741270 */
[----:B------:R-:W4:Y:S01]  /*345f0*/  LDL.LU R63, [R1+0xdcc] ;  /* 0x000dcc00013f7983 */ /* 0x000f220000300800 */
[CC--:B------:R-:W-:Y:S01]  /*34600*/  LEA R58, P6, R0.reuse, R2.reuse, 0x1 ;  /* 0x00000002003a7211 */ /* 0x0c0fe200078c08ff */
[C---:B------:R-:W-:Y:S01]  /*34610*/  IMAD R57, R93.reuse, 0x2, R0 ;  /* 0x000000025d397824 */ /* 0x040fe200078e0200 */
[----:B------:R-:W4:Y:S01]  /*34620*/  LDCU UR6, c[0x0][0x39c] ;  /* 0x00007380ff0677ac */ /* 0x000f220008000800 */
[----:B------:R-:W4:Y:S01]  /*34630*/  LDL.LU R62, [R1+0xd2c] ;  /* 0x000d2c00013e7983 */ /* 0x000f220000300800 */
[-C--:B------:R-:W-:Y:S01]  /*34640*/  LEA.HI.X.SX32 R59, R0, R3.reuse, 0x1, P6 ;  /* 0x00000003003b7211 */ /* 0x080fe200030f0eff */
[----:B------:R-:W-:Y:S01]  /*34650*/  IMAD R0, R93, 0x2, R57 ;  /* 0x000000025d007824 */ /* 0x000fe200078e0239 */
[C---:B------:R-:W-:Y:S01]  /*34660*/  LEA R56, P6, R57.reuse, R2, 0x1 ;  /* 0x0000000239387211 */ /* 0x040fe200078c08ff */
[----:B------:R-:W4:Y:S04]  /*34670*/  LDL.LU R61, [R1+0xd60] ;  /* 0x000d6000013d7983 */ /* 0x000f280000300800 */
[----:B------:R-:W4:Y:S01]  /*34680*/  LDL.LU R60, [R1+0xd7c] ;  /* 0x000d7c00013c7983 */ /* 0x000f220000300800 */
[----:B------:R-:W-:-:S03]  /*34690*/  LEA.HI.X.SX32 R57, R57, R3, 0x1, P6 ;  /* 0x0000000339397211 */ /* 0x000fc600030f0eff */
[----:B------:R0:W-:Y:S02]  /*346a0*/  @P3 STG.E.U16 desc[UR24][R58.64], R52 ;  /* 0x000000343a003986 */ /* 0x0001e4000c101518 */
[----:B0-----:R-:W-:Y:S01]  /*346b0*/  LEA R58, P6, R0, R2, 0x1 ;  /* 0x00000002003a7211 */ /* 0x001fe200078c08ff */
[----:B------:R-:W-:-:S03]  /*346c0*/  IMAD R52, R93, 0x2, R0 ;  /* 0x000000025d347824 */ /* 0x000fc600078e0200 */
[----:B------:R-:W-:Y:S02]  /*346d0*/  LEA.HI.X.SX32 R59, R0, R3, 0x1, P6 ;  /* 0x00000003003b7211 */ /* 0x000fe400030f0eff */
[----:B------:R-:W-:Y:S01]  /*346e0*/  PRMT R0, R53, 0x7632, R0 ;  /* 0x0000763235007816 */ /* 0x000fe20000000000 */
[----:B------:R-:W-:Y:S04]  /*346f0*/  @P5 STG.E.U16 desc[UR24][R56.64], R53 ;  /* 0x0000003538005986 */ /* 0x000fe8000c101518 */
[----:B------:R0:W-:Y:S04]  /*34700*/  @P4 STG.E.U16 desc[UR24][R58.64], R0 ;  /* 0x000000003a004986 */ /* 0x0001e8000c101518 */
[----:B0-----:R-:W4:Y:S01]  /*34710*/  LDL.LU R59, [R1+0xd98] ;  /* 0x000d9800013b7983 */ /* 0x001f220000300800 */
[----:B------:R-:W-:Y:S01]  /*34720*/  LEA R56, P6, R52, R2, 0x1 ;  /* 0x0000000234387211 */ /* 0x000fe200078c08ff */
[----:B------:R-:W-:-:S03]  /*34730*/  IMAD R0, R93, 0x2, R52 ;  /* 0x000000025d007824 */ /* 0x000fc600078e0234 */
[----:B------:R-:W-:Y:S01]  /*34740*/  LEA.HI.X.SX32 R57, R52, R3, 0x1, P6 ;  /* 0x0000000334397211 */ /* 0x000fe200030f0eff */
[----:B------:R-:W-:Y:S01]  /*34750*/  IMAD R58, R93, 0x2, R0 ;  /* 0x000000025d3a7824 */ /* 0x000fe200078e0200 */
[----:B------:R-:W-:-:S03]  /*34760*/  LEA R52, P6, R0, R2, 0x1 ;  /* 0x0000000200347211 */ /* 0x000fc600078c08ff */
[----:B------:R0:W-:Y:S01]  /*34770*/  @P2 STG.E.U16 desc[UR24][R56.64], R54 ;  /* 0x0000003638002986 */ /* 0x0001e2000c101518 */
[-C--:B------:R-:W-:Y:S02]  /*34780*/  LEA.HI.X.SX32 R53, R0, R3.reuse, 0x1, P6 ;  /* 0x0000000300357211 */ /* 0x080fe400030f0eff */
[----:B0-----:R-:W-:Y:S02]  /*34790*/  LEA R56, P6, R58, R2, 0x1 ;  /* 0x000000023a387211 */ /* 0x001fe400078c08ff */
[----:B------:R-:W-:Y:S02]  /*347a0*/  PRMT R54, R54, 0x7632, R54 ;  /* 0x0000763236367816 */ /* 0x000fe40000000036 */
[----:B------:R-:W-:Y:S02]  /*347b0*/  LEA.HI.X.SX32 R57, R58, R3, 0x1, P6 ;  /* 0x000000033a397211 */ /* 0x000fe400030f0eff */
[----:B---3--:R-:W-:Y:S01]  /*347c0*/  ISETP.LT.AND P3, PT, R67, UR5, !P0 ;  /* 0x0000000543007c0c */ /* 0x008fe2000c761270 */
[----:B------:R-:W0:Y:S01]  /*347d0*/  LDCU UR5, c[0x0][0x39c] ;  /* 0x00007380ff0577ac */ /* 0x000e220008000800 */
[----:B--2---:R-:W-:Y:S01]  /*347e0*/  ISETP.LT.AND P5, PT, R66, UR4, !P0 ;  /* 0x0000000442007c0c */ /* 0x004fe2000c7a1270 */
[----:B------:R-:W1:Y:S01]  /*347f0*/  LDCU UR4, c[0x0][0x39c] ;  /* 0x00007380ff0477ac */ /* 0x000e620008000800 */
[----:B----4-:R-:W-:Y:S01]  /*34800*/  ISETP.LT.AND P4, PT, R65, UR6, !P0 ;  /* 0x0000000641007c0c */ /* 0x010fe2000c781270 */
[----:B------:R-:W2:Y:S08]  /*34810*/  LDCU UR6, c[0x0][0x39c] ;  /* 0x00007380ff0677ac */ /* 0x000eb00008000800 */
[----:B------:R3:W-:Y:S04]  /*34820*/  @P3 STG.E.U16 desc[UR24][R52.64], R54 ;  /* 0x0000003634003986 */ /* 0x0007e8000c101518 */
[----:B------:R4:W-:Y:S01]  /*34830*/  @P5 STG.E.U16 desc[UR24][R56.64], R55 ;  /* 0x0000003738005986 */ /* 0x0009e2000c101518 */
[----:B-1----:R-:W-:Y:S01]  /*34840*/  ISETP.LT.AND P3, PT, R63, UR4, !P0 ;  /* 0x000000043f007c0c */ /* 0x002fe2000c761270 */
[----:B------:R-:W-:-:S02]  /*34850*/  IMAD R58, R93, 0x2, R58 ;  /* 0x000000025d3a7824 */ /* 0x000fc400078e023a */
[----:B------:R-:W4:Y:S01]  /*34860*/  LDL.LU R63, [R1+0xdc8] ;  /* 0x000dc800013f7983 */ /* 0x000f220000300800 */
[----:B0-----:R-:W-:Y:S01]  /*34870*/  ISETP.LT.AND P2, PT, R64, UR5, !P0 ;  /* 0x0000000540007c0c */ /* 0x001fe2000c741270 */
[----:B------:R-:W0:Y:S01]  /*34880*/  LDCU UR5, c[0x0][0x39c] ;  /* 0x00007380ff0577ac */ /* 0x000e220008000800 */
[----:B--2---:R-:W-:Y:S02]  /*34890*/  ISETP.LT.AND P5, PT, R62, UR6, !P0 ;  /* 0x000000063e007c0c */ /* 0x004fe4000c7a1270 */
[----:B------:R-:W2:Y:S01]  /*348a0*/  LDL.LU R62, [R1+0xd20] ;  /* 0x000d2000013e7983 */ /* 0x000ea20000300800 */
[----:B------:R-:W1:Y:S01]  /*348b0*/  LDCU UR4, c[0x0][0x39c] ;  /* 0x00007380ff0477ac */ /* 0x000e620008000800 */
[C---:B---3--:R-:W-:Y:S01]  /*348c0*/  LEA R52, P6, R58.reuse, R2, 0x1 ;  /* 0x000000023a347211 */ /* 0x048fe200078c08ff */
[----:B----4-:R-:W-:Y:S01]  /*348d0*/  IMAD R56, R93, 0x2, R58 ;  /* 0x000000025d387824 */ /* 0x010fe200078e023a */
[----:B------:R-:W-:Y:S01]  /*348e0*/  PRMT R55, R55, 0x7632, R55 ;  /* 0x0000763237377816 */ /* 0x000fe20000000037 */
[----:B------:R-:W3:Y:S01]  /*348f0*/  LDCU UR6, c[0x0][0x39c] ;  /* 0x00007380ff0677ac */ /* 0x000ee20008000800 */
[----:B------:R-:W-:-:S02]  /*34900*/  LEA.HI.X.SX32 R53, R58, R3, 0x1, P6 ;  /* 0x000000033a357211 */ /* 0x000fc400030f0eff */
[----:B------:R-:W-:-:S03]  /*34910*/  LEA R54, P6, R56, R2, 0x1 ;  /* 0x0000000238367211 */ /* 0x000fc600078c08ff */
[----:B------:R4:W-:Y:S01]  /*34920*/  @P4 STG.E.U16 desc[UR24][R52.64], R55 ;  /* 0x0000003734004986 */ /* 0x0009e2000c101518 */
[----:B------:R-:W-:Y:S01]  /*34930*/  IMAD R0, R93, 0x2, R56 ;  /* 0x000000025d007824 */ /* 0x000fe200078e0238 */
[----:B0-----:R-:W-:Y:S01]  /*34940*/  ISETP.LT.AND P4, PT, R61, UR5, !P0 ;  /* 0x000000053d007c0c */ /* 0x001fe2000c781270 */
[----:B------:R-:W0:Y:S01]  /*34950*/  LDCU UR5, c[0x0][0x39c] ;  /* 0x00007380ff0577ac */ /* 0x000e220008000800 */
[----:B------:R-:W2:Y:S01]  /*34960*/  LDL.LU R61, [R1+0xd3c] ;  /* 0x000d3c00013d7983 */ /* 0x000ea20000300800 */
[----:B----4-:R-:W-:-:S05]  /*34970*/  LEA.HI.X.SX32 R55, R56, R3, 0x1, P6 ;  /* 0x0000000338377211 */ /* 0x010fca00030f0eff */
[----:B------:R4:W-:Y:S01]  /*34980*/  @P2 STG.E.U16 desc[UR24][R54.64], R48 ;  /* 0x0000003036002986 */ /* 0x0009e2000c101518 */
[----:B-1----:R-:W-:Y:S01]  /*34990*/  ISETP.LT.AND P2, PT, R60, UR4, !P0 ;  /* 0x000000043c007c0c */ /* 0x002fe2000c741270 */
[--C-:B------:R-:W-:Y:S01]  /*349a0*/  IMAD R52, R93, 0x2, R0.reuse ;  /* 0x000000025d347824 */ /* 0x100fe200078e0200 */
[CC--:B------:R-:W-:Y:S01]  /*349b0*/  LEA R56, P6, R0.reuse, R2.reuse, 0x1 ;  /* 0x0000000200387211 */ /* 0x0c0fe200078c08ff */
[----:B------:R-:W2:Y:S01]  /*349c0*/  LDL.LU R60, [R1+0xd64] ;  /* 0x000d6400013c7983 */ /* 0x000ea20000300800 */
[----:B------:R-:W2:Y:S02]  /*349d0*/  LDCU UR4, c[0x0][0x39c] ;  /* 0x00007380ff0477ac */ /* 0x000ea40008000800 */
[----:B------:R-:W-:Y:S02]  /*349e0*/  LEA.HI.X.SX32 R57, R0, R3, 0x1, P6 ;  /* 0x0000000300397211 */ /* 0x000fe400030f0eff */
[----:B------:R-:W-:Y:S02]  /*349f0*/  PRMT R0, R48, 0x7632, R0 ;  /* 0x0000763230007816 */ /* 0x000fe40000000000 */
[----:B----4-:R-:W-:-:S03]  /*34a00*/  LEA R54, P6, R52, R2, 0x1 ;  /* 0x0000000234367211 */ /* 0x010fc600078c08ff */
[----:B------:R1:W-:Y:S01]  /*34a10*/  @P3 STG.E.U16 desc[UR24][R56.64], R0 ;  /* 0x0000000038003986 */ /* 0x0003e2000c101518 */
[----:B------:R-:W-:Y:S01]  /*34a20*/  IMAD R48, R93, 0x2, R52 ;  /* 0x000000025d307824 */ /* 0x000fe200078e0234 */
[----:B---3--:R-:W-:Y:S01]  /*34a30*/  ISETP.LT.AND P3, PT, R59, UR6, !P0 ;  /* 0x000000063b007c0c */ /* 0x008fe2000c761270 */
[----:B------:R-:W3:Y:S01]  /*34a40*/  LDCU UR6, c[0x0][0x39c] ;  /* 0x00007380ff0677ac */ /* 0x000ee20008000800 */
[----:B------:R-:W4:Y:S01]  /*34a50*/  LDL.LU R59, [R1+0xd88] ;  /* 0x000d8800013b7983 */ /* 0x000f220000300800 */
[----:B------:R-:W-:-:S03]  /*34a60*/  LEA.HI.X.SX32 R55, R52, R3, 0x1, P6 ;  /* 0x0000000334377211 */ /* 0x000fc600030f0eff */
[----:B------:R-:W4:Y:S01]  /*34a70*/  LDL.LU R58, [R1+0xd9c] ;  /* 0x000d9c00013a7983 */ /* 0x000f220000300800 */
[----:B------:R-:W-:-:S03]  /*34a80*/  LEA R52, P6, R48, R2, 0x1 ;  /* 0x0000000230347211 */ /* 0x000fc600078c08ff */
[----:B-1----:R-:W4:Y:S01]  /*34a90*/  LDL.LU R56, [R1+0xd1c] ;  /* 0x000d1c0001387983 */ /* 0x002f220000300800 */
[----:B------:R-:W-:Y:S01]  /*34aa0*/  IMAD R0, R93, 0x2, R48 ;  /* 0x000000025d007824 */ /* 0x000fe200078e0230 */
[----:B------:R-:W-:Y:S02]  /*34ab0*/  LEA.HI.X.SX32 R53, R48, R3, 0x1, P6 ;  /* 0x0000000330357211 */ /* 0x000fe400030f0eff */
[----:B------:R1:W-:Y:S02]  /*34ac0*/  @P5 STG.E.U16 desc[UR24][R54.64], R49 ;  /* 0x0000003136005986 */ /* 0x0003e4000c101518 */
[----:B------:R-:W-:Y:S02]  /*34ad0*/  LEA R48, P6, R0, R2, 0x1 ;  /* 0x0000000200307211 */ /* 0x000fe400078c08ff */
[----:B------:R-:W4:Y:S01]  /*34ae0*/  LDL.LU R57, [R1+0xd28] ;  /* 0x000d280001397983 */ /* 0x000f220000300800 */
[----:B-1----:R-:W-:-:S05]  /*34af0*/  PRMT R54, R49, 0x7632, R54 ;  /* 0x0000763231367816 */ /* 0x002fca0000000036 */
[----:B------:R1:W-:Y:S01]  /*34b00*/  @P4 STG.E.U16 desc[UR24][R52.64], R54 ;  /* 0x0000003634004986 */ /* 0x0003e2000c101518 */
[-C--:B------:R-:W-:Y:S01]  /*34b10*/  LEA.HI.X.SX32 R49, R0, R3.reuse, 0x1, P6 ;  /* 0x0000000300317211 */ /* 0x080fe200030f0eff */
[C---:B-1----:R-:W-:Y:S02]  /*34b20*/  IMAD R53, R93.reuse, 0x2, R0 ;  /* 0x000000025d357824 */ /* 0x042fe400078e0200 */
[----:B------:R-:W4:Y:S02]  /*34b30*/  LDL.LU R54, [R1+0xd48] ;  /* 0x000d480001367983 */ /* 0x000f240000300800 */
[----:B------:R-:W-:Y:S01]  /*34b40*/  IMAD R0, R93, 0x2, R53 ;  /* 0x000000025d007824 */ /* 0x000fe200078e0235 */
[CC--:B------:R-:W-:Y:S01]  /*34b50*/  LEA R52, P6, R53.reuse, R2.reuse, 0x1 ;  /* 0x0000000235347211 */ /* 0x0c0fe200078c08ff */
[----:B------:R1:W-:Y:S03]  /*34b60*/  @P2 STG.E.U16 desc[UR24][R48.64], R50 ;  /* 0x0000003230002986 */ /* 0x0003e6000c101518 */
[----:B------:R-:W-:Y:S01]  /*34b70*/  LEA.HI.X.SX32 R53, R53, R3, 0x1, P6 ;  /* 0x0000000335357211 */ /* 0x000fe200030f0eff */
[----:B------:R-:W4:Y:S01]  /*34b80*/  LDL.LU R55, [R1+0xd68] ;  /* 0x000d680001377983 */ /* 0x000f220000300800 */
[----:B-1----:R-:W-:Y:S01]  /*34b90*/  PRMT R49, R50, 0x7632, R49 ;  /* 0x0000763232317816 */ /* 0x002fe20000000031 */
[----:B------:R-:W-:Y:S01]  /*34ba0*/  IMAD R50, R93, 0x2, R0 ;  /* 0x000000025d327824 */ /* 0x000fe200078e0200 */
[----:B------:R-:W-:-:S03]  /*34bb0*/  LEA R48, P6, R0, R2, 0x1 ;  /* 0x0000000200307211 */ /* 0x000fc600078c08ff */
[----:B------:R1:W-:Y:S02]  /*34bc0*/  @P3 STG.E.U16 desc[UR24][R52.64], R49 ;  /* 0x0000003134003986 */ /* 0x0003e4000c101518 */
[----:B-1----:R-:W-:Y:S02]  /*34bd0*/  LEA.HI.X.SX32 R49, R0, R3, 0x1, P6 ;  /* 0x0000000300317211 */ /* 0x002fe400030f0eff */
[----:B------:R-:W-:Y:S01]  /*34be0*/  LEA R52, P6, R50, R2, 0x1 ;  /* 0x0000000232347211 */ /* 0x000fe200078c08ff */
[----:B------:R-:W-:-:S03]  /*34bf0*/  IMAD R0, R93, 0x2, R50 ;  /* 0x000000025d007824 */ /* 0x000fc600078e0232 */
[----:B------:R-:W-:Y:S02]  /*34c00*/  LEA.HI.X.SX32 R53, R50, R3, 0x1, P6 ;  /* 0x0000000332357211 */ /* 0x000fe400030f0eff */
[----:B------:R-:W-:Y:S02]  /*34c10*/  PRMT R50, R51, 0x7632, R50 ;  /* 0x0000763233327816 */ /* 0x000fe40000000032 */
[----:B0-----:R-:W-:Y:S01]  /*34c20*/  ISETP.LT.AND P5, PT, R63, UR5, !P0 ;  /* 0x000000053f007c0c */ /* 0x001fe2000c7a1270 */
[----:B------:R-:W0:Y:S01]  /*34c30*/  LDCU UR5, c[0x0][0x39c] ;  /* 0x00007380ff0577ac */ /* 0x000e220008000800 */
[----:B--2---:R-:W-:Y:S01]  /*34c40*/  ISETP.LT.AND P4, PT, R62, UR4, !P0 ;  /* 0x000000043e007c0c */ /* 0x004fe2000c781270 */
[----:B------:R-:W4:Y:S10]  /*34c50*/  LDCU UR4, c[0x0][0x39c] ;  /* 0x00007380ff0477ac */ /* 0x000f340008000800 */
[----:B------:R-:W-:Y:S04]  /*34c60*/  @P5 STG.E.U16 desc[UR24][R48.64], R51 ;  /* 0x0000003330005986 */ /* 0x000fe8000c101518 */
[----:B------:R1:W-:Y:S04]  /*34c70*/  @P4 STG.E.U16 desc[UR24][R52.64], R50 ;  /* 0x0000003234004986 */ /* 0x0003e8000c101518 */
[----:B-1----:R-:W2:Y:S01]  /*34c80*/  LDL.LU R52, [R1+0xd90] ;  /* 0x000d900001347983 */ /* 0x002ea20000300800 */
[----:B---3--:R-:W-:Y:S01]  /*34c90*/  ISETP.LT.AND P2, PT, R61, UR6, !P0 ;  /* 0x000000063d007c0c */ /* 0x008fe2000c741270 */
[----:B------:R-:W1:Y:S01]  /*34ca0*/  LDCU UR6, c[0x0][0x39c] ;  /* 0x00007380ff0677ac */ /* 0x000e620008000800 */
[----:B0-----:R-:W-:Y:S01]  /*34cb0*/  ISETP.LT.AND P3, PT, R60, UR5, !P0 ;  /* 0x000000053c007c0c */ /* 0x001fe2000c761270 */
[----:B------:R-:W0:Y:S01]  /*34cc0*/  LDCU UR5, c[0x0][0x39c] ;  /* 0x00007380ff0577ac */ /* 0x000e220008000800 */
[----:B------:R-:W-:Y:S01]  /*34cd0*/  LEA R48, P6, R0, R2, 0x1 ;  /* 0x0000000200307211 */ /* 0x000fe200078c08ff */
[----:B------:R-:W-:-:S03]  /*34ce0*/  IMAD R51, R93, 0x2, R0 ;  /* 0x000000025d337824 */ /* 0x000fc600078e0200 */
[----:B------:R-:W-:Y:S01]  /*34cf0*/  LEA.HI.X.SX32 R49, R0, R3, 0x1, P6 ;  /* 0x0000000300317211 */ /* 0x000fe200030f0eff */
[----:B------:R-:W-:Y:S01]  /*34d00*/  IMAD R0, R93, 0x2, R51 ;  /* 0x000000025d007824 */ /* 0x000fe200078e0233 */
[----:B------:R-:W-:-:S03]  /*34d10*/  LEA R50, P6, R51, R2, 0x1 ;  /* 0x0000000233327211 */ /* 0x000fc600078c08ff */
[----:B------:R3:W-:Y:S01]  /*34d20*/  @P2 STG.E.U16 desc[UR24][R48.64], R44 ;  /* 0x0000002c30002986 */ /* 0x0007e2000c101518 */
[----:B----4-:R-:W-:Y:S01]  /*34d30*/  ISETP.LT.AND P5, PT, R59, UR4, !P0 ;  /* 0x000000043b007c0c */ /* 0x010fe2000c7a1270 */
[----:B------:R-:W4:Y:S01]  /*34d40*/  LDCU UR4, c[0x0][0x39c] ;  /* 0x00007380ff0477ac */ /* 0x000f220008000800 */
[----:B------:R-:W-:Y:S02]  /*34d50*/  LEA.HI.X.SX32 R51, R51, R3, 0x1, P6 ;  /* 0x0000000333337211 */ /* 0x000fe400030f0eff */
[----:B-1----:R-:W-:Y:S01]  /*34d60*/  ISETP.LT.AND P4, PT, R58, UR6, !P0 ;  /* 0x000000063a007c0c */ /* 0x002fe2000c781270 */
[----:B------:R-:W1:Y:S01]  /*34d70*/  LDCU UR6, c[0x0][0x39c] ;  /* 0x00007380ff0677ac */ /* 0x000e620008000800 */
[----:B0-----:R-:W-:Y:S01]  /*34d80*/  ISETP.LT.AND P2, PT, R56, UR5, !P0 ;  /* 0x0000000538007c0c */ /* 0x001fe2000c741270 */
[----:B------:R-:W0:Y:S01]  /*34d90*/  LDCU UR5, c[0x0][0x39c] ;  /* 0x00007380ff0577ac */ /* 0x000e220008000800 */
[----:B---3--:R-:W-:Y:S01]  /*34da0*/  LEA R48, P6, R0, R2, 0x1 ;  /* 0x0000000200307211 */ /* 0x008fe200078c08ff */
[----:B------:R-:W3:Y:S01]  /*34db0*/  LDL.LU R56, [R1+0xcf8] ;  /* 0x000cf80001387983 */ /* 0x000ee20000300800 */
[----:B------:R-:W-:-:S02]  /*34dc0*/  PRMT R44, R44, 0x7632, R44 ;  /* 0x000076322c2c7816 */ /* 0x000fc4000000002c */
[----:B------:R-:W-:Y:S01]  /*34dd0*/  LEA.HI.X.SX32 R49, R0, R3, 0x1, P6 ;  /* 0x0000000300317211 */ /* 0x000fe200030f0eff */
[----:B------:R-:W-:Y:S02]  /*34de0*/  IMAD R0, R93, 0x2, R0 ;  /* 0x000000025d007824 */ /* 0x000fe400078e0200 */
[----:B------:R-:W-:Y:S04]  /*34df0*/  @P3 STG.E.U16 desc[UR24][R50.64], R44 ;  /* 0x0000002c32003986 */ /* 0x000fe8000c101518 */
[----:B------:R0:W-:Y:S01]  /*34e00*/  @P5 STG.E.U16 desc[UR24][R48.64], R45 ;  /* 0x0000002d30005986 */ /* 0x0001e2000c101518 */
[----:B----4-:R-:W-:Y:S01]  /*34e10*/  ISETP.LT.AND P3, PT, R57, UR4, !P0 ;  /* 0x0000000439007c0c */ /* 0x010fe2000c761270 */
[----:B------:R-:W2:Y:S01]  /*34e20*/  LDCU UR4, c[0x0][0x39c] ;  /* 0x00007380ff0477ac */ /* 0x000ea20008000800 */
[----:B0-----:R-:W-:-:S02]  /*34e30*/  LEA R48, P6, R0, R2, 0x1 ;  /* 0x0000000200307211 */ /* 0x001fc400078c08ff */
[----:B------:R-:W-:Y:S02]  /*34e40*/  PRMT R45, R45, 0x7632, R45 ;  /* 0x000076322d2d7816 */ /* 0x000fe4000000002d */
[----:B------:R-:W-:Y:S01]  /*34e50*/  LEA.HI.X.SX32 R49, R0, R3, 0x1, P6 ;  /* 0x0000000300317211 */ /* 0x000fe200030f0eff */
[----:B------:R-:W-:Y:S01]  /*34e60*/  IMAD R50, R93, 0x2, R0 ;  /* 0x000000025d327824 */ /* 0x000fe200078e0200 */
[----:B-1----:R-:W-:-:S03]  /*34e70*/  ISETP.LT.AND P5, PT, R54, UR6, !P0 ;  /* 0x0000000636007c0c */ /* 0x002fc6000c7a1270 */
[----:B------:R0:W-:Y:S01]  /*34e80*/  @P4 STG.E.U16 desc[UR24][R48.64], R45 ;  /* 0x0000002d30004986 */ /* 0x0001e2000c101518 */
[----:B------:R-:W-:Y:S01]  /*34e90*/  IMAD R0, R93, 0x2, R50 ;  /* 0x000000025d007824 */ /* 0x000fe200078e0232 */
[C---:B------:R-:W-:Y:S01]  /*34ea0*/  LEA R44, P6, R50.reuse, R2, 0x1 ;  /* 0x00000002322c7211 */ /* 0x040fe200078c08ff */
[----:B------:R-:W3:Y:S01]  /*34eb0*/  LDCU UR6, c[0x0][0x39c] ;  /* 0x00007380ff0677ac */ /* 0x000ee20008000800 */
[----:B------:R-:W4:Y:S01]  /*34ec0*/  LDL.LU R54, [R1+0xd24] ;  /* 0x000d240001367983 */ /* 0x000f220000300800 */
[----:B------:R-:W-:Y:S01]  /*34ed0*/  ISETP.LT.AND P4, PT, R55, UR5, !P0 ;  /* 0x0000000537007c0c */ /* 0x000fe2000c781270 */
[----:B------:R-:W4:Y:S02]  /*34ee0*/  LDCU UR5, c[0x0][0x39c] ;  /* 0x00007380ff0577ac */ /* 0x000f240008000800 */
[----:B------:R-:W4:Y:S04]  /*34ef0*/  LDL.LU R55, [R1+0xd38] ;  /* 0x000d380001377983 */ /* 0x000f280000300800 */
[----:B------:R-:W4:Y:S01]  /*34f00*/  LDL.LU R53, [R1+0xd54] ;  /* 0x000d540001357983 */ /* 0x000f220000300800 */
[----:B0-----:R-:W-:-:S02]  /*34f10*/  LEA.HI.X.SX32 R45, R50, R3, 0x1, P6 ;  /* 0x00000003322d7211 */ /* 0x001fc400030f0eff */
[----:B------:R-:W-:Y:S02]  /*34f20*/  LEA R48, P6, R0, R2, 0x1 ;  /* 0x0000000200307211 */ /* 0x000fe400078c08ff */
[----:B------:R-:W-:Y:S02]  /*34f30*/  PRMT R51, R46, 0x7632, R51 ;  /* 0x000076322e337816 */ /* 0x000fe40000000033 */
[----:B------:R-:W-:Y:S01]  /*34f40*/  LEA.HI.X.SX32 R49, R0, R3, 0x1, P6 ;  /* 0x0000000300317211 */ /* 0x000fe200030f0eff */
[----:B------:R-:W-:Y:S04]  /*34f50*/  @P2 STG.E.U16 desc[UR24][R44.64], R46 ;  /* 0x0000002e2c002986 */ /* 0x000fe8000c101518 */
[----:B------:R0:W-:Y:S01]  /*34f60*/  @P3 STG.E.U16 desc[UR24][R48.64], R51 ;  /* 0x0000003330003986 */ /* 0x0001e2000c101518 */
[----:B--2---:R-:W-:Y:S01]  /*34f70*/  ISETP.LT.AND P2, PT, R52, UR4, !P0 ;  /* 0x0000000434007c0c */ /* 0x004fe2000c741270 */
[----:B------:R-:W-:-:S02]  /*34f80*/  IMAD R50, R93, 0x2, R0 ;  /* 0x000000025d327824 */ /* 0x000fc400078e0200 */
[----:B------:R-:W2:Y:S01]  /*34f90*/  LDL.LU R52, [R1+0xd74] ;  /* 0x000d740001347983 */ /* 0x000ea20000300800 */
[----:B------:R-:W1:Y:S03]  /*34fa0*/  LDCU UR4, c[0x0][0x39c] ;  /* 0x00007380ff0477ac */ /* 0x000e660008000800 */
[----:B0-----:R-:W2:Y:S01]  /*34fb0*/  LDL.LU R51, [R1+0xce4] ;  /* 0x000ce40001337983 */ /* 0x001ea20000300800 */
[----:B------:R-:W-:Y:S01]  /*34fc0*/  LEA R44, P6, R50, R2, 0x1 ;  /* 0x00000002322c7211 */ /* 0x000fe200078c08ff */
[----:B------:R-:W-:-:S03]  /*34fd0*/  IMAD R46, R93, 0x2, R50 ;  /* 0x000000025d2e7824 */ /* 0x000fc600078e0232 */
[----:B------:R-:W-:Y:S01]  /*34fe0*/  LEA.HI.X.SX32 R45, R50, R3, 0x1, P6 ;  /* 0x00000003322d7211 */ /* 0x000fe200030f0eff */
[----:B------:R-:W-:Y:S01]  /*34ff0*/  IMAD R0, R93, 0x2, R46 ;  /* 0x000000025d007824 */ /* 0x000fe200078e022e */
[----:B------:R-:W-:-:S03]  /*35000*/  LEA R48, P6, R46, R2, 0x1 ;  /* 0x000000022e307211 */ /* 0x000fc600078c08ff */
[----:B------:R0:W-:Y:S01]  /*35010*/  @P5 STG.E.U16 desc[UR24][R44.64], R47 ;  /* 0x0000002f2c005986 */ /* 0x0001e2000c101518 */
[-C--:B------:R-:W-:Y:S02]  /*35020*/  LEA.HI.X.SX32 R49, R46, R3.reuse, 0x1, P6 ;  /* 0x000000032e317211 */ /* 0x080fe400030f0eff */
[----:B---3--:R-:W-:Y:S01]  /*35030*/  ISETP.LT.AND P3, PT, R56, UR6, !P0 ;  /* 0x0000000638007c0c */ /* 0x008fe2000c761270 */
[----:B------:R-:W3:Y:S01]  /*35040*/  LDCU UR6, c[0x0][0x39c] ;  /* 0x00007380ff0677ac */ /* 0x000ee20008000800 */
[C---:B0-----:R-:W-:Y:S02]  /*35050*/  LEA R44, P6, R0.reuse, R2, 0x1 ;  /* 0x00000002002c7211 */ /* 0x041fe400078c08ff */
[----:B------:R-:W-:Y:S02]  /*35060*/  PRMT R47, R47, 0x7632, R47 ;  /* 0x000076322f2f7816 */ /* 0x000fe4000000002f */
[----:B------:R-:W-:Y:S01]  /*35070*/  LEA.HI.X.SX32 R45, R0, R3, 0x1, P6 ;  /* 0x00000003002d7211 */ /* 0x000fe200030f0eff */
[----:B------:R-:W-:-:S02]  /*35080*/  IMAD R0, R93, 0x2, R0 ;  /* 0x000000025d007824 */ /* 0x000fc400078e0200 */
[----:B------:R0:W-:Y:S03]  /*35090*/  @P4 STG.E.U16 desc[UR24][R48.64], R47 ;  /* 0x0000002f30004986 */ /* 0x0001e6000c101518 */
[C---:B------:R-:W-:Y:S01]  /*350a0*/  LEA R46, P6, R0.reuse, R2, 0x1 ;  /* 0x00000002002e7211 */ /* 0x040fe200078c08ff */
[----:B------:R1:W-:Y:S03]  /*350b0*/  @P2 STG.E.U16 desc[UR24][R44.64], R40 ;  /* 0x000000282c002986 */ /* 0x0003e6000c101518 */
[----:B0-----:R-:W-:Y:S01]  /*350c0*/  LEA.HI.X.SX32 R47, R0, R3, 0x1, P6 ;  /* 0x00000003002f7211 */ /* 0x001fe200030f0eff */
[----:B-1----:R-:W-:Y:S01]  /*350d0*/  IMAD R45, R93, 0x2, R0 ;  /* 0x000000025d2d7824 */ /* 0x002fe200078e0200 */
[----:B------:R-:W-:Y:S02]  /*350e0*/  PRMT R40, R40, 0x7632, R40 ;  /* 0x0000763228287816 */ /* 0x000fe40000000028 */
[----:B----4-:R-:W-:Y:S01]  /*350f0*/  ISETP.LT.AND P5, PT, R54, UR5, !P0 ;  /* 0x0000000536007c0c */ /* 0x010fe2000c7a1270 */
[----:B------:R-:W2:Y:S01]  /*35100*/  LDCU UR5, c[0x0][0x39c] ;  /* 0x00007380ff0577ac */ /* 0x000ea20008000800 */
[----:B------:R-:W4:Y:S01]  /*35110*/  LDL.LU R54, [R1+0xd00] ;  /* 0x000d000001367983 */ /* 0x000f220000300800 */
[----:B------:R-:W-:-:S03]  /*35120*/  ISETP.LT.AND P4, PT, R55, UR4, !P0 ;  /* 0x0000000437007c0c */ /* 0x000fc6000c781270 */
[----:B------:R-:W4:Y:S01]  /*35130*/  LDL.LU R50, [R1+0xd34] ;  /* 0x000d340001327983 */ /* 0x000f220000300800 */
[----:B------:R-:W0:Y:S01]  /*35140*/  LDCU UR4, c[0x0][0x39c] ;  /* 0x00007380ff0477ac */ /* 0x000e220008000800 */
[----:B---3--:R-:W-:Y:S02]  /*35150*/  ISETP.LT.AND P2, PT, R53, UR6, !P0 ;  /* 0x0000000635007c0c */ /* 0x008fe4000c741270 */
[----:B------:R-:W3:Y:S01]  /*35160*/  LDL.LU R53, [R1+0xd44] ;  /* 0x000d440001357983 */ /* 0x000ee20000300800 */
[----:B------:R-:W-:Y:S01]  /*35170*/  IMAD R0, R93, 0x2, R45 ;  /* 0x000000025d007824 */ /* 0x000fe200078e022d */
[C---:B------:R-:W-:Y:S01]  /*35180*/  LEA R44, P6, R45.reuse, R2, 0x1 ;  /* 0x000000022d2c7211 */ /* 0x040fe200078c08ff */
[----:B------:R-:W4:Y:S01]  /*35190*/  LDCU UR6, c[0x0][0x39c] ;  /* 0x00007380ff0677ac */ /* 0x000f220008000800 */
[----:B------:R1:W-:Y:S02]  /*351a0*/  @P3 STG.E.U16 desc[UR24][R46.64], R40 ;  /* 0x000000282e003986 */ /* 0x0003e4000c101518 */
[----:B------:R-:W-:-:S02]  /*351b0*/  LEA.HI.X.SX32 R45, R45, R3, 0x1, P6 ;  /* 0x000000032d2d7211 */ /* 0x000fc400030f0eff */
[----:B------:R-:W-:Y:S02]  /*351c0*/  PRMT R48, R41, 0x7632, R48 ;  /* 0x0000763229307816 */ /* 0x000fe40000000030 */
[C---:B-1----:R-:W-:Y:S01]  /*351d0*/  LEA R46, P6, R0.reuse, R2, 0x1 ;  /* 0x00000002002e7211 */ /* 0x042fe200078c08ff */
[----:B------:R-:W-:Y:S03]  /*351e0*/  @P5 STG.E.U16 desc[UR24][R44.64], R41 ;  /* 0x000000292c005986 */ /* 0x000fe6000c101518 */
[----:B------:R-:W-:-:S05]  /*351f0*/  LEA.HI.X.SX32 R47, R0, R3, 0x1, P6 ;  /* 0x00000003002f7211 */ /* 0x000fca00030f0eff */
[----:B------:R1:W-:Y:S01]  /*35200*/  @P4 STG.E.U16 desc[UR24][R46.64], R48 ;  /* 0x000000302e004986 */ /* 0x0003e2000c101518 */
[----:B--2---:R-:W-:Y:S01]  /*35210*/  ISETP.LT.AND P3, PT, R52, UR5, !P0 ;  /* 0x0000000534007c0c */ /* 0x004fe2000c761270 */
[----:B------:R-:W-:Y:S02]  /*35220*/  IMAD R49, R93, 0x2, R0 ;  /* 0x000000025d317824 */ /* 0x000fe400078e0200 */
[----:B------:R-:W2:Y:S01]  /*35230*/  LDL.LU R52, [R1+0xd58] ;  /* 0x000d580001347983 */ /* 0x000ea20000300800 */
[----:B------:R-:W4:Y:S01]  /*35240*/  LDCU UR5, c[0x0][0x39c] ;  /* 0x00007380ff0577ac */ /* 0x000f220008000800 */
[----:B0-----:R-:W-:Y:S02]  /*35250*/  ISETP.LT.AND P5, PT, R51, UR4, !P0 ;  /* 0x0000000433007c0c */ /* 0x001fe4000c7a1270 */
[----:B------:R-:W2:Y:S01]  /*35260*/  LDL.LU R51, [R1+0xcb8] ;  /* 0x000cb80001337983 */ /* 0x000ea20000300800 */
[----:B------:R-:W3:Y:S03]  /*35270*/  LDCU UR4, c[0x0][0x39c] ;  /* 0x00007380ff0477ac */ /* 0x000ee60008000800 */
[----:B-1----:R-:W2:Y:S01]  /*35280*/  LDL.LU R46, [R1+0xcf0] ;  /* 0x000cf000012e7983 */ /* 0x002ea20000300800 */
[----:B------:R-:W-:Y:S01]  /*35290*/  LEA R40, P6, R49, R2, 0x1 ;  /* 0x0000000231287211 */ /* 0x000fe200078c08ff */
[----:B------:R-:W-:-:S03]  /*352a0*/  IMAD R45, R93, 0x2, R49 ;  /* 0x000000025d2d7824 */ /* 0x000fc600078e0231 */
[----:B------:R-:W-:Y:S01]  /*352b0*/  LEA.HI.X.SX32 R41, R49, R3, 0x1, P6 ;  /* 0x0000000331297211 */ /* 0x000fe200030f0eff */
[----:B------:R-:W-:Y:S01]  /*352c0*/  IMAD R0, R93, 0x2, R45 ;  /* 0x000000025d007824 */ /* 0x000fe200078e022d */
[----:B------:R-:W-:-:S03]  /*352d0*/  LEA R44, P6, R45, R2, 0x1 ;  /* 0x000000022d2c7211 */ /* 0x000fc600078c08ff */
[----:B------:R0:W-:Y:S01]  /*352e0*/  @P2 STG.E.U16 desc[UR24][R40.64], R42 ;  /* 0x0000002a28002986 */ /* 0x0001e2000c101518 */
[-C--:B------:R-:W-:Y:S02]  /*352f0*/  LEA.HI.X.SX32 R45, R45, R3.reuse, 0x1, P6 ;  /* 0x000000032d2d7211 */ /* 0x080fe400030f0eff */
[-C--:B0-----:R-:W-:Y:S02]  /*35300*/  LEA R40, P6, R0, R2.reuse, 0x1 ;  /* 0x0000000200287211 */ /* 0x081fe400078c08ff */
[----:B------:R-:W-:Y:S02]  /*35310*/  PRMT R42, R42, 0x7632, R42 ;  /* 0x000076322a2a7816 */ /* 0x000fe4000000002a */
[----:B------:R-:W-:Y:S01]  /*35320*/  LEA.HI.X.SX32 R41, R0, R3, 0x1, P6 ;  /* 0x0000000300297211 */ /* 0x000fe200030f0eff */
[C---:B------:R-:W-:Y:S02]  /*35330*/  IMAD R0, R93.reuse, 0x2, R0 ;  /* 0x000000025d007824 */ /* 0x040fe400078e0200 */
[----:B------:R0:W-:Y:S04]  /*35340*/  @P3 STG.E.U16 desc[UR24][R44.64], R42 ;  /* 0x0000002a2c003986 */ /* 0x0001e8000c101518 */
[----:B------:R1:W-:Y:S01]  /*35350*/  @P5 STG.E.U16 desc[UR24][R40.64], R43 ;  /* 0x0000002b28005986 */ /* 0x0003e2000c101518 */
[----:B0-----:R-:W-:Y:S01]  /*35360*/  IMAD R44, R93, 0x2, R0 ;  /* 0x000000025d2c7824 */ /* 0x001fe200078e0200 */
[----:B-1----:R-:W-:-:S02]  /*35370*/  LEA R40, P6, R0, R2, 0x1 ;  /* 0x0000000200287211 */ /* 0x002fc400078c08ff */
[----:B------:R-:W-:Y:S02]  /*35380*/  PRMT R43, R43, 0x7632, R43 ;  /* 0x000076322b2b7816 */ /* 0x000fe4000000002b */
[----:B------:R-:W-:Y:S02]  /*35390*/  LEA.HI.X.SX32 R41, R0, R3, 0x1, P6 ;  /* 0x0000000300297211 */ /* 0x000fe400030f0eff */
[----:B----4-:R-:W-:Y:S01]  /*353a0*/  ISETP.LT.AND P4, PT, R54, UR6, !P0 ;  /* 0x0000000636007c0c */ /* 0x010fe2000c781270 */
[----:B------:R-:W0:Y:S01]  /*353b0*/  LDCU UR6, c[0x0][0x39c] ;  /* 0x00007380ff0677ac */ /* 0x000e220008000800 */
[----:B------:R-:W-:Y:S01]  /*353c0*/  ISETP.LT.AND P2, PT, R50, UR5, !P0 ;  /* 0x0000000532007c0c */ /* 0x000fe2000c741270 */
[----:B------:R-:W1:Y:S01]  /*353d0*/  LDCU UR5, c[0x0][0x39c] ;  /* 0x00007380ff0577ac */ /* 0x000e620008000800 */
[----:B------:R-:W4:Y:S01]  /*353e0*/  LDL.LU R50, [R1+0xd0c] ;  /* 0x000d0c0001327983 */ /* 0x000f220000300800 */
[----:B---3--:R-:W-:-:S03]  /*353f0*/  ISETP.LT.AND P3, PT, R53, UR4, !P0 ;  /* 0x0000000435007c0c */ /* 0x008fc6000c761270 */
[----:B------:R-:W3:Y:S01]  /*35400*/  LDL.LU R49, [R1+0xd40] ;  /* 0x000d400001317983 */ /* 0x000ee20000300800 */
[----:B------:R-:W2:Y:S01]  /*35410*/  LDCU UR4, c[0x0][0x39c] ;  /* 0x00007380ff0477ac */ /* 0x000ea20008000800 */
[----:B------:R-:W-:-:S03]  /*35420*/  LEA R42, P6, R44, R2, 0x1 ;  /* 0x000000022c2a7211 */ /* 0x000fc600078c08ff */
[----:B------:R0:W-:Y:S04]  /*35430*/  @P4 STG.E.U16 desc[UR24][R40.64], R43 ;  /* 0x0000002b28004986 */ /* 0x0001e8000c101518 */
[----:B------:R-:W3:Y:S04]  /*35440*/  LDL.LU R48, [R1+0xd50] ;  /* 0x000d500001307983 */ /* 0x000ee80000300800 */
[----:B------:R-:W3:Y:S01]  /*35450*/  LDL.LU R47, [R1+0xc94] ;  /* 0x000c9400012f7983 */ /* 0x000ee20000300800 */
[----:B0-----:R-:W-:-:S05]  /*35460*/  LEA.HI.X.SX32 R43, R44, R3, 0x1, P6 ;  /* 0x000000032c2b7211 */ /* 0x001fca00030f0eff */
[----:B------:R0:W-:Y:S01]  /*35470*/  @P2 STG.E.U16 desc[UR24][R42.64], R36 ;  /* 0x000000242a002986 */ /* 0x0001e2000c101518 */
[----:B--2---:R-:W-:Y:S01]  /*35480*/  ISETP.LT.AND P2, PT, R46, UR4, !P0 ;  /* 0x000000042e007c0c */ /* 0x004fe2000c741270 */
[----:B------:R-:W-:Y:S02]  /*35490*/  IMAD R0, R93, 0x2, R44 ;  /* 0x000000025d007824 */ /* 0x000fe400078e022c */
[----:B------:R-:W2:Y:S01]  /*354a0*/  LDL.LU R46, [R1+0xcc4] ;  /* 0x000cc400012e7983 */ /* 0x000ea20000300800 */
[----:B------:R-:W-:Y:S01]  /*354b0*/  ISETP.LT.AND P5, PT, R52, UR6, !P0 ;  /* 0x0000000634007c0c */ /* 0x000fe2000c7a1270 */
[----:B------:R-:W4:Y:S01]  /*354c0*/  LDCU UR6, c[0x0][0x39c] ;  /* 0x00007380ff0677ac */ /* 0x000f220008000800 */
[----:B-1----:R-:W-:Y:S01]  /*354d0*/  ISETP.LT.AND P4, PT, R51, UR5, !P0 ;  /* 0x0000000533007c0c */ /* 0x002fe2000c781270 */
[----:B------:R-:W-:Y:S01]  /*354e0*/  IMAD R45, R93, 0x2, R0 ;  /* 0x000000025d2d7824 */ /* 0x000fe200078e0200 */
[----:B------:R-:W3:Y:S01]  /*354f0*/  LDCU UR5, c[0x0][0x39c] ;  /* 0x00007380ff0577ac */ /* 0x000ee20008000800 */
[----:B------:R-:W-:-:S02]  /*35500*/  LEA R40, P6, R0, R2, 0x1 ;  /* 0x0000000200287211 */ /* 0x000fc400078c08ff */
[----:B------:R-:W-:Y:S01]  /*35510*/  PRMT R44, R36, 0x7632, R44 ;  /* 0x00007632242c7816 */ /* 0x000fe2000000002c */
[----:B0-----:R-:W-:Y:S01]  /*35520*/  IMAD R36, R93, 0x2, R45 ;  /* 0x000000025d247824 */ /* 0x001fe200078e022d */
[-C--:B------:R-:W-:Y:S01]  /*35530*/  LEA.HI.X.SX32 R41, R0, R3.reuse, 0x1, P6 ;  /* 0x0000000300297211 */ /* 0x080fe200030f0eff */
[----:B------:R-:W0:Y:S01]  /*35540*/  LDCU UR4, c[0x0][0x39c] ;  /* 0x00007380ff0477ac */ /* 0x000e220008000800 */
[----:B------:R-:W-:Y:S01]  /*35550*/  LEA R42, P6, R45, R2, 0x1 ;  /* 0x000000022d2a7211 */ /* 0x000fe200078c08ff */
[----:B------:R-:W-:Y:S02]  /*35560*/  IMAD R0, R93, 0x2, R36 ;  /* 0x000000025d007824 */ /* 0x000fe400078e0224 */
[----:B------:R1:W-:Y:S01]  /*35570*/  @P3 STG.E.U16 desc[UR24][R40.64], R44 ;  /* 0x0000002c28003986 */ /* 0x0003e2000c101518 */
[----:B------:R-:W-:-:S03]  /*35580*/  LEA.HI.X.SX32 R43, R45, R3, 0x1, P6 ;  /* 0x000000032d2b7211 */ /* 0x000fc600030f0eff */
[----:B------:R-:W2:Y:S01]  /*35590*/  LDL.LU R45, [R1+0xcf4] ;  /* 0x000cf400012d7983 */ /* 0x000ea20000300800 */
[----:B-1----:R-:W-:-:S03]  /*355a0*/  LEA R40, P6, R36, R2, 0x1 ;  /* 0x0000000224287211 */ /* 0x002fc600078c08ff */
[----:B------:R1:W-:Y:S01]  /*355b0*/  @P5 STG.E.U16 desc[UR24][R42.64], R37 ;  /* 0x000000252a005986 */ /* 0x0003e2000c101518 */
[-C--:B------:R-:W-:Y:S02]  /*355c0*/  LEA.HI.X.SX32 R41, R36, R3.reuse, 0x1, P6 ;  /* 0x0000000324297211 */ /* 0x080fe400030f0eff */
[CC--:B------:R-:W-:Y:S01]  /*355d0*/  LEA R36, P6, R0.reuse, R2.reuse, 0x1 ;  /* 0x0000000200247211 */ /* 0x0c0fe200078c08ff */
[----:B-1----:R-:W2:Y:S01]  /*355e0*/  LDL.LU R43, [R1+0xd14] ;  /* 0x000d1400012b7983 */ /* 0x002ea20000300800 */
[----:B------:R-:W-:Y:S02]  /*355f0*/  PRMT R42, R37, 0x7632, R42 ;  /* 0x00007632252a7816 */ /* 0x000fe4000000002a */
[-C--:B------:R-:W-:Y:S01]  /*35600*/  LEA.HI.X.SX32 R37, R0, R3.reuse, 0x1, P6 ;  /* 0x0000000300257211 */ /* 0x080fe200030f0eff */
[----:B------:R-:W-:Y:S02]  /*35610*/  IMAD R0, R93, 0x2, R0 ;  /* 0x000000025d007824 */ /* 0x000fe400078e0200 */
[----:B------:R1:W-:Y:S01]  /*35620*/  @P4 STG.E.U16 desc[UR24][R40.64], R42 ;  /* 0x0000002a28004986 */ /* 0x0003e2000c101518 */
[----:B----4-:R-:W-:Y:S01]  /*35630*/  ISETP.LT.AND P3, PT, R50, UR6, !P0 ;  /* 0x0000000632007c0c */ /* 0x010fe2000c761270 */
[----:B------:R-:W4:Y:S01]  /*35640*/  LDCU UR6, c[0x0][0x39c] ;  /* 0x00007380ff0677ac */ /* 0x000f220008000800 */
[----:B---3--:R-:W-:Y:S01]  /*35650*/  ISETP.LT.AND P5, PT, R49, UR5, !P0 ;  /* 0x0000000531007c0c */ /* 0x008fe2000c7a1270 */
[----:B------:R-:W2:Y:S01]  /*35660*/  LDCU UR5, c[0x0][0x39c] ;  /* 0x00007380ff0577ac */ /* 0x000ea20008000800 */
[C---:B-1----:R-:W-:Y:S01]  /*35670*/  LEA R40, P6, R0.reuse, R2, 0x1 ;  /* 0x0000000200287211 */ /* 0x042fe200078c08ff */
[----:B------:R1:W-:Y:S03]  /*35680*/  @P2 STG.E.U16 desc[UR24][R36.64], R38 ;  /* 0x0000002624002986 */ /* 0x0003e6000c101518 */
[----:B------:R-:W-:-:S02]  /*35690*/  LEA.HI.X.SX32 R41, R0, R3, 0x1, P6 ;  /* 0x0000000300297211 */ /* 0x000fc400030f0eff */
[----:B0-----:R-:W-:Y:S01]  /*356a0*/  ISETP.LT.AND P4, PT, R48, UR4, !P0 ;  /* 0x0000000430007c0c */ /* 0x001fe2000c781270 */
[----:B------:R-:W0:Y:S01]  /*356b0*/  LDCU UR4, c[0x0][0x39c] ;  /* 0x00007380ff0477ac */ /* 0x000e220008000800 */
[----:B-1----:R-:W-:Y:S02]  /*356c0*/  PRMT R38, R38, 0x7632, R38 ;  /* 0x0000763226267816 */ /* 0x002fe40000000026 */
[----:B----4-:R-:W-:Y:S01]  /*356d0*/  ISETP.LT.AND P2, PT, R47, UR6, !P0 ;  /* 0x000000062f007c0c */ /* 0x010fe2000c741270 */
[C---:B------:R-:W-:Y:S01]  /*356e0*/  IMAD R37, R93.reuse, 0x2, R0 ;  /* 0x000000025d257824 */ /* 0x040fe200078e0200 */
[----:B------:R-:W3:Y:S01]  /*356f0*/  LDL.LU R47, [R1+0xd4c] ;  /* 0x000d4c00012f7983 */ /* 0x000ee20000300800 */
[----:B------:R-:W1:Y:S03]  /*35700*/  LDCU UR6, c[0x0][0x39c] ;  /* 0x00007380ff0677ac */ /* 0x000e660008000800 */
[----:B------:R4:W-:Y:S04]  /*35710*/  @P3 STG.E.U16 desc[UR24][R40.64], R38 ;  /* 0x0000002628003986 */ /* 0x0009e8000c101518 */
[----:B------:R-:W3:Y:S01]  /*35720*/  LDL.LU R48, [R1+0xc84] ;  /* 0x000c840001307983 */ /* 0x000ee20000300800 */
[----:B--2---:R-:W-:Y:S01]  /*35730*/  ISETP.LT.AND P3, PT, R46, UR5, !P0 ;  /* 0x000000052e007c0c */ /* 0x004fe2000c761270 */
[----:B------:R-:W-:-:S02]  /*35740*/  IMAD R0, R93, 0x2, R37 ;  /* 0x000000025d007824 */ /* 0x000fc400078e0225 */
[----:B------:R-:W2:Y:S01]  /*35750*/  LDL.LU R46, [R1+0xca0] ;  /* 0x000ca000012e7983 */ /* 0x000ea20000300800 */
[CC--:B------:R-:W-:Y:S01]  /*35760*/  LEA R36, P6, R37.reuse, R2.reuse, 0x1 ;  /* 0x0000000225247211 */ /* 0x0c0fe200078c08ff */
[----:B------:R-:W3:Y:S03]  /*35770*/  LDCU UR5, c[0x0][0x39c] ;  /* 0x00007380ff0577ac */ /* 0x000ee60008000800 */
[-C--:B------:R-:W-:Y:S02]  /*35780*/  LEA.HI.X.SX32 R37, R37, R3.reuse, 0x1, P6 ;  /* 0x0000000325257211 */ /* 0x080fe400030f0eff */
[CC--:B----4-:R-:W-:Y:S01]  /*35790*/  LEA R40, P6, R0.reuse, R2.reuse, 0x1 ;  /* 0x0000000200287211 */ /* 0x0d0fe200078c08ff */
[----:B------:R-:W-:Y:S01]  /*357a0*/  IMAD R42, R93, 0x2, R0 ;  /* 0x000000025d2a7824 */ /* 0x000fe200078e0200 */
[----:B------:R-:W-:Y:S02]  /*357b0*/  PRMT R38, R39, 0x7632, R38 ;  /* 0x0000763227267816 */ /* 0x000fe40000000026 */
[----:B------:R-:W-:Y:S01]  /*357c0*/  LEA.HI.X.SX32 R41, R0, R3, 0x1, P6 ;  /* 0x0000000300297211 */ /* 0x000fe200030f0eff */
[----:B------:R4:W-:Y:S04]  /*357d0*/  @P5 STG.E.U16 desc[UR24][R36.64], R39 ;  /* 0x0000002724005986 */ /* 0x0009e8000c101518 */
[----:B------:R1:W-:Y:S01]  /*357e0*/  @P4 STG.E.U16 desc[UR24][R40.64], R38 ;  /* 0x0000002628004986 */ /* 0x0003e2000c101518 */
[----:B0-----:R-:W-:Y:S01]  /*357f0*/  ISETP.LT.AND P5, PT, R45, UR4, !P0 ;  /* 0x000000042d007c0c */ /* 0x001fe2000c7a1270 */
[----:B------:R-:W0:Y:S02]  /*35800*/  LDCU UR4, c[0x0][0x39c] ;  /* 0x00007380ff0477ac */ /* 0x000e240008000800 */
[----:B------:R-:W2:Y:S01]  /*35810*/  LDL.LU R45, [R1+0xcd0] ;  /* 0x000cd000012d7983 */ /* 0x000ea20000300800 */
[----:B----4-:R-:W-:Y:S01]  /*35820*/  LEA R36, P6, R42, R2, 0x1 ;  /* 0x000000022a247211 */ /* 0x010fe200078c08ff */
[----:B------:R-:W-:-:S03]  /*35830*/  IMAD R39, R93, 0x2, R42 ;  /* 0x000000025d277824 */ /* 0x000fc600078e022a */
[-C--:B------:R-:W-:Y:S01]  /*35840*/  LEA.HI.X.SX32 R37, R42, R3.reuse, 0x1, P6 ;  /* 0x000000032a257211 */ /* 0x080fe200030f0eff */
[----:B------:R-:W-:Y:S01]  /*35850*/  IMAD R0, R93, 0x2, R39 ;  /* 0x000000025d007824 */ /* 0x000fe200078e0227 */
[----:B-1----:R-:W-:Y:S02]  /*35860*/  LEA R38, P6, R39, R2, 0x1 ;  /* 0x0000000227267211 */ /* 0x002fe400078c08ff */
[----:B------:R-:W-:Y:S01]  /*35870*/  ISETP.LT.AND P4, PT, R43, UR6, !P0 ;  /* 0x000000062b007c0c */ /* 0x000fe2000c781270 */
[----:B------:R-:W2:Y:S01]  /*35880*/  LDCU UR6, c[0x0][0x39c] ;  /* 0x00007380ff0677ac */ /* 0x000ea20008000800 */
[----:B------:R-:W4:Y:S01]  /*35890*/  LDL.LU R43, [R1+0xcfc] ;  /* 0x000cfc00012b7983 */ /* 0x000f220000300800 */
[----:B------:R-:W-:-:S03]  /*358a0*/  LEA.HI.X.SX32 R39, R39, R3, 0x1, P6 ;  /* 0x0000000327277211 */ /* 0x000fc600030f0eff */
[----:B------:R1:W-:Y:S02]  /*358b0*/  @P2 STG.E.U16 desc[UR24][R36.64], R68 ;  /* 0x0000004424002986 */ /* 0x0003e4000c101518 */
[----:B-1----:R-:W-:Y:S02]  /*358c0*/  LEA R36, P6, R0, R2, 0x1 ;  /* 0x0000000200247211 */ /* 0x002fe400078c08ff */
[----:B------:R-:W-:Y:S02]  /*358d0*/  PRMT R68, R68, 0x7632, R68 ;  /* 0x0000763244447816 */ /* 0x000fe40000000044 */
[----:B------:R-:W-:-:S03]  /*358e0*/  LEA.HI.X.SX32 R37, R0, R3, 0x1, P6 ;  /* 0x0000000300257211 */ /* 0x000fc600030f0eff */
[----:B------:R-:W-:Y:S04]  /*358f0*/  @P3 STG.E.U16 desc[UR24][R38.64], R68 ;  /* 0x0000004426003986 */ /* 0x000fe8000c101518 */
[----:B------:R1:W-:Y:S01]  /*35900*/  @P5 STG.E.U16 desc[UR24][R36.64], R69 ;  /* 0x0000004524005986 */ /* 0x0003e2000c101518 */
[----:B---3--:R-:W-:Y:S01]  /*35910*/  ISETP.LT.AND P2, PT, R47, UR5, !P0 ;  /* 0x000000052f007c0c */ /* 0x008fe2000c741270 */
[----:B------:R-:W-:Y:S02]  /*35920*/  IMAD R0, R93, 0x2, R0 ;  /* 0x000000025d007824 */ /* 0x000fe400078e0200 */
[----:B------:R-:W3:Y:S01]  /*35930*/  LDL.LU R47, [R1+0xd18] ;  /* 0x000d1800012f7983 */ /* 0x000ee20000300800 */
[----:B------:R-:W0:Y:S03]  /*35940*/  LDCU UR5, c[0x0][0x39c] ;  /* 0x00007380ff0577ac */ /* 0x000e260008000800 */
[----:B------:R-:W3:Y:S01]  /*35950*/  LDL.LU R42, [R1+0xc80] ;  /* 0x000c8000012a7983 */ /* 0x000ee20000300800 */
[----:B--2---:R-:W-:-:S02]  /*35960*/  ISETP.LT.AND P5, PT, R46, UR6, !P0 ;  /* 0x000000062e007c0c */ /* 0x004fc4000c7a1270 */
[----:B0-----:R-:W-:Y:S01]  /*35970*/  ISETP.LT.AND P3, PT, R48, UR4, !P0 ;  /* 0x0000000430007c0c */ /* 0x001fe2000c761270 */
[----:B------:R-:W2:Y:S01]  /*35980*/  LDL.LU R46, [R1+0xc90] ;  /* 0x000c9000012e7983 */ /* 0x000ea20000300800 */
[----:B------:R-:W4:Y:S01]  /*35990*/  LDCU UR4, c[0x0][0x39c] ;  /* 0x00007380ff0477ac */ /* 0x000f220008000800 */
[CC--:B-1----:R-:W-:Y:S01]  /*359a0*/  LEA R36, P6, R0.reuse, R2.reuse, 0x1 ;  /* 0x0000000200247211 */ /* 0x0c2fe200078c08ff */
[----:B------:R-:W-:Y:S01]  /*359b0*/  IMAD R39, R93, 0x2, R0 ;  /* 0x000000025d277824 */ /* 0x000fe200078e0200 */
[----:B------:R-:W-:Y:S01]  /*359c0*/  PRMT R69, R69, 0x7632, R69 ;  /* 0x0000763245457816 */ /* 0x000fe20000000045 */
[----:B------:R-:W0:Y:S01]  /*359d0*/  LDCU UR6, c[0x0][0x39c] ;  /* 0x00007380ff0677ac */ /* 0x000e220008000800 */
[----:B------:R-:W-:Y:S01]  /*359e0*/  LEA.HI.X.SX32 R37, R0, R3, 0x1, P6 ;  /* 0x0000000300257211 */ /* 0x000fe200030f0eff */
[----:B------:R-:W-:Y:S01]  /*359f0*/  IMAD R0, R93, 0x2, R39 ;  /* 0x000000025d007824 */ /* 0x000fe200078e0227 */
[----:B------:R-:W-:-:S03]  /*35a00*/  LEA R38, P6, R39, R2, 0x1 ;  /* 0x0000000227267211 */ /* 0x000fc600078c08ff */
[----:B------:R1:W-:Y:S01]  /*35a10*/  @P4 STG.E.U16 desc[UR24][R36.64], R69 ;  /* 0x0000004524004986 */ /* 0x0003e2000c101518 */
[----:B------:R-:W-:Y:S01]  /*35a20*/  LEA.HI.X.SX32 R39, R39, R3, 0x1, P6 ;  /* 0x0000000327277211 */ /* 0x000fe200030f0eff */
[----:B------:R-:W-:Y:S01]  /*35a30*/  IMAD R41, R93, 0x2, R0 ;  /* 0x000000025d297824 */ /* 0x000fe200078e0200 */
[----:B------:R-:W-:Y:S02]  /*35a40*/  PRMT R40, R70, 0x7632, R40 ;  /* 0x0000763246287816 */ /* 0x000fe40000000028 */
[----:B------:R-:W-:Y:S01]  /*35a50*/  ISETP.LT.AND P4, PT, R45, UR5, !P0 ;  /* 0x000000052d007c0c */ /* 0x000fe2000c781270 */
[----:B------:R0:W-:Y:S01]  /*35a60*/  @P2 STG.E.U16 desc[UR24][R38.64], R70 ;  /* 0x0000004626002986 */ /* 0x0001e2000c101518 */
[----:B------:R-:W3:Y:S03]  /*35a70*/  LDCU UR5, c[0x0][0x39c] ;  /* 0x00007380ff0577ac */ /* 0x000ee60008000800 */
[----:B------:R-:W2:Y:S01]  /*35a80*/  LDL.LU R45, [R1+0xcb0] ;  /* 0x000cb000012d7983 */ /* 0x000ea20000300800 */
[----:B-1----:R-:W-:-:S04]  /*35a90*/  LEA R36, P6, R0, R2, 0x1 ;  /* 0x0000000200247211 */ /* 0x002fc800078c08ff */
[----:B------:R-:W-:Y:S02]  /*35aa0*/  LEA.HI.X.SX32 R37, R0, R3, 0x1, P6 ;  /* 0x0000000300257211 */ /* 0x000fe400030f0eff */
[----:B0-----:R-:W-:-:S03]  /*35ab0*/  LEA R38, P6, R41, R2, 0x1 ;  /* 0x0000000229267211 */ /* 0x001fc600078c08ff */
[----:B------:R0:W-:Y:S01]  /*35ac0*/  @P3 STG.E.U16 desc[UR24][R36.64], R40 ;  /* 0x0000002824003986 */ /* 0x0001e2000c101518 */
[----:B----4-:R-:W-:Y:S01]  /*35ad0*/  ISETP.LT.AND P2, PT, R43, UR4, !P0 ;  /* 0x000000042b007c0c */ /* 0x010fe2000c741270 */
[----:B------:R-:W2:Y:S01]  /*35ae0*/  LDCU UR4, c[0x0][0x39c] ;  /* 0x00007380ff0477ac */ /* 0x000ea20008000800 */
[----:B------:R-:W-:Y:S01]  /*35af0*/  LEA.HI.X.SX32 R39, R41, R3, 0x1, P6 ;  /* 0x0000000329277211 */ /* 0x000fe200030f0eff */
[----:B------:R-:W4:Y:S01]  /*35b00*/  LDL.LU R43, [R1+0xce0] ;  /* 0x000ce000012b7983 */ /* 0x000f220000300800 */
[----:B0-----:R-:W-:-:S03]  /*35b10*/  IMAD R37, R93, 0x2, R41 ;  /* 0x000000025d257824 */ /* 0x001fc600078e0229 */
[----:B------:R0:W-:Y:S02]  /*35b20*/  @P5 STG.E.U16 desc[UR24][R38.64], R71 ;  /* 0x0000004726005986 */ /* 0x0001e4000c101518 */
[----:B------:R-:W-:Y:S01]  /*35b30*/  LEA R36, P6, R37, R2, 0x1 ;  /* 0x0000000225247211 */ /* 0x000fe200078c08ff */
[----:B------:R-:W-:-:S03]  /*35b40*/  IMAD R0, R93, 0x2, R37 ;  /* 0x000000025d007824 */ /* 0x000fc600078e0225 */
[----:B------:R-:W-:Y:S02]  /*35b50*/  LEA.HI.X.SX32 R37, R37, R3, 0x1, P6 ;  /* 0x0000000325257211 */ /* 0x000fe400030f0eff */
[----:B0-----:R-:W-:-:S05]  /*35b60*/  PRMT R71, R71, 0x7632, R71 ;  /* 0x0000763247477816 */ /* 0x001fca0000000047 */
[----:B------:R0:W-:Y:S01]  /*35b70*/  @P4 STG.E.U16 desc[UR24][R36.64], R71 ;  /* 0x0000004724004986 */ /* 0x0001e2000c101518 */
[----:B---3--:R-:W-:Y:S02]  /*35b80*/  ISETP.LT.AND P5, PT, R42, UR5, !P0 ;  /* 0x000000052a007c0c */ /* 0x008fe4000c7a1270 */
[----:B------:R-:W-:Y:S01]  /*35b90*/  ISETP.LT.AND P3, PT, R47, UR6, !P0 ;  /* 0x000000062f007c0c */ /* 0x000fe2000c761270 */
[----:B------:R-:W3:Y:S01]  /*35ba0*/  LDL.LU R42, [R1+0xd08] ;  /* 0x000d0800012a7983 */ /* 0x000ee20000300800 */
[----:B------:R-:W1:Y:S01]  /*35bb0*/  LDCU UR6, c[0x0][0x39c] ;  /* 0x00007380ff0677ac */ /* 0x000e620008000800 */
[----:B------:R-:W-:Y:S01]  /*35bc0*/  LEA R38, P6, R0, R2, 0x1 ;  /* 0x0000000200267211 */ /* 0x000fe200078c08ff */
[C---:B0-----:R-:W-:Y:S01]  /*35bd0*/  IMAD R36, R93.reuse, 0x2, R0 ;  /* 0x000000025d247824 */ /* 0x041fe200078e0200 */
[----:B------:R-:W0:Y:S01]  /*35be0*/  S2R R91, SR_TID.X ;  /* 0x00000000005b7919 */ /* 0x000e220000002100 */
[----:B------:R-:W4:Y:S01]  /*35bf0*/  LDCU UR5, c[0x0][0x39c] ;  /* 0x00007380ff0577ac */ /* 0x000f220008000800 */
[----:B--2---:R-:W-:Y:S01]  /*35c00*/  ISETP.LT.AND P4, PT, R46, UR4, !P0 ;  /* 0x000000042e007c0c */ /* 0x004fe2000c781270 */
[----:B------:R-:W3:Y:S01]  /*35c10*/  LDCU UR4, c[0x0][0x39c] ;  /* 0x00007380ff0477ac */ /* 0x000ee20008000800 */
[----:B------:R-:W2:Y:S01]  /*35c20*/  LDL.LU R46, [R1+0xc70] ;  /* 0x000c7000012e7983 */ /* 0x000ea20000300800 */
[----:B------:R-:W-:Y:S01]  /*35c30*/  LEA.HI.X.SX32 R39, R0, R3, 0x1, P6 ;  /* 0x0000000300277211 */ /* 0x000fe200030f0eff */
[----:B------:R-:W-:-:S02]  /*35c40*/  IMAD R0, R93, 0x2, R36 ;  /* 0x000000025d007824 */ /* 0x000fc400078e0224 */
[----:B------:R-:W3:Y:S04]  /*35c50*/  LDL.LU R49, [R1+0xcb4] ;  /* 0x000cb40001317983 */ /* 0x000ee80000300800 */
[----:B------:R0:W-:Y:S01]  /*35c60*/  @P2 STG.E.U16 desc[UR24][R38.64], R76 ;  /* 0x0000004c26002986 */ /* 0x0001e2000c101518 */
[----:B------:R-:W-:-:S03]  /*35c70*/  IMAD R41, R93, 0x2, R0 ;  /* 0x000000025d297824 */ /* 0x000fc600078e0200 */
[----:B------:R-:W3:Y:S04]  /*35c80*/  LDL.LU R48, [R1+0xcc0] ;  /* 0x000cc00001307983 */ /* 0x000ee80000300800 */
[----:B------:R-:W3:Y:S01]  /*35c90*/  LDL.LU R47, [R1+0xcdc] ;  /* 0x000cdc00012f7983 */ /* 0x000ee20000300800 */
[CC--:B0-----:R-:W-:Y:S02]  /*35ca0*/  LEA R38, P6, R36.reuse, R2.reuse, 0x1 ;  /* 0x0000000224267211 */ /* 0x0c1fe400078c08ff */
[----:B-1----:R-:W-:Y:S01]  /*35cb0*/  ISETP.LT.AND P2, PT, R45, UR6, !P0 ;  /* 0x000000062d007c0c */ /* 0x002fe2000c741270 */
[----:B------:R-:W2:Y:S01]  /*35cc0*/  LDCU UR6, c[0x0][0x39c] ;  /* 0x00007380ff0677ac */ /* 0x000ea20008000800 */
[----:B------:R-:W-:Y:S01]  /*35cd0*/  LEA.HI.X.SX32 R39, R36, R3, 0x1, P6 ;  /* 0x0000000324277211 */ /* 0x000fe200030f0eff */
[----:B------:R-:W3:Y:S01]  /*35ce0*/  LDL.LU R45, [R1+0xd10] ;  /* 0x000d1000012d7983 */ /* 0x000ee20000300800 */
[----:B------:R-:W-:-:S02]  /*35cf0*/  LEA R36, P6, R0, R2, 0x1 ;  /* 0x0000000200247211 */ /* 0x000fc400078c08ff */
[----:B------:R-:W-:Y:S02]  /*35d00*/  PRMT R76, R76, 0x7632, R76 ;  /* 0x000076324c4c7816 */ /* 0x000fe4000000004c */
[-C--:B------:R-:W-:Y:S02]  /*35d10*/  LEA.HI.X.SX32 R37, R0, R3.reuse, 0x1, P6 ;  /* 0x0000000300257211 */ /* 0x080fe400030f0eff */
[----:B------:R-:W-:Y:S01]  /*35d20*/  LEA R40, P6, R41, R2, 0x1 ;  /* 0x0000000229287211 */ /* 0x000fe200078c08ff */
[----:B------:R-:W-:Y:S01]  /*35d30*/  @P3 STG.E.U16 desc[UR24][R38.64], R76 ;  /* 0x0000004c26003986 */ /* 0x000fe2000c101518 */
[----:B------:R-:W-:Y:S02]  /*35d40*/  IMAD R0, R93, 0x2, R41 ;  /* 0x000000025d007824 */ /* 0x000fe400078e0229 */
[----:B------:R-:W-:Y:S01]  /*35d50*/  LEA.HI.X.SX32 R41, R41, R3, 0x1, P6 ;  /* 0x0000000329297211 */ /* 0x000fe200030f0eff */
[----:B------:R0:W-:Y:S02]  /*35d60*/  @P5 STG.E.U16 desc[UR24][R36.64], R77 ;  /* 0x0000004d24005986 */ /* 0x0001e4000c101518 */
[----:B0-----:R-:W-:-:S05]  /*35d70*/  PRMT R77, R77, 0x7632, R77 ;  /* 0x000076324d4d7816 */ /* 0x001fca000000004d */
[----:B------:R0:W-:Y:S01]  /*35d80*/  @P4 STG.E.U16 desc[UR24][R40.64], R77 ;  /* 0x0000004d28004986 */ /* 0x0001e2000c101518 */
[----:B--2---:R-:W-:Y:S01]  /*35d90*/  ISETP.LT.AND P4, PT, R46, UR6, !P0 ;  /* 0x000000062e007c0c */ /* 0x004fe2000c781270 */
[----:B------:R-:W-:Y:S02]  /*35da0*/  IMAD.SHL.U32 R91, R91, 0x10, RZ ;  /* 0x000000105b5b7824 */ /* 0x000fe400078e00ff */
[----:B------:R-:W2:Y:S01]  /*35db0*/  LDL.LU R46, [R1+0xc58] ;  /* 0x000c5800012e7983 */ /* 0x000ea20000300800 */
[----:B----4-:R-:W-:Y:S01]  /*35dc0*/  ISETP.LT.AND P3, PT, R43, UR5, !P0 ;  /* 0x000000052b007c0c */ /* 0x010fe2000c761270 */
[----:B------:R-:W1:Y:S01]  /*35dd0*/  LDCU UR5, c[0x0][0x39c] ;  /* 0x00007380ff0577ac */ /* 0x000e620008000800 */
[----:B------:R-:W-:Y:S02]  /*35de0*/  LOP3.LUT R91, R91, 0x7f0, RZ, 0xc0, !PT ;  /* 0x000007f05b5b7812 */ /* 0x000fe400078ec0ff */
[----:B---3--:R-:W-:Y:S01]  /*35df0*/  ISETP.LT.AND P5, PT, R42, UR4, !P0 ;  /* 0x000000042a007c0c */ /* 0x008fe2000c7a1270 */
[----:B------:R-:W3:Y:S01]  /*35e00*/  LDCU UR4, c[0x0][0x39c] ;  /* 0x00007380ff0477ac */ /* 0x000ee20008000800 */
[C---:B0-----:R-:W-:Y:S01]  /*35e10*/  IMAD R41, R93.reuse, 0x2, R0 ;  /* 0x000000025d297824 */ /* 0x041fe200078e0200 */
[----:B------:R-:W0:Y:S01]  /*35e20*/  LDS.128 R36, [R91+UR10] ;  /* 0x0000000a5b247984 */ /* 0x000e220008000c00 */
[CC--:B------:R-:W-:Y:S01]  /*35e30*/  LEA R42, P6, R0.reuse, R2.reuse, 0x1 ;  /* 0x00000002002a7211 */ /* 0x0c0fe200078c08ff */
[----:B------:R-:W4:Y:S02]  /*35e40*/  LDCU UR6, c[0x0][0x39c] ;  /* 0x00007380ff0677ac */ /* 0x000f240008000800 */
[----:B------:R-:W2:Y:S01]  /*35e50*/  LDL.LU R50, [R1+0xc7c] ;  /* 0x000c7c0001327983 */ /* 0x000ea20000300800 */
[----:B------:R-:W-:Y:S01]  /*35e60*/  LEA.HI.X.SX32 R43, R0, R3, 0x1, P6 ;  /* 0x00000003002b7211 */ /* 0x000fe200030f0eff */
[----:B------:R-:W-:Y:S01]  /*35e70*/  IMAD R0, R93, 0x2, R41 ;  /* 0x000000025d007824 */ /* 0x000fe200078e0229 */
[----:B------:R-:W-:-:S03]  /*35e80*/  LEA R40, P6, R41, R2, 0x1 ;  /* 0x0000000229287211 */ /* 0x000fc600078c08ff */
[----:B------:R3:W-:Y:S01]  /*35e90*/  @P2 STG.E.U16 desc[UR24][R42.64], R78 ;  /* 0x0000004e2a002986 */ /* 0x0007e2000c101518 */
[-C--:B------:R-:W-:Y:S02]  /*35ea0*/  LEA.HI.X.SX32 R41, R41, R3.reuse, 0x1, P6 ;  /* 0x0000000329297211 */ /* 0x080fe400030f0eff */
[----:B-1----:R-:W-:Y:S01]  /*35eb0*/  ISETP.LT.AND P2, PT, R49, UR5, !P0 ;  /* 0x0000000531007c0c */ /* 0x002fe2000c741270 */
[----:B------:R-:W1:Y:S01]  /*35ec0*/  LDCU UR5, c[0x0][0x39c] ;  /* 0x00007380ff0577ac */ /* 0x000e620008000800 */
[----:B------:R-:W2:Y:S01]  /*35ed0*/  LDL.LU R49, [R1+0xcbc] ;  /* 0x000cbc0001317983 */ /* 0x000ea20000300800 */
[----:B---3--:R-:W-:Y:S02]  /*35ee0*/  LEA R42, P6, R0, R2, 0x1 ;  /* 0x00000002002a7211 */ /* 0x008fe400078c08ff */
[----:B------:R-:W-:Y:S02]  /*35ef0*/  PRMT R78, R78, 0x7632, R78 ;  /* 0x000076324e4e7816 */ /* 0x000fe4000000004e */
[----:B------:R-:W-:Y:S01]  /*35f00*/  LEA.HI.X.SX32 R43, R0, R3, 0x1, P6 ;  /* 0x00000003002b7211 */ /* 0x000fe200030f0eff */
[----:B------:R-:W-:-:S02]  /*35f10*/  IMAD R0, R93, 0x2, R0 ;  /* 0x000000025d007824 */ /* 0x000fc400078e0200 */
[----:B------:R3:W-:Y:S01]  /*35f20*/  @P3 STG.E.U16 desc[UR24][R40.64], R78 ;  /* 0x0000004e28003986 */ /* 0x0007e2000c101518 */
[----:B------:R-:W-:Y:S01]  /*35f30*/  ISETP.LT.AND P3, PT, R48, UR4, !P0 ;  /* 0x0000000430007c0c */ /* 0x000fe2000c761270 */
[----:B------:R-:W2:Y:S02]  /*35f40*/  LDCU UR4, c[0x0][0x39c] ;  /* 0x00007380ff0477ac */ /* 0x000ea40008000800 */
[----:B------:R0:W-:Y:S01]  /*35f50*/  @P5 STG.E.U16 desc[UR24][R42.64], R79 ;  /* 0x0000004f2a005986 */ /* 0x0001e2000c101518 */
[----:B----4-:R-:W-:Y:S01]  /*35f60*/  ISETP.LT.AND P5, PT, R47, UR6, !P0 ;  /* 0x000000062f007c0c */ /* 0x010fe2000c7a1270 */
[----:B------:R-:W4:Y:S02]  /*35f70*/  LDCU UR6, c[0x0][0x39c] ;  /* 0x00007380ff0677ac */ /* 0x000f240008000800 */
[----:B------:R-:W4:Y:S01]  /*35f80*/  LDL.LU R47, [R1+0xccc] ;  /* 0x000ccc00012f7983 */ /* 0x000f220000300800 */
[----:B---3--:R-:W-:-:S03]  /*35f90*/  LEA R40, P6, R0, R2, 0x1 ;  /* 0x0000000200287211 */ /* 0x008fc600078c08ff */
[----:B------:R-:W3:Y:S01]  /*35fa0*/  LDL.LU R48, [R1+0xcec] ;  /* 0x000cec0001307983 */ /* 0x000ee20000300800 */
[----:B0-----:R-:W-:Y:S01]  /*35fb0*/  IMAD R43, R93, 0x2, R0 ;  /* 0x000000025d2b7824 */ /* 0x001fe200078e0200 */
[----:B------:R-:W-:-:S04]  /*35fc0*/  LEA.HI.X.SX32 R41, R0, R3, 0x1, P6 ;  /* 0x0000000300297211 */ /* 0x000fc800030f0eff */
[----:B------:R-:W-:Y:S01]  /*35fd0*/  LEA R42, P6, R43, R2, 0x1 ;  /* 0x000000022b2a7211 */ /* 0x000fe200078c08ff */
[----:B------:R-:W-:Y:S01]  /*35fe0*/  IMAD R0, R93, 0x2, R43 ;  /* 0x000000025d007824 */ /* 0x000fe200078e022b */
[----:B------:R-:W-:Y:S02]  /*35ff0*/  PRMT R79, R79, 0x7632, R79 ;  /* 0x000076324f4f7816 */ /* 0x000fe4000000004f */
[----:B------:R-:W-:-:S03]  /*36000*/  LEA.HI.X.SX32 R43, R43, R3, 0x1, P6 ;  /* 0x000000032b2b7211 */ /* 0x000fc600030f0eff */
[----:B------:R0:W-:Y:S04]  /*36010*/  @P4 STG.E.U16 desc[UR24][R40.64], R79 ;  /* 0x0000004f28004986 */ /* 0x0001e8000c101518 */
[----:B------:R0:W-:Y:S01]  /*36020*/  @P2 STG.E.U16 desc[UR24][R42.64], R36 ;  /* 0x000000242a002986 */ /* 0x0001e2000c101518 */
[----:B-1----:R-:W-:Y:S01]  /*36030*/  ISETP.LT.AND P4, PT, R45, UR5, !P0 ;  /* 0x000000052d007c0c */ /* 0x002fe2000c781270 */
[----:B------:R-:W-:Y:S01]  /*36040*/  IMAD R45, R93, 0x2, R0 ;  /* 0x000000025d2d7824 */ /* 0x000fe200078e0200 */
[----:B------:R-:W-:Y:S01]  /*36050*/  PRMT R44, R36, 0x7632, R44 ;  /* 0x00007632242c7816 */ /* 0x000fe2000000002c */
[----:B------:R-:W1:Y:S01]  /*36060*/  LDCU UR5, c[0x0][0x39c] ;  /* 0x00007380ff0577ac */ /* 0x000e620008000800 */
[----:B0-----:R-:W-:-:S04]  /*36070*/  LEA R40, P6, R0, R2, 0x1 ;  /* 0x0000000200287211 */ /* 0x001fc800078c08ff */
[----:B------:R-:W-:Y:S02]  /*36080*/  LEA.HI.X.SX32 R41, R0, R3, 0x1, P6 ;  /* 0x0000000300297211 */ /* 0x000fe400030f0eff */
[----:B------:R-:W-:Y:S01]  /*36090*/  LEA R42, P6, R45, R2, 0x1 ;  /* 0x000000022d2a7211 */ /* 0x000fe200078c08ff */
[----:B------:R-:W-:-:S03]  /*360a0*/  IMAD R36, R93, 0x2, R45 ;  /* 0x000000025d247824 */ /* 0x000fc600078e022d */
[----:B------:R-:W-:Y:S02]  /*360b0*/  LEA.HI.X.SX32 R43, R45, R3, 0x1, P6 ;  /* 0x000000032d2b7211 */ /* 0x000fe400030f0eff */
[----:B--2---:R-:W-:Y:S01]  /*360c0*/  ISETP.LT.AND P2, PT, R46, UR4, !P0 ;  /* 0x000000042e007c0c */ /* 0x004fe2000c741270 */
[----:B------:R-:W0:Y:S01]  /*360d0*/  LDCU UR4, c[0x0][0x39c] ;  /* 0x00007380ff0477ac */ /* 0x000e220008000800 */
[----:B------:R-:W2:Y:S04]  /*360e0*/  LDL.LU R46, [R1+0xc3c] ;  /* 0x000c3c00012e7983 */ /* 0x000ea80000300800 */
[----:B------:R-:W3:Y:S01]  /*360f0*/  LDL.LU R45, [R1+0xc64] ;  /* 0x000c6400012d7983 */ /* 0x000ee20000300800 */
[----:B------:R-:W-:-:S03]  /*36100*/  IMAD R0, R93, 0x2, R36 ;  /* 0x000000025d007824 */ /* 0x000fc600078e0224 */
[----:B------:R0:W-:Y:S04]  /*36110*/  @P3 STG.E.U16 desc[UR24][R40.64], R44 ;  /* 0x0000002c28003986 */ /* 0x0001e8000c101518 */
[----:B------:R1:W-:Y:S01]  /*36120*/  @P5 STG.E.U16 desc[UR24][R42.64], R37 ;  /* 0x000000252a005986 */ /* 0x0003e2000c101518 */
[----:B0-----:R-:W-:-:S04]  /*36130*/  LEA R40, P6, R36, R2, 0x1 ;  /* 0x0000000224287211 */ /* 0x001fc800078c08ff */
[-C--:B------:R-:W-:Y:S02]  /*36140*/  LEA.HI.X.SX32 R41, R36, R3.reuse, 0x1, P6 ;  /* 0x0000000324297211 */ /* 0x080fe400030f0eff */
[----:B-1----:R-:W-:Y:S02]  /*36150*/  PRMT R42, R37, 0x7632, R42 ;  /* 0x00007632252a7816 */ /* 0x002fe4000000002a */
[CC--:B------:R-:W-:Y:S02]  /*36160*/  LEA R36, P6, R0.reuse, R2.reuse, 0x1 ;  /* 0x0000000200247211 */ /* 0x0c0fe400078c08ff */
[----:B------:R-:W-:Y:S01]  /*36170*/  ISETP.LT.AND P5, PT, R49, UR5, !P0 ;  /* 0x0000000531007c0c */ /* 0x000fe2000c7a1270 */
[----:B------:R-:W2:Y:S01]  /*36180*/  LDCU UR5, c[0x0][0x39c] ;  /* 0x00007380ff0577ac */ /* 0x000ea20008000800 */
[----:B------:R0:W-:Y:S01]  /*36190*/  @P4 STG.E.U16 desc[UR24][R40.64], R42 ;  /* 0x0000002a28004986 */ /* 0x0001e2000c101518 */
[-C--:B------:R-:W-:Y:S01]  /*361a0*/  LEA.HI.X.SX32 R37, R0, R3.reuse, 0x1, P6 ;  /* 0x0000000300257211 */ /* 0x080fe200030f0eff */
[----:B------:R-:W-:Y:S01]  /*361b0*/  IMAD R0, R93, 0x2, R0 ;  /* 0x000000025d007824 */ /* 0x000fe200078e0200 */
[----:B----4-:R-:W-:Y:S01]  /*361c0*/  ISETP.LT.AND P3, PT, R50, UR6, !P0 ;  /* 0x0000000632007c0c */ /* 0x010fe2000c761270 */
[----:B------:R-:W1:Y:S01]  /*361d0*/  LDCU UR6, c[0x0][0x39c] ;  /* 0x00007380ff0677ac */ /* 0x000e620008000800 */
[----:B------:R-:W-:Y:S01]  /*361e0*/  ISETP.LT.AND P4, PT, R47, UR4, !P0 ;  /* 0x000000042f007c0c */ /* 0x000fe2000c781270 */
[----:B------:R4:W-:Y:S01]  /*361f0*/  @P2 STG.E.U16 desc[UR24][R36.64], R38 ;  /* 0x0000002624002986 */ /* 0x0009e2000c101518 */
[C---:B0-----:R-:W-:Y:S01]  /*36200*/  LEA R40, P6, R0.reuse, R2, 0x1 ;  /* 0x0000000200287211 */ /* 0x041fe200078c08ff */
[----:B------:R-:W3:Y:S02]  /*36210*/  LDCU UR4, c[0x0][0x39c] ;  /* 0x00007380ff0477ac */ /* 0x000ee40008000800 */
[----:B------:R-:W3:Y:S01]  /*36220*/  LDL.LU R47, [R1+0xc8c] ;  /* 0x000c8c00012f7983 */ /* 0x000ee20000300800 */
[----:B------:R-:W-:-:S03]  /*36230*/  LEA.HI.X.SX32 R41, R0, R3, 0x1, P6 ;  /* 0x0000000300297211 */ /* 0x000fc600030f0eff */
[----:B------:R-:W3:Y:S04]  /*36240*/  LDL.LU R92, [R1+0x1d0] ;  /* 0x0001d000015c7983 */ /* 0x000ee80000300800 */
[----:B------:R-:W3:Y:S01]  /*36250*/  LDL.LU R44, [R1+0xcc8] ;  /* 0x000cc800012c7983 */ /* 0x000ee20000300800 */
[----:B----4-:R-:W-:Y:S01]  /*36260*/  PRMT R38, R38, 0x7632, R38 ;  /* 0x0000763226267816 */ /* 0x010fe20000000026 */
[----:B------:R-:W-:-:S04]  /*36270*/  IMAD R37, R93, 0x2, R0 ;  /* 0x000000025d257824 */ /* 0x000fc800078e0200 */
[----:B------:R0:W-:Y:S01]  /*36280*/  @P3 STG.E.U16 desc[UR24][R40.64], R38 ;  /* 0x0000002628003986 */ /* 0x0001e2000c101518 */
[----:B------:R-:W-:Y:S01]  /*36290*/  LEA R36, P6, R37, R2, 0x1 ;  /* 0x0000000225247211 */ /* 0x000fe200078c08ff */
[----:B------:R-:W-:-:S03]  /*362a0*/  IMAD R0, R93, 0x2, R37 ;  /* 0x000000025d007824 */ /* 0x000fc600078e0225 */
[----:B------:R-:W-:-:S05]  /*362b0*/  LEA.HI.X.SX32 R37, R37, R3, 0x1, P6 ;  /* 0x0000000325257211 */ /* 0x000fca00030f0eff */
[----:B------:R4:W-:Y:S01]  /*362c0*/  @P5 STG.E.U16 desc[UR24][R36.64], R39 ;  /* 0x0000002724005986 */ /* 0x0009e2000c101518 */
[----:B--2---:R-:W-:Y:S01]  /*362d0*/  ISETP.LT.AND P3, PT, R46, UR5, !P0 ;  /* 0x000000052e007c0c */ /* 0x004fe2000c761270 */
[----:B------:R-:W2:Y:S02]  /*362e0*/  LDCU UR5, c[0x0][0x39c] ;  /* 0x00007380ff0577ac */ /* 0x000ea40008000800 */
[----:B------:R-:W2:Y:S04]  /*362f0*/  LDL.LU R46, [R1+0xcd8] ;  /* 0x000cd800012e7983 */ /* 0x000ea80000300800 */
[----:B------:R-:W2:Y:S04]  /*36300*/  LDL.LU R43, [R1+0xc08] ;  /* 0x000c0800012b7983 */ /* 0x000ea80000300800 */
[----:B------:R-:W2:Y:S01]  /*36310*/  LDL.LU R89, [R1+0x1d4] ;  /* 0x0001d40001597983 */ /* 0x000ea20000300800 */
[----:B---3--:R-:W-:-:S02]  /*36320*/  ISETP.LT.AND P5, PT, R45, UR4, !P0 ;  /* 0x000000042d007c0c */ /* 0x008fc4000c7a1270 */
[----:B-1----:R-:W-:Y:S01]  /*36330*/  ISETP.LT.AND P2, PT, R48, UR6, !P0 ;  /* 0x0000000630007c0c */ /* 0x002fe2000c741270 */
[----:B------:R-:W3:Y:S01]  /*36340*/  LDL.LU R45, [R1+0xc44] ;  /* 0x000c4400012d7983 */ /* 0x000ee20000300800 */
[----:B------:R-:W1:Y:S01]  /*36350*/  LDCU UR6, c[0x0][0x39c] ;  /* 0x00007380ff0677ac */ /* 0x000e620008000800 */
[CC--:B0-----:R-:W-:Y:S01]  /*36360*/  LEA R40, P6, R0.reuse, R2.reuse, 0x1 ;  /* 0x0000000200287211 */ /* 0x0c1fe200078c08ff */
[----:B------:R-:W-:Y:S01]  /*36370*/  IMAD R42, R93, 0x2, R0 ;  /* 0x000000025d2a7824 */ /* 0x000fe200078e0200 */
[----:B------:R-:W-:Y:S01]  /*36380*/  PRMT R38, R39, 0x7632, R38 ;  /* 0x0000763227267816 */ /* 0x000fe20000000026 */
[----:B------:R-:W0:Y:S01]  /*36390*/  LDCU UR4, c[0x0][0x39c] ;  /* 0x00007380ff0477ac */ /* 0x000e220008000800 */
[----:B------:R-:W-:Y:S01]  /*363a0*/  LEA.HI.X.SX32 R41, R0, R3, 0x1, P6 ;  /* 0x0000000300297211 */ /* 0x000fe200030f0eff */
[----:B------:R-:W3:Y:S01]  /*363b0*/  LDL.LU R90, [R1+0x1d8] ;  /* 0x0001d800015a7983 */ /* 0x000ee20000300800 */
[----:B----4-:R-:W-:Y:S01]  /*363c0*/  LEA R36, P6, R42, R2, 0x1 ;  /* 0x000000022a247211 */ /* 0x010fe200078c08ff */
[----:B------:R-:W-:-:S02]  /*363d0*/  IMAD R39, R93, 0x2, R42 ;  /* 0x000000025d277824 */ /* 0x000fc400078e022a */
[----:B------:R4:W-:Y:S01]  /*363e0*/  @P4 STG.E.U16 desc[UR24][R40.64], R38 ;  /* 0x0000002628004986 */ /* 0x0009e2000c101518 */
[----:B------:R-:W-:Y:S01]  /*363f0*/  LEA.HI.X.SX32 R37, R42, R3, 0x1, P6 ;  /* 0x000000032a257211 */ /* 0x000fe200030f0eff */
[----:B------:R-:W-:Y:S01]  /*36400*/  IMAD R0, R93, 0x2, R39 ;  /* 0x000000025d007824 */ /* 0x000fe200078e0227 */
[----:B----4-:R-:W-:-:S04]  /*36410*/  LEA R38, P6, R39, R2, 0x1 ;  /* 0x0000000227267211 */ /* 0x010fc800078c08ff */
[----:B------:R-:W-:Y:S02]  /*36420*/  LEA.HI.X.SX32 R39, R39, R3, 0x1, P6 ;  /* 0x0000000327277211 */ /* 0x000fe400030f0eff */
[----:B-1----:R-:W-:Y:S01]  /*36430*/  ISETP.LT.AND P4, PT, R47, UR6, !P0 ;  /* 0x000000062f007c0c */ /* 0x002fe2000c781270 */
[----:B------:R-:W1:Y:S01]  /*36440*/  LDCU UR6, c[0x0][0x39c] ;  /* 0x00007380ff0677ac */ /* 0x000e620008000800 */
[----:B------:R4:W-:Y:S01]  /*36450*/  @P2 STG.E.U16 desc[UR24][R36.64], R92 ;  /* 0x0000005c24002986 */ /* 0x0009e2000c101518 */
[----:B--2---:R-:W-:Y:S01]  /*36460*/  ISETP.LT.AND P2, PT, R44, UR5, !P0 ;  /* 0x000000052c007c0c */ /* 0x004fe2000c741270 */
[----:B------:R-:W3:Y:S02]  /*36470*/  LDCU UR5, c[0x0][0x39c] ;  /* 0x00007380ff0577ac */ /* 0x000ee40008000800 */
[----:B------:R-:W2:Y:S01]  /*36480*/  LDL.LU R44, [R1+0xc6c] ;  /* 0x000c6c00012c7983 */ /* 0x000ea20000300800 */
[----:B------:R-:W-:Y:S02]  /*36490*/  PRMT R40, R92, 0x7632, R40 ;  /* 0x000076325c287816 */ /* 0x000fe40000000028 */
[----:B----4-:R-:W-:-:S03]  /*364a0*/  LEA R36, P6, R0, R2, 0x1 ;  /* 0x0000000200247211 */ /* 0x010fc600078c08ff */
[----:B------:R4:W-:Y:S01]  /*364b0*/  @P3 STG.E.U16 desc[UR24][R38.64], R40 ;  /* 0x0000002826003986 */ /* 0x0009e2000c101518 */
[----:B------:R-:W-:Y:S01]  /*364c0*/  LEA.HI.X.SX32 R37, R0, R3, 0x1, P6 ;  /* 0x0000000300257211 */ /* 0x000fe200030f0eff */
[----:B------:R-:W-:Y:S01]  /*364d0*/  IMAD R0, R93, 0x2, R0 ;  /* 0x000000025d007824 */ /* 0x000fe200078e0200 */
[----:B0-----:R-:W-:Y:S01]  /*364e0*/  ISETP.LT.AND P3, PT, R46, UR4, !P0 ;  /* 0x000000042e007c0c */ /* 0x001fe2000c761270 */
[----:B------:R-:W2:Y:S01]  /*364f0*/  LDCU UR4, c[0x0][0x39c] ;  /* 0x00007380ff0477ac */ /* 0x000ea20008000800 */
[----:B------:R-:W2:Y:S04]  /*36500*/  LDL.LU R46, [R1+0xc9c] ;  /* 0x000c9c00012e7983 */ /* 0x000ea80000300800 */
[----:B------:R-:W2:Y:S04]  /*36510*/  LDL.LU R92, [R1+0x1dc] ;  /* 0x0001dc00015c7983 */ /* 0x000ea80000300800 */
[----:B------:R0:W-:Y:S01]  /*36520*/  @P5 STG.E.U16 desc[UR24][R36.64], R89 ;  /* 0x0000005924005986 */ /* 0x0001e2000c101518 */
[----:B-1----:R-:W-:-:S02]  /*36530*/  ISETP.LT.AND P5, PT, R43, UR6, !P0 ;  /* 0x000000062b007c0c */ /* 0x002fc4000c7a1270 */
[----:B----4-:R-:W-:Y:S01]  /*36540*/  PRMT R40, R89, 0x7632, R40 ;  /* 0x0000763259287816 */ /* 0x010fe20000000028 */
[----:B------:R-:W4:Y:S01]  /*36550*/  LDL.LU R43, [R1+0xcd4] ;  /* 0x000cd400012b7983 */ /* 0x000f220000300800 */
[----:B------:R-:W-:Y:S01]  /*36560*/  IMAD R39, R93, 0x2, R0 ;  /* 0x000000025d277824 */ /* 0x000fe200078e0200 */
[----:B------:R-:W1:Y:S01]  /*36570*/  LDCU UR6, c[0x0][0x39c] ;  /* 0x00007380ff0677ac */ /* 0x000e620008000800 */
[----:B0-----:R-:W-:-:S04]  /*36580*/  LEA R36, P6, R0, R2, 0x1 ;  /* 0x0000000200247211 */ /* 0x001fc800078c08ff */
[----:B------:R-:W-:-:S05]  /*36590*/  LEA.HI.X.SX32 R37, R0, R3, 0x1, P6 ;  /* 0x0000000300257211 */ /* 0x000fca00030f0eff */
[----:B------:R0:W-:Y:S01]  /*365a0*/  @P4 STG.E.U16 desc[UR24][R36.64], R40 ;  /* 0x0000002824004986 */ /* 0x0001e2000c101518 */
[----:B---3--:R-:W-:Y:S01]  /*365b0*/  ISETP.LT.AND P4, PT, R45, UR5, !P0 ;  /* 0x000000052d007c0c */ /* 0x008fe2000c781270 */
[----:B------:R-:W-:Y:S01]  /*365c0*/  IMAD R0, R93, 0x2, R39 ;  /* 0x000000025d007824 */ /* 0x000fe200078e0227 */
[CC--:B------:R-:W-:Y:S01]  /*365d0*/  LEA R38, P6, R39.reuse, R2.reuse, 0x1 ;  /* 0x0000000227267211 */ /* 0x0c0fe200078c08ff */
[----:B------:R-:W3:Y:S01]  /*365e0*/  LDL.LU R45, [R1+0xbf8] ;  /* 0x000bf800012d7983 */ /* 0x000ee20000300800 */
[----:B------:R-:W4:Y:S03]  /*365f0*/  LDCU UR5, c[0x0][0x39c] ;  /* 0x00007380ff0577ac */ /* 0x000f260008000800 */
[----:B------:R-:W3:Y:S04]  /*36600*/  LDL.LU R42, [R1+0xc18] ;  /* 0x000c1800012a7983 */ /* 0x000ee80000300800 */
[----:B------:R-:W3:Y:S01]  /*36610*/  LDL.LU R89, [R1+0x1b0] ;  /* 0x0001b00001597983 */ /* 0x000ee20000300800 */
[----:B------:R-:W-:Y:S01]  /*36620*/  LEA.HI.X.SX32 R39, R39, R3, 0x1, P6 ;  /* 0x0000000327277211 */ /* 0x000fe200030f0eff */
[----:B------:R-:W-:Y:S01]  /*36630*/  IMAD R41, R93, 0x2, R0 ;  /* 0x000000025d297824 */ /* 0x000fe200078e0200 */
[----:B0-----:R-:W-:-:S03]  /*36640*/  LEA R36, P6, R0, R2, 0x1 ;  /* 0x0000000200247211 */ /* 0x001fc600078c08ff */
[----:B------:R0:W-:Y:S01]  /*36650*/  @P2 STG.E.U16 desc[UR24][R38.64], R90 ;  /* 0x0000005a26002986 */ /* 0x0001e2000c101518 */
[-C--:B------:R-:W-:Y:S02]  /*36660*/  LEA.HI.X.SX32 R37, R0, R3.reuse, 0x1, P6 ;  /* 0x0000000300257211 */ /* 0x080fe400030f0eff */
[----:B------:R-:W-:Y:S02]  /*36670*/  PRMT R40, R90, 0x7632, R40 ;  /* 0x000076325a287816 */ /* 0x000fe40000000028 */
[----:B--2---:R-:W-:Y:S02]  /*36680*/  ISETP.LT.AND P2, PT, R44, UR4, !P0 ;  /* 0x000000042c007c0c */ /* 0x004fe4000c741270 */
[C---:B0-----:R-:W-:Y:S01]  /*36690*/  LEA R38, P6, R41.reuse, R2, 0x1 ;  /* 0x0000000229267211 */ /* 0x041fe200078c08ff */
[----:B------:R-:W2:Y:S01]  /*366a0*/  LDL.LU R44, [R1+0xc4c] ;  /* 0x000c4c00012c7983 */ /* 0x000ea20000300800 */
[----:B------:R-:W0:Y:S02]  /*366b0*/  LDCU UR4, c[0x0][0x39c] ;  /* 0x00007380ff0477ac */ /* 0x000e240008000800 */
[----:B------:R-:W-:Y:S01]  /*366c0*/  LEA.HI.X.SX32 R39, R41, R3, 0x1, P6 ;  /* 0x0000000329277211 */ /* 0x000fe200030f0eff */
[----:B------:R1:W-:Y:S04]  /*366d0*/  @P3 STG.E.U16 desc[UR24][R36.64], R40 ;  /* 0x0000002824003986 */ /* 0x0003e8000c101518 */
[----:B------:R-:W2:Y:S01]  /*366e0*/  LDL.LU R90, [R1+0x1b4] ;  /* 0x0001b400015a7983 */ /* 0x000ea20000300800 */
[----:B-1----:R-:W-:-:S04]  /*366f0*/  IMAD R37, R93, 0x2, R41 ;  /* 0x000000025d257824 */ /* 0x002fc800078e0229 */
[----:B------:R-:W-:Y:S01]  /*36700*/  IMAD R0, R93, 0x2, R37 ;  /* 0x000000025d007824 */ /* 0x000fe200078e0225 */
[----:B------:R-:W-:-:S04]  /*36710*/  LEA R36, P6, R37, R2, 0x1 ;  /* 0x0000000225247211 */ /* 0x000fc800078c08ff */
[-C--:B------:R-:W-:Y:S02]  /*36720*/  LEA.HI.X.SX32 R37, R37, R3.reuse, 0x1, P6 ;  /* 0x0000000325257211 */ /* 0x080fe400030f0eff */
[----:B------:R-:W-:Y:S01]  /*36730*/  ISETP.LT.AND P3, PT, R46, UR6, !P0 ;  /* 0x000000062e007c0c */ /* 0x000fe2000c761270 */
[----:B------:R-:W1:Y:S01]  /*36740*/  LDCU UR6, c[0x0][0x39c] ;  /* 0x00007380ff0677ac */ /* 0x000e620008000800 */
[----:B------:R0:W-:Y:S01]  /*36750*/  @P5 STG.E.U16 desc[UR24][R38.64], R92 ;  /* 0x0000005c26005986 */ /* 0x0001e2000c101518 */
[----:B----4-:R-:W-:Y:S01]  /*36760*/  ISETP.LT.AND P5, PT, R43, UR5, !P0 ;  /* 0x000000052b007c0c */ /* 0x010fe2000c7a1270 */
[----:B------:R-:W2:Y:S02]  /*36770*/  LDCU UR5, c[0x0][0x39c] ;  /* 0x00007380ff0577ac */ /* 0x000ea40008000800 */
[----:B------:R-:W4:Y:S01]  /*36780*/  LDL.LU R43, [R1+0xc78] ;  /* 0x000c7800012b7983 */ /* 0x000f220000300800 */
[----:B0-----:R-:W-:Y:S02]  /*36790*/  LEA R38, P6, R0, R2, 0x1 ;  /* 0x0000000200267211 */ /* 0x001fe400078c08ff */
[----:B------:R-:W-:Y:S01]  /*367a0*/  PRMT R40, R92, 0x7632, R40 ;  /* 0x000076325c287816 */ /* 0x000fe20000000028 */
[----:B------:R-:W4:Y:S01]  /*367b0*/  LDL.LU R46, [R1+0xca8] ;  /* 0x000ca800012e7983 */ /* 0x000f220000300800 */
[----:B------:R-:W-:-:S03]  /*367c0*/  LEA.HI.X.SX32 R39, R0, R3, 0x1, P6 ;  /* 0x0000000300277211 */ /* 0x000fc600030f0eff */
[----:B------:R0:W-:Y:S04]  /*367d0*/  @P4 STG.E.U16 desc[UR24][R36.64], R40 ;  /* 0x0000002824004986 */ /* 0x0001e8000c101518 */
[----:B------:R-:W4:Y:S04]  /*367e0*/  LDL.LU R92, [R1+0x1b8] ;  /* 0x0001b800015c7983 */ /* 0x000f280000300800 */
[----:B---3--:R3:W-:Y:S01]  /*367f0*/  @P2 STG.E.U16 desc[UR24][R38.64], R89 ;  /* 0x0000005926002986 */ /* 0x0087e2000c101518 */
[----:B-1----:R-:W-:Y:S01]  /*36800*/  ISETP.LT.AND P2, PT, R42, UR6, !P0 ;  /* 0x000000062a007c0c */ /* 0x002fe2000c741270 */
[----:B------:R-:W-:Y:S01]  /*36810*/  IMAD R0, R93, 0x2, R0 ;  /* 0x000000025d007824 */ /* 0x000fe200078e0200 */
[----:B------:R-:W-:Y:S01]  /*36820*/  ISETP.LT.AND P4, PT, R45, UR4, !P0 ;  /* 0x000000042d007c0c */ /* 0x000fe2000c781270 */
[----:B------:R-:W4:Y:S01]  /*36830*/  LDL.LU R42, [R1+0xbf4] ;  /* 0x000bf400012a7983 */ /* 0x000f220000300800 */
[----:B------:R-:W4:Y:S01]  /*36840*/  LDCU UR4, c[0x0][0x39c] ;  /* 0x00007380ff0477ac */ /* 0x000f220008000800 */
[----:B0-----:R-:W-:Y:S01]  /*36850*/  PRMT R40, R89, 0x7632, R40 ;  /* 0x0000763259287816 */ /* 0x001fe20000000028 */
[----:B------:R-:W-:Y:S01]  /*36860*/  IMAD R37, R93, 0x2, R0 ;  /* 0x000000025d257824 */ /* 0x000fe200078e0200 */
[----:B------:R-:W4:Y:S01]  /*36870*/  LDL.LU R45, [R1+0xc04] ;  /* 0x000c0400012d7983 */ /* 0x000f220000300800 */
[----:B------:R-:W0:Y:S01]  /*36880*/  LDCU UR6, c[0x0][0x39c] ;  /* 0x00007380ff0677ac */ /* 0x000e220008000800 */
[----:B---3--:R-:W-:-:S04]  /*36890*/  LEA R38, P6, R0, R2, 0x1 ;  /* 0x0000000200267211 */ /* 0x008fc800078c08ff */
[----:B------:R-:W-:Y:S02]  /*368a0*/  LEA.HI.X.SX32 R39, R0, R3, 0x1, P6 ;  /* 0x0000000300277211 */ /* 0x000fe400030f0eff */
[----:B------:R-:W-:-:S03]  /*368b0*/  LEA R36, P6, R37, R2, 0x1 ;  /* 0x0000000225247211 */ /* 0x000fc600078c08ff */
[----:B------:R1:W-:Y:S01]  /*368c0*/  @P3 STG.E.U16 desc[UR24][R38.64], R40 ;  /* 0x0000002826003986 */ /* 0x0003e2000c101518 */
[----:B--2---:R-:W-:Y:S01]  /*368d0*/  ISETP.LT.AND P3, PT, R44, UR5, !P0 ;  /* 0x000000052c007c0c */ /* 0x004fe2000c761270 */
[----:B------:R-:W-:Y:S02]  /*368e0*/  IMAD R0, R93, 0x2, R37 ;  /* 0x000000025d007824 */ /* 0x000fe400078e0225 */
[----:B------:R-:W2:Y:S01]  /*368f0*/  LDL.LU R44, [R1+0xc24] ;  /* 0x000c2400012c7983 */ /* 0x000ea20000300800 */
[----:B------:R-:W3:Y:S03]  /*36900*/  LDCU UR5, c[0x0][0x39c] ;  /* 0x00007380ff0577ac */ /* 0x000ee60008000800 */
[----:B------:R-:W2:Y:S01]  /*36910*/  LDL.LU R89, [R1+0x1bc] ;  /* 0x0001bc0001597983 */ /* 0x000ea20000300800 */
[----:B------:R-:W-:Y:S01]  /*36920*/  LEA.HI.X.SX32 R37, R37, R3, 0x1, P6 ;  /* 0x0000000325257211 */ /* 0x000fe200030f0eff */
[----:B------:R-:W-:-:S04]  /*36930*/  IMAD R41, R93, 0x2, R0 ;  /* 0x000000025d297824 */ /* 0x000fc800078e0200 */
[----:B------:R0:W-:Y:S01]  /*36940*/  @P5 STG.E.U16 desc[UR24][R36.64], R90 ;  /* 0x0000005a24005986 */ /* 0x0001e2000c101518 */
[----:B-1----:R-:W-:-:S04]  /*36950*/  LEA R38, P6, R0, R2, 0x1 ;  /* 0x0000000200267211 */ /* 0x002fc800078c08ff */
[----:B------:R-:W-:Y:S02]  /*36960*/  LEA.HI.X.SX32 R39, R0, R3, 0x1, P6 ;  /* 0x0000000300277211 */ /* 0x000fe400030f0eff */
[----:B------:R-:W-:Y:S02]  /*36970*/  PRMT R40, R90, 0x7632, R40 ;  /* 0x000076325a287816 */ /* 0x000fe40000000028 */
[----:B0-----:R-:W-:-:S04]  /*36980*/  LEA R36, P6, R41, R2, 0x1 ;  /* 0x0000000229247211 */ /* 0x001fc800078c08ff */
[----:B------:R-:W-:Y:S01]  /*36990*/  LEA.HI.X.SX32 R37, R41, R3, 0x1, P6 ;  /* 0x0000000329257211 */ /* 0x000fe200030f0eff */
[----:B------:R0:W-:Y:S01]  /*369a0*/  @P4 STG.E.U16 desc[UR24][R38.64], R40 ;  /* 0x0000002826004986 */ /* 0x0001e2000c101518 */
[----:B----4-:R-:W-:Y:S01]  /*369b0*/  ISETP.LT.AND P5, PT, R43, UR4, !P0 ;  /* 0x000000042b007c0c */ /* 0x010fe2000c7a1270 */
[C---:B0-----:R-:W-:Y:S02]  /*369c0*/  IMAD R39, R93.reuse, 0x2, R41 ;  /* 0x000000025d277824 */ /* 0x041fe400078e0229 */
[----:B------:R-:W4:Y:S01]  /*369d0*/  LDL.LU R43, [R1+0xc54] ;  /* 0x000c5400012b7983 */ /* 0x000f220000300800 */
[----:B------:R-:W0:Y:S03]  /*369e0*/  LDCU UR4, c[0x0][0x39c] ;  /* 0x00007380ff0477ac */ /* 0x000e260008000800 */
[----:B------:R-:W4:Y:S04]  /*369f0*/  LDL.LU R90, [R1+0x20] ;  /* 0x00002000015a7983 */ /* 0x000f280000300800 */
[----:B------:R1:W-:Y:S01]  /*36a00*/  @P2 STG.E.U16 desc[UR24][R36.64], R92 ;  /* 0x0000005c24002986 */ /* 0x0003e2000c101518 */
[----:B---3--:R-:W-:Y:S01]  /*36a10*/  ISETP.LT.AND P2, PT, R42, UR5, !P0 ;  /* 0x000000052a007c0c */ /* 0x008fe2000c741270 */
[----:B------:R-:W-:-:S02]  /*36a20*/  IMAD R0, R93, 0x2, R39 ;  /* 0x000000025d007824 */ /* 0x000fc400078e0227 */
[----:B------:R-:W3:Y:S01]  /*36a30*/  LDL.LU R42, [R1+0xc88] ;  /* 0x000c8800012a7983 */ /* 0x000ee20000300800 */
[CC--:B------:R-:W-:Y:S01]  /*36a40*/  LEA R38, P6, R39.reuse, R2.reuse, 0x1 ;  /* 0x0000000227267211 */ /* 0x0c0fe200078c08ff */
[----:B------:R-:W4:Y:S01]  /*36a50*/  LDCU UR5, c[0x0][0x39c] ;  /* 0x00007380ff0577ac */ /* 0x000f220008000800 */
[----:B------:R-:W-:Y:S02]  /*36a60*/  ISETP.LT.AND P4, PT, R46, UR6, !P0 ;  /* 0x000000062e007c0c */ /* 0x000fe4000c781270 */
[-C--:B------:R-:W-:Y:S01]  /*36a70*/  LEA.HI.X.SX32 R39, R39, R3.reuse, 0x1, P6 ;  /* 0x0000000327277211 */ /* 0x080fe200030f0eff */
[----:B------:R-:W0:Y:S01]  /*36a80*/  LDCU UR6, c[0x0][0x39c] ;  /* 0x00007380ff0677ac */ /* 0x000e220008000800 */
[-C--:B-1----:R-:W-:Y:S01]  /*36a90*/  LEA R36, P6, R0, R2.reuse, 0x1 ;  /* 0x0000000200247211 */ /* 0x082fe200078c08ff */
[----:B------:R-:W3:Y:S01]  /*36aa0*/  LDL.LU R46, [R1+0xbd0] ;  /* 0x000bd000012e7983 */ /* 0x000ee20000300800 */
[----:B------:R-:W-:Y:S02]  /*36ab0*/  PRMT R40, R92, 0x7632, R40 ;  /* 0x000076325c287816 */ /* 0x000fe40000000028 */
[----:B------:R-:W-:Y:S01]  /*36ac0*/  LEA.HI.X.SX32 R37, R0, R3, 0x1, P6 ;  /* 0x0000000300257211 */ /* 0x000fe200030f0eff */
[----:B------:R-:W-:Y:S01]  /*36ad0*/  IMAD R0, R93, 0x2, R0 ;  /* 0x000000025d007824 */ /* 0x000fe200078e0200 */
[----:B------:R-:W3:Y:S04]  /*36ae0*/  LDL.LU R92, [R1+0x24] ;  /* 0x00002400015c7983 */ /* 0x000ee80000300800 */
[----:B------:R1:W-:Y:S04]  /*36af0*/  @P3 STG.E.U16 desc[UR24][R38.64], R40 ;  /* 0x0000002826003986 */ /* 0x0003e8000c101518 */
[----:B--2---:R2:W-:Y:S01]  /*36b00*/  @P5 STG.E.U16 desc[UR24][R36.64], R89 ;  /* 0x0000005924005986 */ /* 0x0045e2000c101518 */
[----:B0-----:R-:W-:Y:S01]  /*36b10*/  ISETP.LT.AND P5, PT, R44, UR6, !P0 ;  /* 0x000000062c007c0c */ /* 0x001fe2000c7a1270 */
[----:B------:R-:W0:Y:S01]  /*36b20*/  LDCU UR6, c[0x0][0x39c] ;  /* 0x00007380ff0677ac */ /* 0x000e220008000800 */
[----:B-1----:R-:W-:Y:S01]  /*36b30*/  PRMT R40, R89, 0x7632, R40 ;  /* 0x0000763259287816 */ /* 0x002fe20000000028 */
[----:B------:R-:W3:Y:S01]  /*36b40*/  LDL.LU R44, [R1+0xc00] ;  /* 0x000c0000012c7983 */ /* 0x000ee20000300800 */
[----:B--2---:R-:W-:-:S04]  /*36b50*/  LEA R36, P6, R0, R2, 0x1 ;  /* 0x0000000200247211 */ /* 0x004fc800078c08ff */
[----:B------:R-:W-:Y:S02]  /*36b60*/  LEA.HI.X.SX32 R37, R0, R3, 0x1, P6 ;  /* 0x0000000300257211 */ /* 0x000fe400030f0eff */
[----:B------:R-:W-:Y:S01]  /*36b70*/  ISETP.LT.AND P3, PT, R45, UR4, !P0 ;  /* 0x000000042d007c0c */ /* 0x000fe2000c761270 */
[----:B------:R-:W3:Y:S02]  /*36b80*/  LDCU UR4, c[0x0][0x39c] ;  /* 0x00007380ff0477ac */ /* 0x000ee40008000800 */
[----:B------:R1:W-:Y:S01]  /*36b90*/  @P4 STG.E.U16 desc[UR24][R36.64], R40 ;  /* 0x0000002824004986 */ /* 0x0003e2000c101518 */
[----:B------:R-:W-:-:S05]  /*36ba0*/  IMAD R39, R93, 0x2, R0 ;  /* 0x000000025d277824 */ /* 0x000fca00078e0200 */
[----:B------:R-:W-:Y:S01]  /*36bb0*/  LEA R38, P6, R39, R2, 0x1 ;  /* 0x0000000227267211 */ /* 0x000fe200078c08ff */
[----:B------:R-:W-:-:S03]  /*36bc0*/  IMAD R0, R93, 0x2, R39 ;  /* 0x000000025d007824 */ /* 0x000fc600078e0227 */
[----:B------:R-:W-:Y:S02]  /*36bd0*/  LEA.HI.X.SX32 R39, R39, R3, 0x1, P6 ;  /* 0x0000000327277211 */ /* 0x000fe400030f0eff */
[----:B----4-:R-:W-:Y:S01]  /*36be0*/  ISETP.LT.AND P4, PT, R43, UR5, !P0 ;  /* 0x000000052b007c0c */ /* 0x010fe2000c781270 */
[----:B------:R-:W2:Y:S01]  /*36bf0*/  LDCU UR5, c[0x0][0x39c] ;  /* 0x00007380ff0577ac */ /* 0x000ea20008000800 */
[----:B------:R-:W4:Y:S04]  /*36c00*/  LDL.LU R43, [R1+0xc14] ;  /* 0x000c1400012b7983 */ /* 0x000f280000300800 */
[----:B------:R-:W4:Y:S04]  /*36c10*/  LDL.LU R45, [R1+0xc30] ;  /* 0x000c3000012d7983 */ /* 0x000f280000300800 */
[----:B------:R-:W4:Y:S04]  /*36c20*/  LDL.LU R89, [R1+0x28] ;  /* 0x0000280001597983 */ /* 0x000f280000300800 */
[----:B------:R0:W-:Y:S01]  /*36c30*/  @P2 STG.E.U16 desc[UR24][R38.64], R90 ;  /* 0x0000005a26002986 */ /* 0x0001e2000c101518 */
[----:B---3--:R-:W-:Y:S01]  /*36c40*/  ISETP.LT.AND P2, PT, R42, UR4, !P0 ;  /* 0x000000042a007c0c */ /* 0x008fe2000c741270 */
[----:B------:R-:W-:-:S02]  /*36c50*/  IMAD R41, R93, 0x2, R0 ;  /* 0x000000025d297824 */ /* 0x000fc400078e0200 */
[----:B------:R-:W3:Y:S01]  /*36c60*/  LDL.LU R42, [R1+0xc60] ;  /* 0x000c6000012a7983 */ /* 0x000ee20000300800 */
[-C--:B-1----:R-:W-:Y:S01]  /*36c70*/  LEA R36, P6, R0, R2.reuse, 0x1 ;  /* 0x0000000200247211 */ /* 0x082fe200078c08ff */
[----:B------:R-:W4:Y:S01]  /*36c80*/  LDCU UR4, c[0x0][0x39c] ;  /* 0x00007380ff0477ac */ /* 0x000f220008000800 */
[----:B------:R-:W-:Y:S02]  /*36c90*/  PRMT R40, R90, 0x7632, R40 ;  /* 0x000076325a287816 */ /* 0x000fe40000000028 */
[----:B------:R-:W-:Y:S01]  /*36ca0*/  LEA.HI.X.SX32 R37, R0, R3, 0x1, P6 ;  /* 0x0000000300257211 */ /* 0x000fe200030f0eff */
[----:B0-----:R-:W3:Y:S01]  /*36cb0*/  LDL.LU R90, [R1+0x2c] ;  /* 0x00002c00015a7983 */ /* 0x001ee20000300800 */
[----:B------:R-:W-:-:S03]  /*36cc0*/  LEA R38, P6, R41, R2, 0x1 ;  /* 0x0000000229267211 */ /* 0x000fc600078c08ff */
[----:B------:R0:W-:Y:S01]  /*36cd0*/  @P3 STG.E.U16 desc[UR24][R36.64], R40 ;  /* 0x0000002824003986 */ /* 0x0001e2000c101518 */
[----:B------:R-:W-:Y:S01]  /*36ce0*/  LEA.HI.X.SX32 R39, R41, R3, 0x1, P6 ;  /* 0x0000000329277211 */ /* 0x000fe200030f0eff */
[----:B0-----:R-:W-:Y:S01]  /*36cf0*/  IMAD R37, R93, 0x2, R41 ;  /* 0x000000025d257824 */ /* 0x001fe200078e0229 */
[----:B------:R-:W-:-:S04]  /*36d00*/  PRMT R40, R92, 0x7632, R40 ;  /* 0x000076325c287816 */ /* 0x000fc80000000028 */
[-C--:B------:R-:W-:Y:S01]  /*36d10*/  LEA R36, P6, R37, R2.reuse, 0x1 ;  /* 0x0000000225247211 */ /* 0x080fe200078c08ff */
[----:B------:R-:W-:Y:S01]  /*36d20*/  IMAD R0, R93, 0x2, R37 ;  /* 0x000000025d007824 */ /* 0x000fe200078e0225 */
[----:B------:R0:W-:Y:S02]  /*36d30*/  @P5 STG.E.U16 desc[UR24][R38.64], R92 ;  /* 0x0000005c26005986 */ /* 0x0001e4000c101518 */
[----:B------:R-:W-:Y:S02]  /*36d40*/  LEA.HI.X.SX32 R37, R37, R3, 0x1, P6 ;  /* 0x0000000325257211 */ /* 0x000fe400030f0eff */
[----:B------:R-:W-:Y:S01]  /*36d50*/  ISETP.LT.AND P3, PT, R46, UR6, !P0 ;  /* 0x000000062e007c0c */ /* 0x000fe2000c761270 */
[----:B------:R-:W1:Y:S01]  /*36d60*/  LDCU UR6, c[0x0][0x39c] ;  /* 0x00007380ff0677ac */ /* 0x000e620008000800 */
[----:B--2---:R-:W-:Y:S01]  /*36d70*/  ISETP.LT.AND P5, PT, R44, UR5, !P0 ;  /* 0x000000052c007c0c */ /* 0x004fe2000c7a1270 */
[----:B------:R2:W-:Y:S01]  /*36d80*/  @P4 STG.E.U16 desc[UR24][R36.64], R40 ;  /* 0x0000002824004986 */ /* 0x0005e2000c101518 */
[----:B------:R-:W3:Y:S03]  /*36d90*/  LDCU UR5, c[0x0][0x39c] ;  /* 0x00007380ff0577ac */ /* 0x000ee60008000800 */
[----:B------:R-:W3:Y:S01]  /*36da0*/  LDL.LU R44, [R1+0xbc4] ;  /* 0x000bc400012c7983 */ /* 0x000ee20000300800 */
[----:B0-----:R-:W-:-:S04]  /*36db0*/  LEA R38, P6, R0, R2, 0x1 ;  /* 0x0000000200267211 */ /* 0x001fc800078c08ff */
[----:B------:R-:W-:Y:S01]  /*36dc0*/  LEA.HI.X.SX32 R39, R0, R3, 0x1, P6 ;  /* 0x0000000300277211 */ /* 0x000fe200030f0eff */
[----:B------:R-:W-:Y:S01]  /*36dd0*/  IMAD R0, R93, 0x2, R0 ;  /* 0x000000025d007824 */ /* 0x000fe200078e0200 */
[----:B----4-:R-:W-:Y:S01]  /*36de0*/  ISETP.LT.AND P4, PT, R43, UR4, !P0 ;  /* 0x000000042b007c0c */ /* 0x010fe2000c781270 */
[----:B------:R-:W0:Y:S01]  /*36df0*/  LDCU UR4, c[0x0][0x39c] ;  /* 0x00007380ff0477ac */ /* 0x000e220008000800 */
[----:B------:R-:W4:Y:S04]  /*36e00*/  LDL.LU R43, [R1+0xbdc] ;  /* 0x000bdc00012b7983 */ /* 0x000f280000300800 */
[----:B------:R-:W4:Y:S04]  /*36e10*/  LDL.LU R92, [R1] ;  /* 0x00000000015c7983 */ /* 0x000f280000300800 */
[----:B------:R0:W-:Y:S01]  /*36e20*/  @P2 STG.E.U16 desc[UR24][R38.64], R89 ;  /* 0x0000005926002986 */ /* 0x0001e2000c101518 */
[----:B--2---:R-:W-:-:S02]  /*36e30*/  PRMT R40, R89, 0x7632, R40 ;  /* 0x0000763259287816 */ /* 0x004fc40000000028 */
[----:B-1----:R-:W-:Y:S01]  /*36e40*/  ISETP.LT.AND P2, PT, R45, UR6, !P0 ;  /* 0x000000062d007c0c */ /* 0x002fe2000c741270 */
[----:B------:R-:W2:Y:S01]  /*36e50*/  LDL.LU R46, [R1+0xc10] ;  /* 0x000c1000012e7983 */ /* 0x000ea20000300800 */
[----:B------:R-:W-:Y:S01]  /*36e60*/  IMAD R37, R93, 0x2, R0 ;  /* 0x000000025d257824 */ /* 0x000fe200078e0200 */
[----:B------:R-:W4:Y:S02]  /*36e70*/  LDCU UR6, c[0x0][0x39c] ;  /* 0x00007380ff0677ac */ /* 0x000f240008000800 */
[----:B------:R-:W2:Y:S01]  /*36e80*/  LDL.LU R45, [R1+0xc20] ;  /* 0x000c2000012d7983 */ /* 0x000ea20000300800 */
[----:B0-----:R-:W-:-:S04]  /*36e90*/  LEA R38, P6, R0, R2, 0x1 ;  /* 0x0000000200267211 */ /* 0x001fc800078c08ff */
[----:B------:R-:W-:-:S05]  /*36ea0*/  LEA.HI.X.SX32 R39, R0, R3, 0x1, P6 ;  /* 0x0000000300277211 */ /* 0x000fca00030f0eff */
[----:B------:R0:W-:Y:S01]  /*36eb0*/  @P3 STG.E.U16 desc[UR24][R38.64], R40 ;  /* 0x0000002826003986 */ /* 0x0001e2000c101518 */
[----:B---3--:R-:W-:Y:S01]  /*36ec0*/  ISETP.LT.AND P3, PT, R42, UR5, !P0 ;  /* 0x000000052a007c0c */ /* 0x008fe2000c761270 */
[----:B------:R-:W-:Y:S01]  /*36ed0*/  IMAD R0, R93, 0x2, R37 ;  /* 0x000000025d007824 */ /* 0x000fe200078e0225 */
[CC--:B------:R-:W-:Y:S01]  /*36ee0*/  LEA R36, P6, R37.reuse, R2.reuse, 0x1 ;  /* 0x0000000225247211 */ /* 0x0c0fe200078c08ff */
[----:B------:R-:W3:Y:S01]  /*36ef0*/  LDL.LU R42, [R1+0xc38] ;  /* 0x000c3800012a7983 */ /* 0x000ee20000300800 */
[----:B------:R-:W1:Y:S03]  /*36f00*/  LDCU UR5, c[0x0][0x39c] ;  /* 0x00007380ff0577ac */ /* 0x000e660008000800 */
[----:B------:R-:W3:Y:S01]  /*36f10*/  LDL.LU R89, [R1+0x4] ;  /* 0x0000040001597983 */ /* 0x000ee20000300800 */
[----:B------:R-:W-:Y:S02]  /*36f20*/  LEA.HI.X.SX32 R37, R37, R3, 0x1, P6 ;  /* 0x0000000325257211 */ /* 0x000fe400030f0eff */
[----:B0-----:R-:W-:Y:S01]  /*36f30*/  LEA R38, P6, R0, R2, 0x1 ;  /* 0x0000000200267211 */ /* 0x001fe200078c08ff */
[----:B------:R-:W-:Y:S01]  /*36f40*/  IMAD R41, R93, 0x2, R0 ;  /* 0x000000025d297824 */ /* 0x000fe200078e0200 */
[----:B------:R-:W-:-:S02]  /*36f50*/  PRMT R40, R90, 0x7632, R40 ;  /* 0x000076325a287816 */ /* 0x000fc40000000028 */
[----:B------:R-:W-:Y:S01]  /*36f60*/  LEA.HI.X.SX32 R39, R0, R3, 0x1, P6 ;  /* 0x0000000300277211 */ /* 0x000fe200030f0eff */
[----:B------:R0:W-:Y:S04]  /*36f70*/  @P5 STG.E.U16 desc[UR24][R36.64], R90 ;  /* 0x0000005a24005986 */ /* 0x0001e8000c101518 */
[----:B------:R1:W-:Y:S01]  /*36f80*/  @P4 STG.E.U16 desc[UR24][R38.64], R40 ;  /* 0x0000002826004986 */ /* 0x0003e2000c101518 */
[----:B0-----:R-:W-:Y:S01]  /*36f90*/  LEA R36, P6, R41, R2, 0x1 ;  /* 0x0000000229247211 */ /* 0x001fe200078c08ff */
[----:B-1----:R-:W-:-:S03]  /*36fa0*/  IMAD R39, R93, 0x2, R41 ;  /* 0x000000025d277824 */ /* 0x002fc600078e0229 */
[----:B------:R-:W-:Y:S02]  /*36fb0*/  LEA.HI.X.SX32 R37, R41, R3, 0x1, P6 ;  /* 0x0000000329257211 */ /* 0x000fe400030f0eff */
[----:B------:R-:W-:Y:S01]  /*36fc0*/  ISETP.LT.AND P5, PT, R44, UR4, !P0 ;  /* 0x000000042c007c0c */ /* 0x000fe2000c7a1270 */
[----:B------:R-:W2:Y:S01]  /*36fd0*/  LDCU UR4, c[0x0][0x39c] ;  /* 0x00007380ff0477ac */ /* 0x000ea20008000800 */
[----:B------:R-:W3:Y:S04]  /*36fe0*/  LDL.LU R44, [R1+0xbb0] ;  /* 0x000bb000012c7983 */ /* 0x000ee80000300800 */
[----:B------:R-:W3:Y:S01]  /*36ff0*/  LDL.LU R90, [R1+0x8] ;  /* 0x00000800015a7983 */ /* 0x000ee20000300800 */
[----:B------:R-:W-:Y:S01]  /*37000*/  LEA R38, P6, R39, R2, 0x1 ;  /* 0x0000000227267211 */ /* 0x000fe200078c08ff */
[----:B------:R-:W-:-:S03]  /*37010*/  IMAD R0, R93, 0x2, R39 ;  /* 0x000000025d007824 */ /* 0x000fc600078e0227 */
[----:B------:R-:W-:Y:S02]  /*37020*/  LEA.HI.X.SX32 R39, R39, R3, 0x1, P6 ;  /* 0x0000000327277211 */ /* 0x000fe400030f0eff */
[----:B----4-:R-:W-:Y:S01]  /*37030*/  ISETP.LT.AND P4, PT, R43, UR6, !P0 ;  /* 0x000000062b007c0c */ /* 0x010fe2000c781270 */
[----:B------:R-:W0:Y:S01]  /*37040*/  LDCU UR6, c[0x0][0x39c] ;  /* 0x00007380ff0677ac */ /* 0x000e220008000800 */
[----:B------:R-:W4:Y:S04]  /*37050*/  LDL.LU R43, [R1+0xbc8] ;  /* 0x000bc800012b7983 */ /* 0x000f280000300800 */
[----:B------:R1:W-:Y:S01]  /*37060*/  @P2 STG.E.U16 desc[UR24][R36.64], R92 ;  /* 0x0000005c24002986 */ /* 0x0003e2000c101518 */
[----:B------:R-:W-:Y:S02]  /*37070*/  PRMT R40, R92, 0x7632, R40 ;  /* 0x000076325c287816 */ /* 0x000fe40000000028 */
[----:B-1----:R-:W-:-:S03]  /*37080*/  LEA R36, P6, R0, R2, 0x1 ;  /* 0x0000000200247211 */ /* 0x002fc600078c08ff */
[----:B------:R1:W-:Y:S01]  /*37090*/  @P3 STG.E.U16 desc[UR24][R38.64], R40 ;  /* 0x0000002826003986 */ /* 0x0003e2000c101518 */
[----:B------:R-:W-:Y:S02]  /*370a0*/  LEA.HI.X.SX32 R37, R0, R3, 0x1, P6 ;  /* 0x0000000300257211 */ /* 0x000fe400030f0eff */
[----:B--2---:R-:W-:Y:S02]  /*370b0*/  ISETP.LT.AND P3, PT, R45, UR4, !P0 ;  /* 0x000000042d007c0c */ /* 0x004fe4000c761270 */
[----:B------:R-:W-:Y:S01]  /*370c0*/  ISETP.LT.AND P2, PT, R46, UR5, !P0 ;  /* 0x000000052e007c0c */ /* 0x000fe2000c741270 */
[----:B------:R-:W2:Y:S01]  /*370d0*/  LDL.LU R45, [R1+0xbe4] ;  /* 0x000be400012d7983 */ /* 0x000ea20000300800 */
[----:B------:R-:W3:Y:S03]  /*370e0*/  LDCU UR5, c[0x0][0x39c] ;  /* 0x00007380ff0577ac */ /* 0x000ee60008000800 */
[----:B------:R-:W2:Y:S01]  /*370f0*/  LDL.LU R92, [R1+0xc] ;  /* 0x00000c00015c7983 */ /* 0x000ea20000300800 */
[C---:B------:R-:W-:Y:S01]  /*37100*/  IMAD R0, R93.reuse, 0x2, R0 ;  /* 0x000000025d007824 */ /* 0x040fe200078e0200 */
[----:B------:R-:W4:Y:S02]  /*37110*/  LDCU UR4, c[0x0][0x39c] ;  /* 0x00007380ff0477ac */ /* 0x000f240008000800 */
[----:B---3--:R3:W-:Y:S01]  /*37120*/  @P5 STG.E.U16 desc[UR24][R36.64], R89 ;  /* 0x0000005924005986 */ /* 0x0087e2000c101518 */
[----:B0-----:R-:W-:Y:S01]  /*37130*/  ISETP.LT.AND P5, PT, R42, UR6, !P0 ;  /* 0x000000062a007c0c */ /* 0x001fe2000c7a1270 */
[----:B-1----:R-:W-:Y:S01]  /*37140*/  IMAD R39, R93, 0x2, R0 ;  /* 0x000000025d277824 */ /* 0x002fe200078e0200 */
[----:B------:R-:W-:Y:S01]  /*37150*/  PRMT R40, R89, 0x7632, R40 ;  /* 0x0000763259287816 */ /* 0x000fe20000000028 */
[----:B------:R-:W2:Y:S01]  /*37160*/  LDL.LU R42, [R1+0xc1c] ;  /* 0x000c1c00012a7983 */ /* 0x000ea20000300800 */
[----:B------:R-:W2:Y:S03]  /*37170*/  LDCU UR6, c[0x0][0x39c] ;  /* 0x00007380ff0677ac */ /* 0x000ea60008000800 */
[----:B------:R-:W2:Y:S01]  /*37180*/  LDL.LU R46, [R1+0xc2c] ;  /* 0x000c2c00012e7983 */ /* 0x000ea20000300800 */
[----:B---3--:R-:W-:-:S04]  /*37190*/  LEA R36, P6, R0, R2, 0x1 ;  /* 0x0000000200247211 */ /* 0x008fc800078c08ff */
[----:B------:R-:W-:Y:S02]  /*371a0*/  LEA.HI.X.SX32 R37, R0, R3, 0x1, P6 ;  /* 0x0000000300257211 */ /* 0x000fe400030f0eff */
[----:B------:R-:W-:Y:S01]  /*371b0*/  LEA R38, P6, R39, R2, 0x1 ;  /* 0x0000000227267211 */ /* 0x000fe200078c08ff */
[----:B------:R-:W-:-:S03]  /*371c0*/  IMAD R0, R93, 0x2, R39 ;  /* 0x000000025d007824 */ /* 0x000fc600078e0227 */
[----:B------:R-:W-:Y:S01]  /*371d0*/  LEA.HI.X.SX32 R39, R39, R3, 0x1, P6 ;  /* 0x0000000327277211 */ /* 0x000fe200030f0eff */
[----:B------:R0:W-:Y:S01]  /*371e0*/  @P4 STG.E.U16 desc[UR24][R36.64], R40 ;  /* 0x0000002824004986 */ /* 0x0001e2000c101518 */
[----:B------:R-:W-:Y:S01]  /*371f0*/  IMAD R41, R93, 0x2, R0 ;  /* 0x000000025d297824 */ /* 0x000fe200078e0200 */
[----:B------:R-:W-:Y:S01]  /*37200*/  ISETP.LT.AND P4, PT, R44, UR5, !P0 ;  /* 0x000000052c007c0c */ /* 0x000fe2000c781270 */
[----:B------:R-:W1:Y:S01]  /*37210*/  LDCU UR5, c[0x0][0x39c] ;  /* 0x00007380ff0577ac */ /* 0x000e620008000800 */
[----:B------:R-:W3:Y:S04]  /*37220*/  LDL.LU R44, [R1+0xba4] ;  /* 0x000ba400012c7983 */ /* 0x000ee80000300800 */
[----:B------:R1:W-:Y:S01]  /*37230*/  @P2 STG.E.U16 desc[UR24][R38.64], R90 ;  /* 0x0000005a26002986 */ /* 0x0003e2000c101518 */
[----:B0-----:R-:W-:-:S04]  /*37240*/  LEA R36, P6, R0, R2, 0x1 ;  /* 0x0000000200247211 */ /* 0x001fc800078c08ff */
[----:B------:R-:W-:Y:S02]  /*37250*/  LEA.HI.X.SX32 R37, R0, R3, 0x1, P6 ;  /* 0x0000000300257211 */ /* 0x000fe400030f0eff */
[----:B------:R-:W-:Y:S02]  /*37260*/  PRMT R40, R90, 0x7632, R40 ;  /* 0x000076325a287816 */ /* 0x000fe40000000028 */
[----:B-1----:R-:W-:-:S04]  /*37270*/  LEA R38, P6, R41, R2, 0x1 ;  /* 0x0000000229267211 */ /* 0x002fc800078c08ff */
[-C--:B------:R-:W-:Y:S01]  /*37280*/  LEA.HI.X.SX32 R39, R41, R3.reuse, 0x1, P6 ;  /* 0x0000000329277211 */ /* 0x080fe200030f0eff */
[----:B------:R0:W-:Y:S01]  /*37290*/  @P3 STG.E.U16 desc[UR24][R36.64], R40 ;  /* 0x0000002824003986 */ /* 0x0001e2000c101518 */
[----:B----4-:R-:W-:Y:S01]  /*372a0*/  ISETP.LT.AND P2, PT, R43, UR4, !P0 ;  /* 0x000000042b007c0c */ /* 0x010fe2000c741270 */
[----:B0-----:R-:W-:Y:S02]  /*372b0*/  IMAD R37, R93, 0x2, R41 ;  /* 0x000000025d257824 */ /* 0x001fe400078e0229 */
[----:B------:R-:W4:Y:S01]  /*372c0*/  LDL.LU R43, [R1+0xbb4] ;  /* 0x000bb400012b7983 */ /* 0x000f220000300800 */
[----:B------:R-:W0:Y:S01]  /*372d0*/  LDCU UR4, c[0x0][0x39c] ;  /* 0x00007380ff0477ac */ /* 0x000e220008000800 */
[----:B--2---:R-:W-:Y:S02]  /*372e0*/  ISETP.LT.AND P3, PT, R45, UR6, !P0 ;  /* 0x000000062d007c0c */ /* 0x004fe4000c761270 */
[----:B------:R1:W-:Y:S01]  /*372f0*/  @P5 STG.E.U16 desc[UR24][R38.64], R92 ;  /* 0x0000005c26005986 */ /* 0x0003e2000c101518 */
[----:B------:R-:W-:Y:S01]  /*37300*/  LEA R36, P6, R37, R2, 0x1 ;  /* 0x0000000225247211 */ /* 0x000fe200078c08ff */
[----:B------:R-:W-:Y:S01]  /*37310*/  IMAD R0, R93, 0x2, R37 ;  /* 0x000000025d007824 */ /* 0x000fe200078e0225 */
[----:B------:R-:W3:Y:S01]  /*37320*/  LDCU UR6, c[0x0][0x39c] ;  /* 0x00007380ff0677ac */ /* 0x000ee20008000800 */
[----:B------:R-:W2:Y:S01]  /*37330*/  LDL.LU R45, [R1+0xbcc] ;  /* 0x000bcc00012d7983 */ /* 0x000ea20000300800 */
[----:B------:R-:W-:Y:S01]  /*37340*/  ISETP.LT.AND P5, PT, R42, UR5, !P0 ;  /* 0x000000052a007c0c */ /* 0x000fe2000c7a1270 */
[----:B------:R-:W4:Y:S02]  /*37350*/  LDCU UR5, c[0x0][0x39c] ;  /* 0x00007380ff0577ac */ /* 0x000f240008000800 */
[----:B------:R-:W2:Y:S01]  /*37360*/  LDL.LU R42, [R1+0xbec] ;  /* 0x000bec00012a7983 */ /* 0x000ea20000300800 */
[----:B------:R-:W-:-:S02]  /*37370*/  LEA.HI.X.SX32 R37, R37, R3, 0x1, P6 ;  /* 0x0000000325257211 */ /* 0x000fc400030f0eff */
[-C--:B-1----:R-:W-:Y:S02]  /*37380*/  LEA R38, P6, R0, R2.reuse, 0x1 ;  /* 0x0000000200267211 */ /* 0x082fe400078c08ff */
[----:B------:R-:W-:Y:S02]  /*37390*/  PRMT R40, R92, 0x7632, R40 ;  /* 0x000076325c287816 */ /* 0x000fe40000000028 */
[----:B------:R-:W-:Y:S01]  /*373a0*/  LEA.HI.X.SX32 R39, R0, R3, 0x1, P6 ;  /* 0x0000000300277211 */ /* 0x000fe200030f0eff */
[----:B------:R-:W-:Y:S02]  /*373b0*/  IMAD R0, R93, 0x2, R0 ;  /* 0x000000025d007824 */ /* 0x000fe400078e0200 */
[----:B------:R-:W-:Y:S04]  /*373c0*/  @P4 STG.E.U16 desc[UR24][R36.64], R40 ;  /* 0x0000002824004986 */ /* 0x000fe8000c101518 */
[----:B------:R1:W-:Y:S01]  /*373d0*/  @P2 STG.E.U16 desc[UR24][R38.64], R84 ;  /* 0x0000005426002986 */ /* 0x0003e2000c101518 */
[----:B0-----:R-:W-:Y:S01]  /*373e0*/  ISETP.LT.AND P4, PT, R46, UR4, !P0 ;  /* 0x000000042e007c0c */ /* 0x001fe2000c781270 */
[----:B------:R-:W2:Y:S01]  /*373f0*/  LDCU UR4, c[0x0][0x39c] ;  /* 0x00007380ff0477ac */ /* 0x000ea20008000800 */
[----:B-1----:R-:W-:-:S02]  /*37400*/  LEA R38, P6, R0, R2, 0x1 ;  /* 0x0000000200267211 */ /* 0x002fc400078c08ff */
[----:B------:R-:W-:Y:S02]  /*37410*/  PRMT R84, R84, 0x7632, R84 ;  /* 0x0000763254547816 */ /* 0x000fe40000000054 */
[----:B------:R-:W-:Y:S02]  /*37420*/  LEA.HI.X.SX32 R39, R0, R3, 0x1, P6 ;  /* 0x0000000300277211 */ /* 0x000fe400030f0eff */
[----:B---3--:R-:W-:Y:S01]  /*37430*/  ISETP.LT.AND P2, PT, R44, UR6, !P0 ;  /* 0x000000062c007c0c */ /* 0x008fe2000c741270 */
[C---:B------:R-:W-:Y:S01]  /*37440*/  IMAD R37, R93.reuse, 0x2, R0 ;  /* 0x000000025d257824 */ /* 0x040fe200078e0200 */
[----:B------:R-:W3:Y:S01]  /*37450*/  LDL.LU R44, [R1+0xc28] ;  /* 0x000c2800012c7983 */ /* 0x000ee20000300800 */
[----:B------:R-:W0:Y:S03]  /*37460*/  LDCU UR6, c[0x0][0x39c] ;  /* 0x00007380ff0677ac */ /* 0x000e260008000800 */
[----:B------:R1:W-:Y:S04]  /*37470*/  @P3 STG.E.U16 desc[UR24][R38.64], R84 ;  /* 0x0000005426003986 */ /* 0x0003e8000c101518 */
[----:B------:R-:W3:Y:S01]  /*37480*/  LDL.LU R46, [R1+0xba0] ;  /* 0x000ba000012e7983 */ /* 0x000ee20000300800 */
[----:B------:R-:W-:Y:S01]  /*37490*/  IMAD R0, R93, 0x2, R37 ;  /* 0x000000025d007824 */ /* 0x000fe200078e0225 */
[----:B------:R-:W-:-:S04]  /*374a0*/  LEA R36, P6, R37, R2, 0x1 ;  /* 0x0000000225247211 */ /* 0x000fc800078c08ff */
[-C--:B------:R-:W-:Y:S02]  /*374b0*/  LEA.HI.X.SX32 R37, R37, R3.reuse, 0x1, P6 ;  /* 0x0000000325257211 */ /* 0x080fe400030f0eff */
[C---:B-1----:R-:W-:Y:S02]  /*374c0*/  LEA R38, P6, R0.reuse, R2, 0x1 ;  /* 0x0000000200267211 */ /* 0x042fe400078c08ff */
[----:B------:R-:W-:Y:S02]  /*374d0*/  PRMT R40, R85, 0x7632, R40 ;  /* 0x0000763255287816 */ /* 0x000fe40000000028 */
[----:B------:R-:W-:Y:S01]  /*374e0*/  LEA.HI.X.SX32 R39, R0, R3, 0x1, P6 ;  /* 0x0000000300277211 */ /* 0x000fe200030f0eff */
[----:B------:R1:W-:Y:S04]  /*374f0*/  @P5 STG.E.U16 desc[UR24][R36.64], R85 ;  /* 0x0000005524005986 */ /* 0x0003e8000c101518 */
[----:B------:R0:W-:Y:S01]  /*37500*/  @P4 STG.E.U16 desc[UR24][R38.64], R40 ;  /* 0x0000002826004986 */ /* 0x0001e2000c101518 */
[----:B----4-:R-:W-:Y:S01]  /*37510*/  ISETP.LT.AND P3, PT, R43, UR5, !P0 ;  /* 0x000000052b007c0c */ /* 0x010fe2000c761270 */
[----:B------:R-:W-:-:S02]  /*37520*/  IMAD R41, R93, 0x2, R0 ;  /* 0x000000025d297824 */ /* 0x000fc400078e0200 */
[----:B------:R-:W4:Y:S01]  /*37530*/  LDL.LU R43, [R1+0xba8] ;  /* 0x000ba800012b7983 */ /* 0x000f220000300800 */
[----:B------:R-:W3:Y:S01]  /*37540*/  LDCU UR5, c[0x0][0x39c] ;  /* 0x00007380ff0577ac */ /* 0x000ee20008000800 */
[----:B--2---:R-:W-:Y:S02]  /*37550*/  ISETP.LT.AND P5, PT, R45, UR4, !P0 ;  /* 0x000000042d007c0c */ /* 0x004fe4000c7a1270 */
[----:B0-----:R-:W-:Y:S01]  /*37560*/  ISETP.LT.AND P4, PT, R42, UR6, !P0 ;  /* 0x000000062a007c0c */ /* 0x001fe2000c781270 */
[----:B------:R-:W2:Y:S01]  /*37570*/  LDL.LU R45, [R1+0xbb8] ;  /* 0x000bb800012d7983 */ /* 0x000ea20000300800 */
[-C--:B-1----:R-:W-:Y:S01]  /*37580*/  LEA R36, P6, R41, R2.reuse, 0x1 ;  /* 0x0000000229247211 */ /* 0x082fe200078c08ff */
[----:B------:R-:W-:Y:S01]  /*37590*/  IMAD R39, R93, 0x2, R41 ;  /* 0x000000025d277824 */ /* 0x000fe200078e0229 */
[----:B------:R-:W0:Y:S01]  /*375a0*/  LDCU UR4, c[0x0][0x39c] ;  /* 0x00007380ff0477ac */ /* 0x000e220008000800 */
[----:B------:R-:W2:Y:S01]  /*375b0*/  LDL.LU R42, [R1+0xbd8] ;  /* 0x000bd800012a7983 */ /* 0x000ea20000300800 */
[----:B------:R-:W-:Y:S01]  /*375c0*/  LEA.HI.X.SX32 R37, R41, R3, 0x1, P6 ;  /* 0x0000000329257211 */ /* 0x000fe200030f0eff */
[----:B------:R-:W4:Y:S01]  /*375d0*/  LDCU UR6, c[0x0][0x39c] ;  /* 0x00007380ff0677ac */ /* 0x000f220008000800 */
[----:B------:R-:W-:Y:S01]  /*375e0*/  LEA R38, P6, R39, R2, 0x1 ;  /* 0x0000000227267211 */ /* 0x000fe200078c08ff */
[----:B------:R-:W-:-:S02]  /*375f0*/  IMAD R0, R93, 0x2, R39 ;  /* 0x000000025d007824 */ /* 0x000fc400078e0227 */
[----:B------:R1:W-:Y:S01]  /*37600*/  @P2 STG.E.U16 desc[UR24][R36.64], R86 ;  /* 0x0000005624002986 */ /* 0x0003e2000c101518 */
[-C--:B------:R-:W-:Y:S02]  /*37610*/  LEA.HI.X.SX32 R39, R39, R3.reuse, 0x1, P6 ;  /* 0x0000000327277211 */ /* 0x080fe400030f0eff */
[----:B-1----:R-:W-:Y:S02]  /*37620*/  LEA R36, P6, R0, R2, 0x1 ;  /* 0x0000000200247211 */ /* 0x002fe400078c08ff */
[----:B------:R-:W-:Y:S02]  /*37630*/  PRMT R86, R86, 0x7632, R86 ;  /* 0x0000763256567816 */ /* 0x000fe40000000056 */
[----:B------:R-:W-:Y:S01]  /*37640*/  LEA.HI.X.SX32 R37, R0, R3, 0x1, P6 ;  /* 0x0000000300257211 */ /* 0x000fe200030f0eff */
[----:B------:R-:W-:Y:S02]  /*37650*/  IMAD R0, R93, 0x2, R0 ;  /* 0x000000025d007824 */ /* 0x000fe400078e0200 */
[----:B------:R1:W-:Y:S01]  /*37660*/  @P3 STG.E.U16 desc[UR24][R38.64], R86 ;  /* 0x0000005626003986 */ /* 0x0003e2000c101518 */
[----:B---3--:R-:W-:-:S03]  /*37670*/  ISETP.LT.AND P2, PT, R44, UR5, !P0 ;  /* 0x000000052c007c0c */ /* 0x008fc6000c741270 */
[----:B------:R3:W-:Y:S01]  /*37680*/  @P5 STG.E.U16 desc[UR24][R36.64], R87 ;  /* 0x0000005724005986 */ /* 0x0007e2000c101518 */
[----:B------:R-:W2:Y:S03]  /*37690*/  LDCU UR5, c[0x0][0x39c] ;  /* 0x00007380ff0577ac */ /* 0x000ea60008000800 */
[----:B------:R-:W2:Y:S01]  /*376a0*/  LDL.LU R44, [R1+0xbf0] ;  /* 0x000bf000012c7983 */ /* 0x000ea20000300800 */
[----:B0-----:R-:W-:Y:S01]  /*376b0*/  ISETP.LT.AND P3, PT, R46, UR4, !P0 ;  /* 0x000000042e007c0c */ /* 0x001fe2000c761270 */
[----:B------:R-:W0:Y:S01]  /*376c0*/  LDCU UR4, c[0x0][0x39c] ;  /* 0x00007380ff0477ac */ /* 0x000e220008000800 */
[----:B-1----:R-:W-:Y:S01]  /*376d0*/  IMAD R39, R93, 0x2, R0 ;  /* 0x000000025d277824 */ /* 0x002fe200078e0200 */
[----:B---3--:R-:W-:-:S04]  /*376e0*/  LEA R36, P6, R0, R2, 0x1 ;  /* 0x0000000200247211 */ /* 0x008fc800078c08ff */
[-C--:B------:R-:W-:Y:S02]  /*376f0*/  LEA.HI.X.SX32 R37, R0, R3.reuse, 0x1, P6 ;  /* 0x0000000300257211 */ /* 0x080fe400030f0eff */
[----:B------:R-:W-:Y:S01]  /*37700*/  LEA R38, P6, R39, R2, 0x1 ;  /* 0x0000000227267211 */ /* 0x000fe200078c08ff */
[----:B------:R-:W-:Y:S01]  /*37710*/  IMAD R0, R93, 0x2, R39 ;  /* 0x000000025d007824 */ /* 0x000fe200078e0227 */
[----:B------:R-:W-:Y:S02]  /*37720*/  PRMT R87, R87, 0x7632, R87 ;  /* 0x0000763257577816 */ /* 0x000fe40000000057 */
[----:B------:R-:W-:-:S03]  /*37730*/  LEA.HI.X.SX32 R39, R39, R3, 0x1, P6 ;  /* 0x0000000327277211 */ /* 0x000fc600030f0eff */
[----:B------:R1:W-:Y:S04]  /*37740*/  @P4 STG.E.U16 desc[UR24][R36.64], R87 ;  /* 0x0000005724004986 */ /* 0x0003e8000c101518 */
[----:B------:R3:W-:Y:S01]  /*37750*/  @P2 STG.E.U16 desc[UR24][R38.64], R32 ;  /* 0x0000002026002986 */ /* 0x0007e2000c101518 */
[----:B----4-:R-:W-:Y:S01]  /*37760*/  ISETP.LT.AND P5, PT, R43, UR6, !P0 ;  /* 0x000000062b007c0c */ /* 0x010fe2000c7a1270 */
[----:B------:R-:W4:Y:S02]  /*37770*/  LDCU UR6, c[0x0][0x39c] ;  /* 0x00007380ff0677ac */ /* 0x000f240008000800 */
[----:B------:R-:W2:Y:S04]  /*37780*/  LDL.LU R43, [R1+0xb9c] ;  /* 0x000b9c00012b7983 */ /* 0x000ea80000300800 */
[----:B------:R-:W2:Y:S02]  /*37790*/  LDL.LU R46, [R1+0xab4] ;  /* 0x000ab400012e7983 */ /* 0x000ea40000300800 */
[----:B--2---:R-:W-:Y:S01]  /*377a0*/  ISETP.LT.AND P4, PT, R45, UR5, !P0 ;  /* 0x000000052d007c0c */ /* 0x004fe2000c781270 */
[----:B------:R-:W2:Y:S01]  /*377b0*/  LDCU UR5, c[0x0][0x39c] ;  /* 0x00007380ff0577ac */ /* 0x000ea20008000800 */
[----:B------:R-:W2:Y:S01]  /*377c0*/  LDL.LU R45, [R1+0xbac] ;  /* 0x000bac00012d7983 */ /* 0x000ea20000300800 */
[----:B0-----:R-:W-:Y:S01]  /*377d0*/  ISETP.LT.AND P2, PT, R42, UR4, !P0 ;  /* 0x000000042a007c0c */ /* 0x001fe2000c741270 */
[----:B------:R-:W-:-:S02]  /*377e0*/  IMAD R41, R93, 0x2, R0 ;  /* 0x000000025d297824 */ /* 0x000fc400078e0200 */
[----:B------:R-:W2:Y:S01]  /*377f0*/  LDL.LU R42, [R1+0xbc0] ;  /* 0x000bc000012a7983 */ /* 0x000ea20000300800 */
[-C--:B-1----:R-:W-:Y:S01]  /*37800*/  LEA R36, P6, R0, R2.reuse, 0x1 ;  /* 0x0000000200247211 */ /* 0x082fe200078c08ff */
[----:B------:R-:W0:Y:S01]  /*37810*/  LDCU UR4, c[0x0][0x39c] ;  /* 0x00007380ff0477ac */ /* 0x000e220008000800 */
[----:B------:R-:W-:Y:S01]  /*37820*/  PRMT R40, R32, 0x7632, R40 ;  /* 0x0000763220287816 */ /* 0x000fe20000000028 */
[----:B---3--:R-:W-:Y:S01]  /*37830*/  IMAD R32, R93, 0x2, R41 ;  /* 0x000000025d207824 */ /* 0x008fe200078e0229 */
[-C--:B------:R-:W-:Y:S02]  /*37840*/  LEA.HI.X.SX32 R37, R0, R3.reuse, 0x1, P6 ;  /* 0x0000000300257211 */ /* 0x080fe400030f0eff */
[----:B------:R-:W-:Y:S01]  /*37850*/  LEA R38, P6, R41, R2, 0x1 ;  /* 0x0000000229267211 */ /* 0x000fe200078c08ff */
[----:B------:R-:W-:Y:S02]  /*37860*/  IMAD R0, R93, 0x2, R32 ;  /* 0x000000025d007824 */ /* 0x000fe400078e0220 */
[----:B------:R1:W-:Y:S01]  /*37870*/  @P3 STG.E.U16 desc[UR24][R36.64], R40 ;  /* 0x0000002824003986 */ /* 0x0003e2000c101518 */
[----:B------:R-:W-:-:S05]  /*37880*/  LEA.HI.X.SX32 R39, R41, R3, 0x1, P6 ;  /* 0x0000000329277211 */ /* 0x000fca00030f0eff */
[----:B------:R3:W-:Y:S01]  /*37890*/  @P5 STG.E.U16 desc[UR24][R38.64], R33 ;  /* 0x0000002126005986 */ /* 0x0007e2000c101518 */
[----:B-1----:R-:W-:-:S04]  /*378a0*/  LEA R36, P6, R32, R2, 0x1 ;  /* 0x0000000220247211 */ /* 0x002fc800078c08ff */
[-C--:B------:R-:W-:Y:S02]  /*378b0*/  LEA.HI.X.SX32 R37, R32, R3.reuse, 0x1, P6 ;  /* 0x0000000320257211 */ /* 0x080fe400030f0eff */
[----:B------:R-:W-:Y:S02]  /*378c0*/  LEA R32, P6, R0, R2, 0x1 ;  /* 0x0000000200207211 */ /* 0x000fe400078c08ff */
[----:B----4-:R-:W-:Y:S01]  /*378d0*/  ISETP.LT.AND P3, PT, R44, UR6, !P0 ;  /* 0x000000062c007c0c */ /* 0x010fe2000c761270 */
[----:B------:R-:W1:Y:S01]  /*378e0*/  LDCU UR6, c[0x0][0x39c] ;  /* 0x00007380ff0677ac */ /* 0x000e620008000800 */
[----:B------:R-:W4:Y:S01]  /*378f0*/  LDL.LU R44, [R1+0xa9c] ;  /* 0x000a9c00012c7983 */ /* 0x000f220000300800 */
[----:B---3--:R-:W-:Y:S02]  /*37900*/  PRMT R38, R33, 0x7632, R38 ;  /* 0x0000763221267816 */ /* 0x008fe40000000026 */
[----:B------:R-:W-:Y:S01]  /*37910*/  LEA.HI.X.SX32 R33, R0, R3, 0x1, P6 ;  /* 0x0000000300217211 */ /* 0x000fe200030f0eff */
[----:B------:R-:W-:-:S02]  /*37920*/  IMAD R0, R93, 0x2, R0 ;  /* 0x000000025d007824 */ /* 0x000fc400078e0200 */
[----:B------:R3:W-:Y:S04]  /*37930*/  @P4 STG.E.U16 desc[UR24][R36.64], R38 ;  /* 0x0000002624004986 */ /* 0x0007e8000c101518 */
[----:B------:R0:W-:Y:S01]  /*37940*/  @P2 STG.E.U16 desc[UR24][R32.64], R34 ;  /* 0x0000002220002986 */ /* 0x0001e2000c101518 */
[----:B---3--:R-:W-:-:S04]  /*37950*/  LEA R36, P6, R0, R2, 0x1 ;  /* 0x0000000200247211 */ /* 0x008fc800078c08ff */
[----:B------:R-:W-:Y:S02]  /*37960*/  LEA.HI.X.SX32 R37, R0, R3, 0x1, P6 ;  /* 0x0000000300257211 */ /* 0x000fe400030f0eff */
[----:B0-----:R-:W-:-:S05]  /*37970*/  PRMT R34, R34, 0x7632, R34 ;  /* 0x0000763222227816 */ /* 0x001fca0000000022 */
[----:B------:R0:W-:Y:S01]  /*37980*/  @P3 STG.E.U16 desc[UR24][R36.64], R34 ;  /* 0x0000002224003986 */ /* 0x0001e2000c101518 */
[----:B--2---:R-:W-:Y:S01]  /*37990*/  ISETP.LT.AND P5, PT, R43, UR5, !P0 ;  /* 0x000000052b007c0c */ /* 0x004fe2000c7a1270 */
[----:B------:R-:W2:Y:S02]  /*379a0*/  LDCU UR5, c[0x0][0x39c] ;  /* 0x00007380ff0577ac */ /* 0x000ea40008000800 */
[----:B------:R-:W3:Y:S04]  /*379b0*/  LDL.LU R43, [R1+0xab0] ;  /* 0x000ab000012b7983 */ /* 0x000ee80000300800 */
[----:B------:R-:W3:Y:S01]  /*379c0*/  LDL.LU R41, [R1+0xc40] ;  /* 0x000c400001297983 */ /* 0x000ee20000300800 */
[----:B--2---:R-:W-:Y:S01]  /*379d0*/  ISETP.LT.AND P3, PT, R42, UR5, !P0 ;  /* 0x000000052a007c0c */ /* 0x004fe2000c761270 */
[----:B------:R-:W-:-:S02]  /*379e0*/  IMAD R33, R93, 0x2, R0 ;  /* 0x000000025d217824 */ /* 0x000fc400078e0200 */
[----:B------:R-:W2:Y:S01]  /*379f0*/  LDL.LU R42, [R1+0xc48] ;  /* 0x000c4800012a7983 */ /* 0x000ea20000300800 */
[----:B------:R-:W-:Y:S01]  /*37a00*/  ISETP.LT.AND P4, PT, R46, UR4, !P0 ;  /* 0x000000042e007c0c */ /* 0x000fe2000c781270 */
[----:B------:R-:W4:Y:S02]  /*37a10*/  LDCU UR4, c[0x0][0x39c] ;  /* 0x00007380ff0477ac */ /* 0x000f240008000800 */
[----:B------:R-:W2:Y:S01]  /*37a20*/  LDL.LU R40, [R1+0xabc] ;  /* 0x000abc0001287983 */ /* 0x000ea20000300800 */
[----:B-1----:R-:W-:Y:S01]  /*37a30*/  ISETP.LT.AND P2, PT, R45, UR6, !P0 ;  /* 0x000000062d007c0c */ /* 0x002fe2000c741270 */
[----:B------:R-:W-:Y:S01]  /*37a40*/  IMAD R0, R93, 0x2, R33 ;  /* 0x000000025d007824 */ /* 0x000fe200078e0221 */
[-C--:B------:R-:W-:Y:S01]  /*37a50*/  LEA R32, P6, R33, R2.reuse, 0x1 ;  /* 0x0000000221207211 */ /* 0x080fe200078c08ff */
[----:B------:R-:W2:Y:S01]  /*37a60*/  LDL.LU R39, [R1+0xa90] ;  /* 0x000a900001277983 */ /* 0x000ea20000300800 */
[----:B------:R-:W3:Y:S01]  /*37a70*/  LDCU UR6, c[0x0][0x39c] ;  /* 0x00007380ff0677ac */ /* 0x000ee20008000800 */
[----:B------:R-:W-:Y:S01]  /*37a80*/  IMAD R38, R93, 0x2, R0 ;  /* 0x000000025d267824 */ /* 0x000fe200078e0200 */
[----:B------:R-:W-:Y:S01]  /*37a90*/  LEA.HI.X.SX32 R33, R33, R3, 0x1, P6 ;  /* 0x0000000321217211 */ /* 0x000fe200030f0eff */
[----:B------:R-:W1:Y:S01]  /*37aa0*/  LDCU UR5, c[0x0][0x39c] ;  /* 0x00007380ff0577ac */ /* 0x000e620008000800 */
[----:B0-----:R-:W-:-:S02]  /*37ab0*/  LEA R36, P6, R0, R2, 0x1 ;  /* 0x0000000200247211 */ /* 0x001fc400078c08ff */
[----:B------:R-:W-:Y:S01]  /*37ac0*/  PRMT R34, R35, 0x7632, R34 ;  /* 0x0000763223227816 */ /* 0x000fe20000000022 */
[----:B------:R0:W-:Y:S01]  /*37ad0*/  @P5 STG.E.U16 desc[UR24][R32.64], R35 ;  /* 0x0000002320005986 */ /* 0x0001e2000c101518 */
[----:B------:R-:W-:Y:S01]  /*37ae0*/  LEA.HI.X.SX32 R37, R0, R3, 0x1, P6 ;  /* 0x0000000300257211 */ /* 0x000fe200030f0eff */
[----:B------:R-:W-:-:S04]  /*37af0*/  IMAD R0, R93, 0x2, R38 ;  /* 0x000000025d007824 */ /* 0x000fc800078e0226 */
[----:B------:R1:W-:Y:S01]  /*37b00*/  @P4 STG.E.U16 desc[UR24][R36.64], R34 ;  /* 0x0000002224004986 */ /* 0x0003e2000c101518 */
[----:B0-----:R-:W-:-:S04]  /*37b10*/  LEA R32, P6, R38, R2, 0x1 ;  /* 0x0000000226207211 */ /* 0x001fc800078c08ff */
[-C--:B------:R-:W-:Y:S01]  /*37b20*/  LEA.HI.X.SX32 R33, R38, R3.reuse, 0x1, P6 ;  /* 0x0000000326217211 */ /* 0x080fe200030f0eff */
[----:B-1----:R-:W2:Y:S01]  /*37b30*/  LDL.LU R37, [R1+0xbe8] ;  /* 0x000be80001257983 */ /* 0x002ea20000300800 */
[-C--:B------:R-:W-:Y:S01]  /*37b40*/  LEA R34, P6, R0, R2.reuse, 0x1 ;  /* 0x0000000200227211 */ /* 0x080fe200078c08ff */
[----:B------:R-:W-:Y:S01]  /*37b50*/  IMAD R36, R93, 0x2, R0 ;  /* 0x000000025d247824 */ /* 0x000fe200078e0200 */
[----:B----4-:R-:W-:Y:S01]  /*37b60*/  ISETP.LT.AND P5, PT, R44, UR4, !P0 ;  /* 0x000000042c007c0c */ /* 0x010fe2000c7a1270 */
[----:B------:R0:W-:Y:S01]  /*37b70*/  @P2 STG.E.U16 desc[UR24][R32.64], R28 ;  /* 0x0000001c20002986 */ /* 0x0001e2000c101518 */
[----:B------:R-:W-:Y:S01]  /*37b80*/  LEA.HI.X.SX32 R35, R0, R3, 0x1, P6 ;  /* 0x0000000300237211 */ /* 0x000fe200030f0eff */
[----:B------:R-:W1:Y:S01]  /*37b90*/  LDCU UR4, c[0x0][0x39c] ;  /* 0x00007380ff0477ac */ /* 0x000e620008000800 */
[----:B0-----:R-:W-:Y:S02]  /*37ba0*/  LEA R32, P6, R36, R2, 0x1 ;  /* 0x0000000224207211 */ /* 0x001fe400078c08ff */
[----:B------:R-:W-:-:S02]  /*37bb0*/  PRMT R28, R28, 0x7632, R28 ;  /* 0x000076321c1c7816 */ /* 0x000fc4000000001c */
[----:B------:R-:W-:Y:S01]  /*37bc0*/  LEA.HI.X.SX32 R33, R36, R3, 0x1, P6 ;  /* 0x0000000324217211 */ /* 0x000fe200030f0eff */
[----:B------:R-:W-:Y:S02]  /*37bd0*/  IMAD R36, R93, 0x2, R36 ;  /* 0x000000025d247824 */ /* 0x000fe400078e0224 */
[----:B------:R-:W-:Y:S04]  /*37be0*/  @P3 STG.E.U16 desc[UR24][R34.64], R28 ;  /* 0x0000001c22003986 */ /* 0x000fe8000c101518 */
[----:B------:R0:W-:Y:S02]  /*37bf0*/  @P5 STG.E.U16 desc[UR24][R32.64], R29 ;  /* 0x0000001d20005986 */ /* 0x0001e4000c101518 */
[----:B0-----:R-:W-:Y:S02]  /*37c00*/  LEA R32, P6, R36, R2, 0x1 ;  /* 0x0000000224207211 */ /* 0x001fe400078c08ff */
[----:B------:R-:W-:-:S02]  /*37c10*/  PRMT R29, R29, 0x7632, R29 ;  /* 0x000076321d1d7816 */ /* 0x000fc4000000001d */
[----:B------:R-:W-:Y:S02]  /*37c20*/  LEA.HI.X.SX32 R33, R36, R3, 0x1, P6 ;  /* 0x0000000324217211 */ /* 0x000fe400030f0eff */
[----:B---3--:R-:W-:Y:S01]  /*37c30*/  ISETP.LT.AND P4, PT, R43, UR6, !P0 ;  /* 0x000000062b007c0c */ /* 0x008fe2000c781270 */
[----:B------:R-:W2:Y:S01]  /*37c40*/  LDCU UR6, c[0x0][0x39c] ;  /* 0x00007380ff0677ac */ /* 0x000ea20008000800 */
[----:B------:R-:W-:Y:S01]  /*37c50*/  ISETP.LT.AND P2, PT, R41, UR5, !P0 ;  /* 0x0000000529007c0c */ /* 0x000fe2000c741270 */
[----:B------:R-:W0:Y:S01]  /*37c60*/  LDCU UR5, c[0x0][0x39c] ;  /* 0x00007380ff0577ac */ /* 0x000e220008000800 */
[----:B------:R-:W3:Y:S09]  /*37c70*/  LDL.LU R41, [R1+0xbfc] ;  /* 0x000bfc0001297983 */ /* 0x000ef20000300800 */
[----:B------:R4:W-:Y:S01]  /*37c80*/  @P4 STG.E.U16 desc[UR24][R32.64], R29 ;  /* 0x0000001d20004986 */ /* 0x0009e2000c101518 */
[----:B--2---:R-:W-:Y:S01]  /*37c90*/  ISETP.LT.AND P5, PT, R40, UR6, !P0 ;  /* 0x0000000628007c0c */ /* 0x004fe2000c7a1270 */
[----:B------:R-:W-:-:S02]  /*37ca0*/  IMAD R34, R93, 0x2, R36 ;  /* 0x000000025d227824 */ /* 0x000fc400078e0224 */
[----:B------:R-:W2:Y:S01]  /*37cb0*/  LDL.LU R40, [R1+0xaac] ;  /* 0x000aac0001287983 */ /* 0x000ea20000300800 */
[----:B-1----:R-:W-:Y:S01]  /*37cc0*/  ISETP.LT.AND P3, PT, R42, UR4, !P0 ;  /* 0x000000042a007c0c */ /* 0x002fe2000c761270 */
[----:B------:R-:W1:Y:S01]  /*37cd0*/  LDCU UR4, c[0x0][0x39c] ;  /* 0x00007380ff0477ac */ /* 0x000e620008000800 */
[----:B0-----:R-:W-:Y:S02]  /*37ce0*/  ISETP.LT.AND P4, PT, R39, UR5, !P0 ;  /* 0x0000000527007c0c */ /* 0x001fe4000c781270 */
[----:B------:R-:W2:Y:S01]  /*37cf0*/  LDL.LU R39, [R1+0xaa8] ;  /* 0x000aa80001277983 */ /* 0x000ea20000300800 */
[C---:B------:R-:W-:Y:S01]  /*37d00*/  IMAD R0, R93.reuse, 0x2, R34 ;  /* 0x000000025d007824 */ /* 0x040fe200078e0222 */
[CC--:B------:R-:W-:Y:S01]  /*37d10*/  LEA R28, P6, R34.reuse, R2.reuse, 0x1 ;  /* 0x00000002221c7211 */ /* 0x0c0fe200078c08ff */
[----:B------:R-:W3:Y:S01]  /*37d20*/  LDCU UR6, c[0x0][0x39c] ;  /* 0x00007380ff0677ac */ /* 0x000ee20008000800 */
[----:B------:R-:W2:Y:S01]  /*37d30*/  LDL.LU R38, [R1+0xc68] ;  /* 0x000c680001267983 */ /* 0x000ea20000300800 */
[----:B------:R-:W-:Y:S01]  /*37d40*/  IMAD R35, R93, 0x2, R0 ;  /* 0x000000025d237824 */ /* 0x000fe200078e0200 */
[----:B----4-:R-:W-:Y:S01]  /*37d50*/  LEA.HI.X.SX32 R29, R34, R3, 0x1, P6 ;  /* 0x00000003221d7211 */ /* 0x010fe200030f0eff */
[----:B------:R-:W0:Y:S01]  /*37d60*/  LDCU UR5, c[0x0][0x39c] ;  /* 0x00007380ff0577ac */ /* 0x000e220008000800 */
[----:B------:R-:W-:-:S03]  /*37d70*/  LEA R32, P6, R0, R2, 0x1 ;  /* 0x0000000200207211 */ /* 0x000fc600078c08ff */
[----:B------:R4:W-:Y:S01]  /*37d80*/  @P2 STG.E.U16 desc[UR24][R28.64], R30 ;  /* 0x0000001e1c002986 */ /* 0x0009e2000c101518 */
[-C--:B------:R-:W-:Y:S02]  /*37d90*/  LEA.HI.X.SX32 R33, R0, R3.reuse, 0x1, P6 ;  /* 0x0000000300217211 */ /* 0x080fe400030f0eff */
[----:B------:R-:W-:Y:S02]  /*37da0*/  PRMT R34, R30, 0x7632, R34 ;  /* 0x000076321e227816 */ /* 0x000fe40000000022 */
[----:B----4-:R-:W-:Y:S02]  /*37db0*/  LEA R28, P6, R35, R2, 0x1 ;  /* 0x00000002231c7211 */ /* 0x010fe400078c08ff */
[----:B-1----:R-:W-:Y:S01]  /*37dc0*/  ISETP.LT.AND P2, PT, R37, UR4, !P0 ;  /* 0x0000000425007c0c */ /* 0x002fe2000c741270 */
[----:B------:R-:W-:Y:S01]  /*37dd0*/  IMAD R30, R93, 0x2, R35 ;  /* 0x000000025d1e7824 */ /* 0x000fe200078e0223 */
[----:B------:R-:W4:Y:S01]  /*37de0*/  LDL.LU R37, [R1+0xcac] ;  /* 0x000cac0001257983 */ /* 0x000f220000300800 */
[----:B------:R-:W-:Y:S01]  /*37df0*/  LEA.HI.X.SX32 R29, R35, R3, 0x1, P6 ;  /* 0x00000003231d7211 */ /* 0x000fe200030f0eff */
[----:B------:R-:W1:Y:S02]  /*37e00*/  LDCU UR4, c[0x0][0x39c] ;  /* 0x00007380ff0477ac */ /* 0x000e640008000800 */
[----:B------:R-:W4:Y:S04]  /*37e10*/  LDL.LU R36, [R1+0xa94] ;  /* 0x000a940001247983 */ /* 0x000f280000300800 */
[----:B------:R-:W4:Y:S04]  /*37e20*/  LDL.LU R35, [R1+0xa98] ;  /* 0x000a980001237983 */ /* 0x000f280000300800 */
[----:B------:R0:W-:Y:S01]  /*37e30*/  @P3 STG.E.U16 desc[UR24][R32.64], R34 ;  /* 0x0000002220003986 */ /* 0x0001e2000c101518 */
[----:B------:R-:W-:-:S03]  /*37e40*/  IMAD R0, R93, 0x2, R30 ;  /* 0x000000025d007824 */ /* 0x000fc600078e021e */
[----:B------:R1:W-:Y:S01]  /*37e50*/  @P5 STG.E.U16 desc[UR24][R28.64], R31 ;  /* 0x0000001f1c005986 */ /* 0x0003e2000c101518 */
[----:B0-----:R-:W-:-:S03]  /*37e60*/  LEA R32, P6, R30, R2, 0x1 ;  /* 0x000000021e207211 */ /* 0x001fc600078c08ff */
[----:B------:R-:W4:Y:S01]  /*37e70*/  LDL.LU R34, [R1+0xd30] ;  /* 0x000d300001227983 */ /* 0x000f220000300800 */
[-C--:B------:R-:W-:Y:S02]  /*37e80*/  LEA.HI.X.SX32 R33, R30, R3.reuse, 0x1, P6 ;  /* 0x000000031e217211 */ /* 0x080fe400030f0eff */
[C---:B-1----:R-:W-:Y:S02]  /*37e90*/  LEA R28, P6, R0.reuse, R2, 0x1 ;  /* 0x00000002001c7211 */ /* 0x042fe400078c08ff */
[----:B------:R-:W-:Y:S02]  /*37ea0*/  PRMT R31, R31, 0x7632, R31 ;  /* 0x000076321f1f7816 */ /* 0x000fe4000000001f */
[----:B------:R-:W-:-:S03]  /*37eb0*/  LEA.HI.X.SX32 R29, R0, R3, 0x1, P6 ;  /* 0x00000003001d7211 */ /* 0x000fc600030f0eff */
[----:B------:R-:W-:Y:S04]  /*37ec0*/  @P4 STG.E.U16 desc[UR24][R32.64], R31 ;  /* 0x0000001f20004986 */ /* 0x000fe8000c101518 */
[----:B------:R0:W-:Y:S01]  /*37ed0*/  @P2 STG.E.U16 desc[UR24][R28.64], R24 ;  /* 0x000000181c002986 */ /* 0x0001e2000c101518 */
[----:B---3--:R-:W-:Y:S01]  /*37ee0*/  ISETP.LT.AND P3, PT, R41, UR6, !P0 ;  /* 0x0000000629007c0c */ /* 0x008fe2000c761270 */
[----:B------:R-:W2:Y:S02]  /*37ef0*/  LDCU UR6, c[0x0][0x39c] ;  /* 0x00007380ff0677ac */ /* 0x000ea40008000800 */
[----:B--2---:R-:W-:Y:S01]  /*37f00*/  ISETP.LT.AND P2, PT, R38, UR6, !P0 ;  /* 0x0000000626007c0c */ /* 0x004fe2000c741270 */
[----:B------:R-:W-:Y:S01]  /*37f10*/  IMAD R0, R93, 0x2, R0 ;  /* 0x000000025d007824 */ /* 0x000fe200078e0200 */
[----:B------:R-:W2:Y:S01]  /*37f20*/  LDL.LU R38, [R1+0xc5c] ;  /* 0x000c5c0001267983 */ /* 0x000ea20000300800 */
[----:B------:R-:W-:Y:S01]  /*37f30*/  ISETP.LT.AND P5, PT, R40, UR5, !P0 ;  /* 0x0000000528007c0c */ /* 0x000fe2000c7a1270 */
[----:B------:R-:W4:Y:S01]  /*37f40*/  LDCU UR5, c[0x0][0x39c] ;  /* 0x00007380ff0577ac */ /* 0x000f220008000800 */
[----:B------:R-:W-:Y:S01]  /*37f50*/  ISETP.LT.AND P4, PT, R39, UR4, !P0 ;  /* 0x0000000427007c0c */ /* 0x000fe2000c781270 */
[C---:B0-----:R-:W-:Y:S01]  /*37f60*/  IMAD R29, R93.reuse, 0x2, R0 ;  /* 0x000000025d1d7824 */ /* 0x041fe200078e0200 */
[-C--:B------:R-:W-:Y:S01]  /*37f70*/  LEA R30, P6, R0, R2.reuse, 0x1 ;  /* 0x00000002001e7211 */ /* 0x080fe200078c08ff */
[----:B------:R-:W0:Y:S01]  /*37f80*/  LDCU UR4, c[0x0][0x39c] ;  /* 0x00007380ff0477ac */ /* 0x000e220008000800 */
[----:B------:R-:W-:Y:S01]  /*37f90*/  PRMT R24, R24, 0x7632, R24 ;  /* 0x0000763218187816 */ /* 0x000fe20000000018 */
[----:B------:R-:W1:Y:S01]  /*37fa0*/  LDCU UR6, c[0x0][0x39c] ;  /* 0x00007380ff0677ac */ /* 0x000e620008000800 */
[----:B------:R-:W-:Y:S01]  /*37fb0*/  LEA.HI.X.SX32 R31, R0, R3, 0x1, P6 ;  /* 0x00000003001f7211 */ /* 0x000fe200030f0eff */
[----:B------:R-:W-:Y:S01]  /*37fc0*/  IMAD R0, R93, 0x2, R29 ;  /* 0x000000025d007824 */ /* 0x000fe200078e021d */
[----:B------:R-:W-:-:S03]  /*37fd0*/  LEA R28, P6, R29, R2, 0x1 ;  /* 0x000000021d1c7211 */ /* 0x000fc600078c08ff */
[----:B------:R3:W-:Y:S01]  /*37fe0*/  @P3 STG.E.U16 desc[UR24][R30.64], R24 ;  /* 0x000000181e003986 */ /* 0x0007e2000c101518 */
[----:B------:R-:W-:Y:S01]  /*37ff0*/  LEA.HI.X.SX32 R29, R29, R3, 0x1, P6 ;  /* 0x000000031d1d7211 */ /* 0x000fe200030f0eff */
[----:B------:R-:W-:Y:S01]  /*38000*/  IMAD R33, R93, 0x2, R0 ;  /* 0x000000025d217824 */ /* 0x000fe200078e0200 */
[----:B------:R-:W-:Y:S02]  /*38010*/  PRMT R32, R25, 0x7632, R32 ;  /* 0x0000763219207816 */ /* 0x000fe40000000020 */
[----:B---3--:R-:W-:-:S04]  /*38020*/  LEA R30, P6, R0, R2, 0x1 ;  /* 0x00000002001e7211 */ /* 0x008fc800078c08ff */
[-C--:B------:R-:W-:Y:S01]  /*38030*/  LEA.HI.X.SX32 R31, R0, R3.reuse, 0x1, P6 ;  /* 0x00000003001f7211 */ /* 0x080fe200030f0eff */
[----:B------:R3:W-:Y:S01]  /*38040*/  @P5 STG.E.U16 desc[UR24][R28.64], R25 ;  /* 0x000000191c005986 */ /* 0x0007e2000c101518 */
[----:B----4-:R-:W-:Y:S01]  /*38050*/  ISETP.LT.AND P3, PT, R37, UR5, !P0 ;  /* 0x0000000525007c0c */ /* 0x010fe2000c761270 */
[----:B------:R-:W-:Y:S01]  /*38060*/  IMAD R0, R93, 0x2, R33 ;  /* 0x000000025d007824 */ /* 0x000fe200078e0221 */
[-C--:B------:R-:W-:Y:S01]  /*38070*/  LEA R24, P6, R33, R2.reuse, 0x1 ;  /* 0x0000000221187211 */ /* 0x080fe200078c08ff */
[----:B------:R-:W4:Y:S01]  /*38080*/  LDL.LU R37, [R1+0xab8] ;  /* 0x000ab80001257983 */ /* 0x000f220000300800 */
[----:B------:R-:W3:Y:S01]  /*38090*/  LDCU UR5, c[0x0][0x39c] ;  /* 0x00007380ff0577ac */ /* 0x000ee20008000800 */
[----:B0-----:R-:W-:Y:S02]  /*380a0*/  ISETP.LT.AND P5, PT, R36, UR4, !P0 ;  /* 0x0000000424007c0c */ /* 0x001fe4000c7a1270 */
[----:B------:R0:W-:Y:S01]  /*380b0*/  @P4 STG.E.U16 desc[UR24][R30.64], R32 ;  /* 0x000000201e004986 */ /* 0x0001e2000c101518 */
[----:B-1----:R-:W-:Y:S01]  /*380c0*/  ISETP.LT.AND P4, PT, R35, UR6, !P0 ;  /* 0x0000000623007c0c */ /* 0x002fe2000c781270 */
[----:B------:R-:W2:Y:S02]  /*380d0*/  LDCU UR4, c[0x0][0x39c] ;  /* 0x00007380ff0477ac */ /* 0x000ea40008000800 */
[----:B------:R-:W4:Y:S01]  /*380e0*/  LDL.LU R36, [R1+0xa8c] ;  /* 0x000a8c0001247983 */ /* 0x000f220000300800 */
[----:B---3--:R-:W-:Y:S01]  /*380f0*/  LEA.HI.X.SX32 R25, R33, R3, 0x1, P6 ;  /* 0x0000000321197211 */ /* 0x008fe200030f0eff */
[----:B------:R-:W4:Y:S02]  /*38100*/  LDCU UR6, c[0x0][0x39c] ;  /* 0x00007380ff0677ac */ /* 0x000f240008000800 */
[----:B------:R-:W3:Y:S01]  /*38110*/  LDL.LU R35, [R1+0xce8] ;  /* 0x000ce80001237983 */ /* 0x000ee20000300800 */
[----:B------:R-:W-:Y:S01]  /*38120*/  LEA R28, P6, R0, R2, 0x1 ;  /* 0x00000002001c7211 */ /* 0x000fe200078c08ff */
[----:B0-----:R-:W-:-:S02]  /*38130*/  IMAD R30, R93, 0x2, R0 ;  /* 0x000000025d1e7824 */ /* 0x001fc400078e0200 */
[----:B------:R0:W-:Y:S01]  /*38140*/  @P2 STG.E.U16 desc[UR24][R24.64], R26 ;  /* 0x0000001a18002986 */ /* 0x0001e2000c101518 */
[----:B------:R-:W-:Y:S02]  /*38150*/  LEA.HI.X.SX32 R29, R0, R3, 0x1, P6 ;  /* 0x00000003001d7211 */ /* 0x000fe400030f0eff */
[----:B------:R-:W-:Y:S01]  /*38160*/  ISETP.LT.AND P2, PT, R34, UR5, !P0 ;  /* 0x0000000522007c0c */ /* 0x000fe2000c741270 */
[----:B------:R-:W1:Y:S01]  /*38170*/  LDCU UR5, c[0x0][0x39c] ;  /* 0x00007380ff0577ac */ /* 0x000e620008000800 */
[----:B------:R-:W3:Y:S04]  /*38180*/  LDL.LU R34, [R1+0xd04] ;  /* 0x000d040001227983 */ /* 0x000ee80000300800 */
[----:B------:R-:W3:Y:S01]  /*38190*/  LDL.LU R32, [R1+0xaa4] ;  /* 0x000aa40001207983 */ /* 0x000ee20000300800 */
[----:B0-----:R-:W-:-:S03]  /*381a0*/  LEA R24, P6, R30, R2, 0x1 ;  /* 0x000000021e187211 */ /* 0x001fc600078c08ff */
[----:B------:R-:W3:Y:S01]  /*381b0*/  LDL.LU R33, [R1+0xaa0] ;  /* 0x000aa00001217983 */ /* 0x000ee20000300800 */
[----:B------:R-:W-:Y:S02]  /*381c0*/  PRMT R26, R26, 0x7632, R26 ;  /* 0x000076321a1a7816 */ /* 0x000fe4000000001a */
[----:B------:R-:W-:Y:S01]  /*381d0*/  LEA.HI.X.SX32 R25, R30, R3, 0x1, P6 ;  /* 0x000000031e197211 */ /* 0x000fe200030f0eff */
[C---:B------:R-:W-:Y:S01]  /*381e0*/  IMAD R30, R93.reuse, 0x2, R30 ;  /* 0x000000025d1e7824 */ /* 0x040fe200078e021e */
[----:B------:R-:W3:Y:S04]  /*381f0*/  LDL.LU R31, [R1+0xc74] ;  /* 0x000c7400011f7983 */ /* 0x000ee80000300800 */
[----:B------:R0:W-:Y:S04]  /*38200*/  @P3 STG.E.U16 desc[UR24][R28.64], R26 ;  /* 0x0000001a1c003986 */ /* 0x0001e8000c101518 */
[----:B------:R1:W-:Y:S01]  /*38210*/  @P5 STG.E.U16 desc[UR24][R24.64], R27 ;  /* 0x0000001b18005986 */ /* 0x0003e2000c101518 */
[----:B0-----:R-:W-:Y:S01]  /*38220*/  IMAD R28, R93, 0x2, R30 ;  /* 0x000000025d1c7824 */ /* 0x001fe200078e021e */
[----:B-1----:R-:W-:-:S02]  /*38230*/  LEA R24, P6, R30, R2, 0x1 ;  /* 0x000000021e187211 */ /* 0x002fc400078c08ff */
[----:B------:R-:W-:Y:S02]  /*38240*/  PRMT R27, R27, 0x7632, R27 ;  /* 0x000076321b1b7816 */ /* 0x000fe4000000001b */
[-C--:B------:R-:W-:Y:S01]  /*38250*/  LEA.HI.X.SX32 R25, R30, R3.reuse, 0x1, P6 ;  /* 0x000000031e197211 */ /* 0x080fe200030f0eff */
[----:B------:R-:W-:Y:S01]  /*38260*/  IMAD R0, R93, 0x2, R28 ;  /* 0x000000025d007824 */ /* 0x000fe200078e021c */
[C---:B------:R-:W-:Y:S01]  /*38270*/  LEA R26, P6, R28.reuse, R2, 0x1 ;  /* 0x000000021c1a7211 */ /* 0x040fe200078c08ff */
[----:B------:R-:W3:Y:S04]  /*38280*/  LDL.LU R30, [R1+0xc98] ;  /* 0x000c9800011e7983 */ /* 0x000ee80000300800 */
[----:B------:R0:W-:Y:S02]  /*38290*/  @P4 STG.E.U16 desc[UR24][R24.64], R27 ;  /* 0x0000001b18004986 */ /* 0x0001e4000c101518 */
[----:B0-----:R-:W-:-:S02]  /*382a0*/  LEA.HI.X.SX32 R27, R28, R3, 0x1, P6 ;  /* 0x000000031c1b7211 */ /* 0x001fc400030f0eff */
[----:B------:R-:W-:Y:S02]  /*382b0*/  LEA R24, P6, R0, R2, 0x1 ;  /* 0x0000000200187211 */ /* 0x000fe400078c08ff */
[----:B------:R-:W-:Y:S02]  /*382c0*/  PRMT R28, R20, 0x7632, R28 ;  /* 0x00007632141c7816 */ /* 0x000fe4000000001c */
[----:B------:R-:W-:Y:S01]  /*382d0*/  LEA.HI.X.SX32 R25, R0, R3, 0x1, P6 ;  /* 0x0000000300197211 */ /* 0x000fe200030f0eff */
[----:B------:R-:W-:Y:S01]  /*382e0*/  @P2 STG.E.U16 desc[UR24][R26.64], R20 ;  /* 0x000000141a002986 */ /* 0x000fe2000c101518 */
[----:B--2---:R-:W-:Y:S01]  /*382f0*/  ISETP.LT.AND P3, PT, R38, UR4, !P0 ;  /* 0x0000000426007c0c */ /* 0x004fe2000c761270 */
[----:B------:R-:W3:-:S12]  /*38300*/  LDCU UR4, c[0x0][0x39c] ;  /* 0x00007380ff0477ac */ /* 0x000ed80008000800 */
[----:B------:R0:W-:Y:S04]  /*38310*/  @P3 STG.E.U16 desc[UR24][R24.64], R28 ;  /* 0x0000001c18003986 */ /* 0x0001e8000c101518 */
[----:B0-----:R-:W2:Y:S01]  /*38320*/  LDL.LU R28, [R1+0xa88] ;  /* 0x000a8800011c7983 */ /* 0x001ea20000300800 */
[----:B------:R-:W-:-:S04]  /*38330*/  IMAD R29, R93, 0x2, R0 ;  /* 0x000000025d1d7824 */ /* 0x000fc800078e0200 */
[----:B------:R-:W-:Y:S01]  /*38340*/  IMAD R20, R93, 0x2, R29 ;  /* 0x000000025d147824 */ /* 0x000fe200078e021d */
[-C--:B------:R-:W-:Y:S02]  /*38350*/  LEA R26, P6, R29, R2.reuse, 0x1 ;  /* 0x000000021d1a7211 */ /* 0x080fe400078c08ff */
[----:B----4-:R-:W-:Y:S01]  /*38360*/  ISETP.LT.AND P5, PT, R37, UR6, !P0 ;  /* 0x0000000625007c0c */ /* 0x010fe2000c7a1270 */
[----:B------:R-:W0:Y:S01]  /*38370*/  LDCU UR6, c[0x0][0x39c] ;  /* 0x00007380ff0677ac */ /* 0x000e220008000800 */
[----:B------:R-:W-:Y:S01]  /*38380*/  ISETP.LT.AND P4, PT, R36, UR5, !P0 ;  /* 0x0000000524007c0c */ /* 0x000fe2000c781270 */
[----:B------:R-:W1:Y:S01]  /*38390*/  LDCU UR5, c[0x0][0x39c] ;  /* 0x00007380ff0577ac */ /* 0x000e620008000800 */
[----:B---3--:R-:W-:Y:S01]  /*383a0*/  ISETP.LT.AND P2, PT, R35, UR4, !P0 ;  /* 0x0000000423007c0c */ /* 0x008fe2000c741270 */
[----:B------:R-:W3:Y:S01]  /*383b0*/  LDCU UR4, c[0x0][0x39c] ;  /* 0x00007380ff0477ac */ /* 0x000ee20008000800 */
[----:B------:R-:W-:Y:S01]  /*383c0*/  LEA.HI.X.SX32 R27, R29, R3, 0x1, P6 ;  /* 0x000000031d1b7211 */ /* 0x000fe200030f0eff */
[----:B------:R-:W-:Y:S01]  /*383d0*/  IMAD R0, R93, 0x2, R20 ;  /* 0x000000025d007824 */ /* 0x000fe200078e0214 */
[----:B------:R-:W-:-:S05]  /*383e0*/  LEA R24, P6, R20, R2, 0x1 ;  /* 0x0000000214187211 */ /* 0x000fca00078c08ff */
[----:B------:R4:W-:Y:S01]  /*383f0*/  @P5 STG.E.U16 desc[UR24][R26.64], R21 ;  /* 0x000000151a005986 */ /* 0x0009e2000c101518 */
[-C--:B------:R-:W-:Y:S02]  /*38400*/  LEA.HI.X.SX32 R25, R20, R3.reuse, 0x1, P6 ;  /* 0x0000000314197211 */ /* 0x080fe400030f0eff */
[----:B------:R-:W-:Y:S02]  /*38410*/  LEA R20, P6, R0, R2, 0x1 ;  /* 0x0000000200147211 */ /* 0x000fe400078c08ff */
[----:B0-----:R-:W-:Y:S01]  /*38420*/  ISETP.LT.AND P3, PT, R34, UR6, !P0 ;  /* 0x0000000622007c0c */ /* 0x001fe2000c761270 */
[----:B------:R-:W0:Y:S01]  /*38430*/  LDCU UR6, c[0x0][0x39c] ;  /* 0x00007380ff0677ac */ /* 0x000e220008000800 */
[----:B----4-:R-:W-:Y:S02]  /*38440*/  PRMT R27, R21, 0x7632, R27 ;  /* 0x00007632151b7816 */ /* 0x010fe4000000001b */
[----:B------:R-:W-:Y:S01]  /*38450*/  LEA.HI.X.SX32 R21, R0, R3, 0x1, P6 ;  /* 0x0000000300157211 */ /* 0x000fe200030f0eff */
[----:B------:R-:W-:Y:S01]  /*38460*/  IMAD R0, R93, 0x2, R0 ;  /* 0x000000025d007824 */ /* 0x000fe200078e0200 */
[----:B-1----:R-:W-:Y:S01]  /*38470*/  ISETP.LT.AND P5, PT, R32, UR5, !P0 ;  /* 0x0000000520007c0c */ /* 0x002fe2000c7a1270 */
[----:B------:R1:W-:Y:S01]  /*38480*/  @P4 STG.E.U16 desc[UR24][R24.64], R27 ;  /* 0x0000001b18004986 */ /* 0x0003e2000c101518 */
[----:B------:R-:W4:Y:S01]  /*38490*/  LDCU UR5, c[0x0][0x39c] ;  /* 0x00007380ff0577ac */ /* 0x000f220008000800 */
[----:B---3--:R-:W-:-:S02]  /*384a0*/  ISETP.LT.AND P4, PT, R33, UR4, !P0 ;  /* 0x0000000421007c0c */ /* 0x008fc4000c781270 */
[----:B------:R-:W3:Y:S01]  /*384b0*/  LDL.LU R32, [R1+0xa84] ;  /* 0x000a840001207983 */ /* 0x000ee20000300800 */
[----:B------:R-:W2:Y:S03]  /*384c0*/  LDCU UR4, c[0x0][0x39c] ;  /* 0x00007380ff0477ac */ /* 0x000ea60008000800 */
[----:B------:R-:W3:Y:S01]  /*384d0*/  LDL.LU R29, [R1+0xbe0] ;  /* 0x000be000011d7983 */ /* 0x000ee20000300800 */
[----:B------:R-:W-:Y:S01]  /*384e0*/  IMAD R26, R93, 0x2, R0 ;  /* 0x000000025d1a7824 */ /* 0x000fe200078e0200 */
[C---:B-1----:R-:W-:Y:S02]  /*384f0*/  LEA R24, P6, R0.reuse, R2, 0x1 ;  /* 0x0000000200187211 */ /* 0x042fe400078c08ff */
[----:B------:R1:W-:Y:S02]  /*38500*/  @P2 STG.E.U16 desc[UR24][R20.64], R22 ;  /* 0x0000001614002986 */ /* 0x0003e4000c101518 */
[----:B------:R-:W-:-:S02]  /*38510*/  LEA.HI.X.SX32 R25, R0, R3, 0x1, P6 ;  /* 0x0000000300197211 */ /* 0x000fc400030f0eff */
[----:B-1----:R-:W-:Y:S02]  /*38520*/  PRMT R21, R22, 0x7632, R21 ;  /* 0x0000763216157816 */ /* 0x002fe40000000015 */
[----:B------:R-:W-:-:S03]  /*38530*/  LEA R20, P6, R26, R2, 0x1 ;  /* 0x000000021a147211 */ /* 0x000fc600078c08ff */
[----:B------:R1:W-:Y:S01]  /*38540*/  @P3 STG.E.U16 desc[UR24][R24.64], R21 ;  /* 0x0000001518003986 */ /* 0x0003e2000c101518 */
[----:B0-----:R-:W-:Y:S01]  /*38550*/  ISETP.LT.AND P2, PT, R31, UR6, !P0 ;  /* 0x000000061f007c0c */ /* 0x001fe2000c741270 */
[----:B------:R-:W-:Y:S01]  /*38560*/  IMAD R0, R93, 0x2, R26 ;  /* 0x000000025d007824 */ /* 0x000fe200078e021a */
[----:B----4-:R-:W-:Y:S01]  /*38570*/  ISETP.LT.AND P3, PT, R30, UR5, !P0 ;  /* 0x000000051e007c0c */ /* 0x010fe2000c761270 */
[----:B------:R-:W4:Y:S01]  /*38580*/  LDL.LU R31, [R1+0xbd4] ;  /* 0x000bd400011f7983 */ /* 0x000f220000300800 */
[----:B------:R-:W-:Y:S01]  /*38590*/  PRMT R27, R23, 0x7632, R27 ;  /* 0x00007632171b7816 */ /* 0x000fe2000000001b */
[----:B------:R-:W3:Y:S02]  /*385a0*/  LDCU UR5, c[0x0][0x39c] ;  /* 0x00007380ff0577ac */ /* 0x000ee40008000800 */
[----:B------:R-:W4:Y:S01]  /*385b0*/  LDL.LU R30, [R1+0xa80] ;  /* 0x000a8000011e7983 */ /* 0x000f220000300800 */
[----:B-1----:R-:W-:Y:S01]  /*385c0*/  LEA.HI.X.SX32 R21, R26, R3, 0x1, P6 ;  /* 0x000000031a157211 */ /* 0x002fe200030f0eff */
[----:B------:R-:W0:Y:S04]  /*385d0*/  LDCU UR6, c[0x0][0x39c] ;  /* 0x00007380ff0677ac */ /* 0x000e280008000800 */
[----:B------:R-:W-:Y:S01]  /*385e0*/  @P5 STG.E.U16 desc[UR24][R20.64], R23 ;  /* 0x0000001714005986 */ /* 0x000fe2000c101518 */
[----:B------:R-:W-:-:S04]  /*385f0*/  LEA R24, P6, R0, R2, 0x1 ;  /* 0x0000000200187211 */ /* 0x000fc800078c08ff */
[----:B------:R-:W-:-:S05]  /*38600*/  LEA.HI.X.SX32 R25, R0, R3, 0x1, P6 ;  /* 0x0000000300197211 */ /* 0x000fca00030f0eff */
[----:B------:R1:W-:Y:S01]  /*38610*/  @P4 STG.E.U16 desc[UR24][R24.64], R27 ;  /* 0x0000001b18004986 */ /* 0x0003e2000c101518 */
[----:B--2---:R-:W-:Y:S01]  /*38620*/  ISETP.LT.AND P5, PT, R28, UR4, !P0 ;  /* 0x000000041c007c0c */ /* 0x004fe2000c7a1270 */
[C---:B------:R-:W-:Y:S02]  /*38630*/  IMAD R22, R93.reuse, 0x2, R0 ;  /* 0x000000025d167824 */ /* 0x040fe400078e0200 */
[----:B------:R-:W2:Y:S01]  /*38640*/  LDL.LU R28, [R1+0xa7c] ;  /* 0x000a7c00011c7983 */ /* 0x000ea20000300800 */
[----:B------:R-:W4:Y:S03]  /*38650*/  LDCU UR4, c[0x0][0x39c] ;  /* 0x00007380ff0477ac */ /* 0x000f260008000800 */
[----:B-1----:R-:W2:Y:S01]  /*38660*/  LDL.LU R25, [R1+0xc0c] ;  /* 0x000c0c0001197983 */ /* 0x002ea20000300800 */
[----:B------:R-:W-:Y:S01]  /*38670*/  LEA R20, P6, R22, R2, 0x1 ;  /* 0x0000000216147211 */ /* 0x000fe200078c08ff */
[----:B------:R-:W-:-:S03]  /*38680*/  IMAD R0, R93, 0x2, R22 ;  /* 0x000000025d007824 */ /* 0x000fc600078e0216 */
[----:B------:R-:W-:Y:S01]  /*38690*/  LEA.HI.X.SX32 R21, R22, R3, 0x1, P6 ;  /* 0x0000000316157211 */ /* 0x000fe200030f0eff */
[----:B------:R-:W-:Y:S01]  /*386a0*/  IMAD R26, R93, 0x2, R0 ;  /* 0x000000025d1a7824 */ /* 0x000fe200078e0200 */
[----:B------:R-:W-:-:S03]  /*386b0*/  LEA R22, P6, R0, R2, 0x1 ;  /* 0x0000000200167211 */ /* 0x000fc600078c08ff */
[----:B------:R1:W-:Y:S01]  /*386c0*/  @P2 STG.E.U16 desc[UR24][R20.64], R16 ;  /* 0x0000001014002986 */ /* 0x0003e2000c101518 */
[----:B------:R-:W-:Y:S02]  /*386d0*/  LEA.HI.X.SX32 R23, R0, R3, 0x1, P6 ;  /* 0x0000000300177211 */ /* 0x000fe400030f0eff */
[----:B------:R-:W-:Y:S02]  /*386e0*/  PRMT R24, R16, 0x7632, R24 ;  /* 0x0000763210187816 */ /* 0x000fe40000000018 */
[----:B-1----:R-:W-:-:S04]  /*386f0*/  LEA R20, P6, R26, R2, 0x1 ;  /* 0x000000021a147211 */ /* 0x002fc800078c08ff */
[----:B------:R-:W-:Y:S01]  /*38700*/  LEA.HI.X.SX32 R21, R26, R3, 0x1, P6 ;  /* 0x000000031a157211 */ /* 0x000fe200030f0eff */
[----:B------:R-:W-:Y:S01]  /*38710*/  IMAD R26, R93, 0x2, R26 ;  /* 0x000000025d1a7824 */ /* 0x000fe200078e021a */
[----:B------:R-:W-:Y:S04]  /*38720*/  @P3 STG.E.U16 desc[UR24][R22.64], R24 ;  /* 0x0000001816003986 */ /* 0x000fe8000c101518 */
[----:B------:R1:W-:Y:S01]  /*38730*/  @P5 STG.E.U16 desc[UR24][R20.64], R17 ;  /* 0x0000001114005986 */ /* 0x0003e2000c101518 */
[----:B---3--:R-:W-:Y:S01]  /*38740*/  ISETP.LT.AND P2, PT, R29, UR5, !P0 ;  /* 0x000000051d007c0c */ /* 0x008fe2000c741270 */
[----:B------:R-:W2:Y:S02]  /*38750*/  LDCU UR5, c[0x0][0x39c] ;  /* 0x00007380ff0577ac */ /* 0x000ea40008000800 */
[----:B------:R-:W3:Y:S01]  /*38760*/  LDL.LU R29, [R1+0xb94] ;  /* 0x000b9400011d7983 */ /* 0x000ee20000300800 */
[----:B0-----:R-:W-:-:S02]  /*38770*/  ISETP.LT.AND P4, PT, R32, UR6, !P0 ;  /* 0x0000000620007c0c */ /* 0x001fc4000c781270 */
[CC--:B-1----:R-:W-:Y:S01]  /*38780*/  LEA R20, P6, R26.reuse, R2.reuse, 0x1 ;  /* 0x000000021a147211 */ /* 0x0c2fe200078c08ff */
[----:B------:R-:W3:Y:S01]  /*38790*/  LDL.LU R27, [R1+0xa78] ;  /* 0x000a7800011b7983 */ /* 0x000ee20000300800 */
[----:B------:R-:W-:Y:S01]  /*387a0*/  PRMT R23, R17, 0x7632, R23 ;  /* 0x0000763211177816 */ /* 0x000fe20000000017 */
[C---:B------:R-:W-:Y:S01]  /*387b0*/  IMAD R0, R93.reuse, 0x2, R26 ;  /* 0x000000025d007824 */ /* 0x040fe200078e021a */
[----:B------:R-:W-:Y:S01]  /*387c0*/  LEA.HI.X.SX32 R21, R26, R3, 0x1, P6 ;  /* 0x000000031a157211 */ /* 0x000fe200030f0eff */
[----:B------:R-:W0:Y:S06]  /*387d0*/  LDCU UR6, c[0x0][0x39c] ;  /* 0x00007380ff0677ac */ /* 0x000e2c0008000800 */
[----:B------:R1:W-:Y:S01]  /*387e0*/  @P4 STG.E.U16 desc[UR24][R20.64], R23 ;  /* 0x0000001714004986 */ /* 0x0003e2000c101518 */
[----:B------:R-:W-:Y:S01]  /*387f0*/  IMAD R22, R93, 0x2, R0 ;  /* 0x000000025d167824 */ /* 0x000fe200078e0200 */
[----:B------:R-:W-:-:S02]  /*38800*/  LEA R16, P6, R0, R2, 0x1 ;  /* 0x0000000200107211 */ /* 0x000fc400078c08ff */
[----:B----4-:R-:W-:Y:S01]  /*38810*/  ISETP.LT.AND P3, PT, R31, UR4, !P0 ;  /* 0x000000041f007c0c */ /* 0x010fe2000c761270 */
[----:B------:R-:W4:Y:S01]  /*38820*/  LDCU UR4, c[0x0][0x39c] ;  /* 0x00007380ff0477ac */ /* 0x000f220008000800 */
[-C--:B------:R-:W-:Y:S02]  /*38830*/  LEA.HI.X.SX32 R17, R0, R3.reuse, 0x1, P6 ;  /* 0x0000000300117211 */ /* 0x080fe400030f0eff */
[----:B-1----:R-:W-:Y:S02]  /*38840*/  LEA R20, P6, R22, R2, 0x1 ;  /* 0x0000000216147211 */ /* 0x002fe400078c08ff */
[----:B------:R-:W-:Y:S02]  /*38850*/  PRMT R24, R18, 0x7632, R24 ;  /* 0x0000763212187816 */ /* 0x000fe40000000018 */
[----:B------:R-:W-:Y:S01]  /*38860*/  LEA.HI.X.SX32 R21, R22, R3, 0x1, P6 ;  /* 0x0000000316157211 */ /* 0x000fe200030f0eff */
[----:B------:R-:W-:Y:S04]  /*38870*/  @P2 STG.E.U16 desc[UR24][R16.64], R18 ;  /* 0x0000001210002986 */ /* 0x000fe8000c101518 */
[----:B------:R1:W-:Y:S01]  /*38880*/  @P3 STG.E.U16 desc[UR24][R20.64], R24 ;  /* 0x0000001814003986 */ /* 0x0003e2000c101518 */
[----:B--2---:R-:W-:Y:S01]  /*38890*/  ISETP.LT.AND P4, PT, R28, UR5, !P0 ;  /* 0x000000051c007c0c */ /* 0x004fe2000c781270 */
[----:B------:R-:W2:Y:S02]  /*388a0*/  LDCU UR5, c[0x0][0x39c] ;  /* 0x00007380ff0577ac */ /* 0x000ea40008000800 */
[----:B------:R-:W2:Y:S04]  /*388b0*/  LDL.LU R28, [R1+0xa74] ;  /* 0x000a7400011c7983 */ /* 0x000ea80000300800 */
[----:B------:R-:W2:Y:S01]  /*388c0*/  LDL.LU R26, [R1+0xb98] ;  /* 0x000b9800011a7983 */ /* 0x000ea20000300800 */
[----:B----4-:R-:W-:-:S02]  /*388d0*/  ISETP.LT.AND P2, PT, R25, UR4, !P0 ;  /* 0x0000000419007c0c */ /* 0x010fc4000c741270 */
[----:B0-----:R-:W-:Y:S01]  /*388e0*/  ISETP.LT.AND P5, PT, R30, UR6, !P0 ;  /* 0x000000061e007c0c */ /* 0x001fe2000c7a1270 */
[----:B------:R-:W4:Y:S01]  /*388f0*/  LDL.LU R25, [R1+0xb90] ;  /* 0x000b900001197983 */ /* 0x000f220000300800 */
[----:B------:R-:W3:Y:S03]  /*38900*/  LDCU UR6, c[0x0][0x39c] ;  /* 0x00007380ff0677ac */ /* 0x000ee60008000800 */
[----:B-1----:R-:W4:Y:S01]  /*38910*/  LDL.LU R24, [R1+0xa70] ;  /* 0x000a700001187983 */ /* 0x002f220000300800 */
[----:B------:R-:W-:Y:S01]  /*38920*/  IMAD R0, R93, 0x2, R22 ;  /* 0x000000025d007824 */ /* 0x000fe200078e0216 */
[----:B------:R-:W-:Y:S01]  /*38930*/  PRMT R23, R19, 0x7632, R23 ;  /* 0x0000763213177816 */ /* 0x000fe20000000017 */
[----:B------:R-:W0:Y:S02]  /*38940*/  LDCU UR4, c[0x0][0x39c] ;  /* 0x00007380ff0477ac */ /* 0x000e240008000800 */
[----:B------:R-:W-:Y:S01]  /*38950*/  IMAD R22, R93, 0x2, R0 ;  /* 0x000000025d167824 */ /* 0x000fe200078e0200 */
[----:B------:R-:W-:-:S04]  /*38960*/  LEA R16, P6, R0, R2, 0x1 ;  /* 0x0000000200107211 */ /* 0x000fc800078c08ff */
[----:B------:R-:W-:Y:S02]  /*38970*/  LEA.HI.X.SX32 R17, R0, R3, 0x1, P6 ;  /* 0x0000000300117211 */ /* 0x000fe400030f0eff */
[----:B------:R-:W-:-:S04]  /*38980*/  LEA R20, P6, R22, R2, 0x1 ;  /* 0x0000000216147211 */ /* 0x000fc800078c08ff */
[----:B------:R-:W-:Y:S01]  /*38990*/  LEA.HI.X.SX32 R21, R22, R3, 0x1, P6 ;  /* 0x0000000316157211 */ /* 0x000fe200030f0eff */
[----:B------:R1:W-:Y:S01]  /*389a0*/  @P5 STG.E.U16 desc[UR24][R16.64], R19 ;  /* 0x0000001310005986 */ /* 0x0003e2000c101518 */
[----:B------:R-:W-:-:S03]  /*389b0*/  IMAD R0, R93, 0x2, R22 ;  /* 0x000000025d007824 */ /* 0x000fc600078e0216 */
[----:B------:R0:W-:Y:S02]  /*389c0*/  @P4 STG.E.U16 desc[UR24][R20.64], R23 ;  /* 0x0000001714004986 */ /* 0x0001e4000c101518 */
[C---:B-1----:R-:W-:Y:S02]  /*389d0*/  LEA R16, P6, R0.reuse, R2, 0x1 ;  /* 0x0000000200107211 */ /* 0x042fe400078c08ff */
[----:B---3--:R-:W-:Y:S01]  /*389e0*/  ISETP.LT.AND P3, PT, R29, UR6, !P0 ;  /* 0x000000061d007c0c */ /* 0x008fe2000c761270 */
[----:B------:R-:W1:Y:S01]  /*389f0*/  LDCU UR6, c[0x0][0x39c] ;  /* 0x00007380ff0677ac */ /* 0x000e620008000800 */
[----:B--2---:R-:W-:Y:S01]  /*38a00*/  ISETP.LT.AND P5, PT, R27, UR5, !P0 ;  /* 0x000000051b007c0c */ /* 0x004fe2000c7a1270 */
[----:B------:R-:W4:Y:S01]  /*38a10*/  LDCU UR5, c[0x0][0x39c] ;  /* 0x00007380ff0577ac */ /* 0x000f220008000800 */
[----:B------:R-:W2:Y:S04]  /*38a20*/  LDL.LU R27, [R1+0xa6c] ;  /* 0x000a6c00011b7983 */ /* 0x000ea80000300800 */
[----:B0-----:R-:W3:Y:S01]  /*38a30*/  LDL.LU R23, [R1+0xb8c] ;  /* 0x000b8c0001177983 */ /* 0x001ee20000300800 */
[----:B------:R-:W-:Y:S01]  /*38a40*/  LEA.HI.X.SX32 R17, R0, R3, 0x1, P6 ;  /* 0x0000000300117211 */ /* 0x000fe200030f0eff */
[----:B------:R-:W-:-:S04]  /*38a50*/  IMAD R0, R93, 0x2, R0 ;  /* 0x000000025d007824 */ /* 0x000fc800078e0200 */
[----:B------:R0:W-:Y:S01]  /*38a60*/  @P2 STG.E.U16 desc[UR24][R16.64], R12 ;  /* 0x0000000c10002986 */ /* 0x0001e2000c101518 */
[----:B------:R-:W-:Y:S01]  /*38a70*/  LEA R18, P6, R0, R2, 0x1 ;  /* 0x0000000200127211 */ /* 0x000fe200078c08ff */
[----:B------:R-:W-:-:S03]  /*38a80*/  IMAD R22, R93, 0x2, R0 ;  /* 0x000000025d167824 */ /* 0x000fc600078e0200 */
[----:B------:R-:W-:Y:S01]  /*38a90*/  LEA.HI.X.SX32 R19, R0, R3, 0x1, P6 ;  /* 0x0000000300137211 */ /* 0x000fe200030f0eff */
[----:B------:R-:W-:Y:S01]  /*38aa0*/  IMAD R0, R93, 0x2, R22 ;  /* 0x000000025d007824 */ /* 0x000fe200078e0216 */
[----:B0-----:R-:W-:Y:S02]  /*38ab0*/  PRMT R17, R12, 0x7632, R17 ;  /* 0x000076320c117816 */ /* 0x001fe40000000011 */
[----:B------:R-:W-:-:S03]  /*38ac0*/  LEA R16, P6, R22, R2, 0x1 ;  /* 0x0000000216107211 */ /* 0x000fc600078c08ff */
[----:B------:R0:W-:Y:S01]  /*38ad0*/  @P3 STG.E.U16 desc[UR24][R18.64], R17 ;  /* 0x0000001112003986 */ /* 0x0001e2000c101518 */
[----:B------:R-:W-:Y:S02]  /*38ae0*/  PRMT R21, R13, 0x7632, R21 ;  /* 0x000076320d157816 */ /* 0x000fe40000000015 */
[----:B0-----:R-:W-:Y:S02]  /*38af0*/  LEA.HI.X.SX32 R17, R22, R3, 0x1, P6 ;  /* 0x0000000316117211 */ /* 0x001fe400030f0eff */
[----:B------:R-:W-:-:S04]  /*38b00*/  LEA R18, P6, R0, R2, 0x1 ;  /* 0x0000000200127211 */ /* 0x000fc800078c08ff */
[----:B------:R-:W-:Y:S01]  /*38b10*/  LEA.HI.X.SX32 R19, R0, R3, 0x1, P6 ;  /* 0x0000000300137211 */ /* 0x000fe200030f0eff */
[----:B------:R-:W-:Y:S01]  /*38b20*/  @P5 STG.E.U16 desc[UR24][R16.64], R13 ;  /* 0x0000000d10005986 */ /* 0x000fe2000c101518 */
[----:B------:R-:W-:Y:S01]  /*38b30*/  ISETP.LT.AND P4, PT, R28, UR4, !P0 ;  /* 0x000000041c007c0c */ /* 0x000fe2000c781270 */
[----:B------:R-:W0:Y:S01]  /*38b40*/  LDCU UR4, c[0x0][0x39c] ;  /* 0x00007380ff0477ac */ /* 0x000e220008000800 */
[----:B-1----:R-:W-:Y:S01]  /*38b50*/  ISETP.LT.AND P2, PT, R26, UR6, !P0 ;  /* 0x000000061a007c0c */ /* 0x002fe2000c741270 */
[----:B------:R-:W-:Y:S01]  /*38b60*/  IMAD R20, R93, 0x2, R0 ;  /* 0x000000025d147824 */ /* 0x000fe200078e0200 */
[----:B------:R-:W2:Y:S01]  /*38b70*/  LDL.LU R26, [R1+0xb84] ;  /* 0x000b8400011a7983 */ /* 0x000ea20000300800 */
[----:B------:R-:W2:Y:S01]  /*38b80*/  LDCU UR6, c[0x0][0x39c] ;  /* 0x00007380ff0677ac */ /* 0x000ea20008000800 */
[----:B----4-:R-:W-:Y:S02]  /*38b90*/  ISETP.LT.AND P3, PT, R25, UR5, !P0 ;  /* 0x0000000519007c0c */ /* 0x010fe4000c761270 */
[----:B------:R-:W4:Y:S01]  /*38ba0*/  LDL.LU R25, [R1+0xa68] ;  /* 0x000a680001197983 */ /* 0x000f220000300800 */
[----:B------:R-:W3:Y:S04]  /*38bb0*/  LDCU UR5, c[0x0][0x39c] ;  /* 0x00007380ff0577ac */ /* 0x000ee80008000800 */
[----:B------:R1:W-:Y:S01]  /*38bc0*/  @P4 STG.E.U16 desc[UR24][R18.64], R21 ;  /* 0x0000001512004986 */ /* 0x0003e2000c101518 */
[----:B0-----:R-:W-:Y:S01]  /*38bd0*/  ISETP.LT.AND P5, PT, R24, UR4, !P0 ;  /* 0x0000000418007c0c */ /* 0x001fe2000c7a1270 */
[----:B------:R-:W-:-:S02]  /*38be0*/  IMAD R0, R93, 0x2, R20 ;  /* 0x000000025d007824 */ /* 0x000fc400078e0214 */
[----:B------:R-:W4:Y:S01]  /*38bf0*/  LDL.LU R24, [R1+0xa64] ;  /* 0x000a640001187983 */ /* 0x000f220000300800 */
[CC--:B------:R-:W-:Y:S01]  /*38c00*/  LEA R12, P6, R20.reuse, R2.reuse, 0x1 ;  /* 0x00000002140c7211 */ /* 0x0c0fe200078c08ff */
[----:B------:R-:W0:Y:S02]  /*38c10*/  LDCU UR4, c[0x0][0x39c] ;  /* 0x00007380ff0477ac */ /* 0x000e240008000800 */
[----:B-1----:R-:W4:Y:S01]  /*38c20*/  LDL.LU R19, [R1+0xb88] ;  /* 0x000b880001137983 */ /* 0x002f220000300800 */
        /* <DEDUP_REMOVED lines=9> */
[----:B------:R1:W-:Y:S01]  /*38cc0*/  @P3 STG.E.U16 desc[UR24][R16.64], R18 ;  /* 0x0000001210003986 */ /* 0x0003e2000c101518 */
[----:B---3--:R-:W-:-:S03]  /*38cd0*/  ISETP.LT.AND P2, PT, R23, UR5, !P0 ;  /* 0x0000000517007c0c */ /* 0x008fc6000c741270 */
[----:B------:R3:W-:Y:S01]  /*38ce0*/  @P5 STG.E.U16 desc[UR24][R12.64], R15 ;  /* 0x0000000f0c005986 */ /* 0x0007e2000c101518 */
[----:B------:R-:W-:Y:S01]  /*38cf0*/  IMAD R0, R93, 0x2, R20 ;  /* 0x000000025d007824 */ /* 0x000fe200078e0214 */
[----:B--2---:R-:W-:Y:S01]  /*38d00*/  ISETP.LT.AND P4, PT, R27, UR6, !P0 ;  /* 0x000000061b007c0c */ /* 0x004fe2000c781270 */
[----:B------:R-:W2:Y:S01]  /*38d10*/  LDCU UR6, c[0x0][0x39c] ;  /* 0x00007380ff0677ac */ /* 0x000ea20008000800 */
[----:B------:R-:W2:Y:S01]  /*38d20*/  LDL.LU R23, [R1+0xb80] ;  /* 0x000b800001177983 */ /* 0x000ea20000300800 */
[----:B-1----:R-:W-:Y:S01]  /*38d30*/  PRMT R17, R15, 0x7632, R17 ;  /* 0x000076320f117816 */ /* 0x002fe20000000011 */
[----:B------:R-:W1:Y:S02]  /*38d40*/  LDCU UR5, c[0x0][0x39c] ;  /* 0x00007380ff0577ac */ /* 0x000e640008000800 */
[----:B------:R-:W2:Y:S01]  /*38d50*/  LDL.LU R22, [R1+0xa60] ;  /* 0x000a600001167983 */ /* 0x000ea20000300800 */
[----:B---3--:R-:W-:-:S03]  /*38d60*/  LEA R12, P6, R20, R2, 0x1 ;  /* 0x00000002140c7211 */ /* 0x008fc600078c08ff */
[----:B------:R-:W3:Y:S01]  /*38d70*/  LDL.LU R21, [R1+0xa5c] ;  /* 0x000a5c0001157983 */ /* 0x000ee20000300800 */
[----:B------:R-:W-:-:S03]  /*38d80*/  LEA.HI.X.SX32 R13, R20, R3, 0x1, P6 ;  /* 0x00000003140d7211 */ /* 0x000fc600030f0eff */
[----:B------:R-:W3:Y:S01]  /*38d90*/  LDL.LU R20, [R1+0xb7c] ;  /* 0x000b7c0001147983 */ /* 0x000ee20000300800 */
[----:B------:R-:W-:-:S04]  /*38da0*/  LEA R14, P6, R0, R2, 0x1 ;  /* 0x00000002000e7211 */ /* 0x000fc800078c08ff */
[-C--:B------:R-:W-:Y:S01]  /*38db0*/  LEA.HI.X.SX32 R15, R0, R3.reuse, 0x1, P6 ;  /* 0x00000003000f7211 */ /* 0x080fe200030f0eff */
[----:B------:R0:W-:Y:S04]  /*38dc0*/  @P4 STG.E.U16 desc[UR24][R12.64], R17 ;  /* 0x000000110c004986 */ /* 0x0001e8000c101518 */
[----:B------:R0:W-:Y:S02]  /*38dd0*/  @P2 STG.E.U16 desc[UR24][R14.64], R8 ;  /* 0x000000080e002986 */ /* 0x0001e4000c101518 */
[----:B0-----:R-:W-:Y:S01]  /*38de0*/  ISETP.LT.AND P3, PT, R26, UR4, !P0 ;  /* 0x000000041a007c0c */ /* 0x001fe2000c761270 */
[----:B------:R-:W4:Y:S02]  /*38df0*/  LDCU UR4, c[0x0][0x39c] ;  /* 0x00007380ff0477ac */ /* 0x000f240008000800 */
[----:B----4-:R-:W-:Y:S01]  /*38e00*/  ISETP.LT.AND P2, PT, R19, UR4, !P0 ;  /* 0x0000000413007c0c */ /* 0x010fe2000c741270 */
[----:B------:R-:W-:Y:S01]  /*38e10*/  IMAD R16, R93, 0x2, R0 ;  /* 0x000000025d107824 */ /* 0x000fe200078e0200 */
[----:B------:R-:W4:Y:S01]  /*38e20*/  LDL.LU R19, [R1+0xb78] ;  /* 0x000b780001137983 */ /* 0x000f220000300800 */
[----:B--2---:R-:W-:Y:S01]  /*38e30*/  ISETP.LT.AND P5, PT, R25, UR6, !P0 ;  /* 0x0000000619007c0c */ /* 0x004fe2000c7a1270 */
[----:B------:R-:W0:Y:S02]  /*38e40*/  LDCU UR6, c[0x0][0x39c] ;  /* 0x00007380ff0677ac */ /* 0x000e240008000800 */
[-C--:B------:R-:W-:Y:S01]  /*38e50*/  LEA R12, P6, R16, R2.reuse, 0x1 ;  /* 0x00000002100c7211 */ /* 0x080fe200078c08ff */
[C---:B------:R-:W-:Y:S01]  /*38e60*/  IMAD R0, R93.reuse, 0x2, R16 ;  /* 0x000000025d007824 */ /* 0x040fe200078e0210 */
[----:B------:R-:W-:Y:S01]  /*38e70*/  PRMT R18, R8, 0x7632, R18 ;  /* 0x0000763208127816 */ /* 0x000fe20000000012 */
[----:B------:R-:W2:Y:S01]  /*38e80*/  LDL.LU R17, [R1+0xa58] ;  /* 0x000a580001117983 */ /* 0x000ea20000300800 */
[-C--:B------:R-:W-:Y:S01]  /*38e90*/  LEA.HI.X.SX32 R13, R16, R3.reuse, 0x1, P6 ;  /* 0x00000003100d7211 */ /* 0x080fe200030f0eff */
[C---:B------:R-:W-:Y:S01]  /*38ea0*/  IMAD R16, R93.reuse, 0x2, R0 ;  /* 0x000000025d107824 */ /* 0x040fe200078e0200 */
[----:B-1----:R-:W-:Y:S01]  /*38eb0*/  ISETP.LT.AND P4, PT, R24, UR5, !P0 ;  /* 0x0000000518007c0c */ /* 0x002fe2000c781270 */
[----:B------:R-:W1:Y:S01]  /*38ec0*/  LDCU UR5, c[0x0][0x39c] ;  /* 0x00007380ff0577ac */ /* 0x000e620008000800 */
[CC--:B------:R-:W-:Y:S01]  /*38ed0*/  LEA R14, P6, R0.reuse, R2.reuse, 0x1 ;  /* 0x00000002000e7211 */ /* 0x0c0fe200078c08ff */
[----:B------:R0:W-:Y:S01]  /*38ee0*/  @P3 STG.E.U16 desc[UR24][R12.64], R18 ;  /* 0x000000120c003986 */ /* 0x0001e2000c101518 */
[----:B------:R-:W1:Y:S02]  /*38ef0*/  LDCU UR4, c[0x0][0x39c] ;  /* 0x00007380ff0477ac */ /* 0x000e640008000800 */
[----:B------:R-:W-:Y:S01]  /*38f00*/  LEA.HI.X.SX32 R15, R0, R3, 0x1, P6 ;  /* 0x00000003000f7211 */ /* 0x000fe200030f0eff */
[----:B------:R-:W-:Y:S01]  /*38f10*/  IMAD R0, R93, 0x2, R16 ;  /* 0x000000025d007824 */ /* 0x000fe200078e0210 */
[----:B0-----:R-:W-:-:S03]  /*38f20*/  LEA R12, P6, R16, R2, 0x1 ;  /* 0x00000002100c7211 */ /* 0x001fc600078c08ff */
[----:B------:R0:W-:Y:S01]  /*38f30*/  @P5 STG.E.U16 desc[UR24][R14.64], R9 ;  /* 0x000000090e005986 */ /* 0x0001e2000c101518 */
[----:B------:R-:W-:-:S03]  /*38f40*/  LEA.HI.X.SX32 R13, R16, R3, 0x1, P6 ;  /* 0x00000003100d7211 */ /* 0x000fc600030f0eff */
[----:B------:R-:W2:Y:S01]  /*38f50*/  LDL.LU R18, [R1+0xa54] ;  /* 0x000a540001127983 */ /* 0x000ea20000300800 */
[C---:B------:R-:W-:Y:S02]  /*38f60*/  LEA R8, P6, R0.reuse, R2, 0x1 ;  /* 0x0000000200087211 */ /* 0x040fe400078c08ff */
[----:B------:R-:W-:Y:S01]  /*38f70*/  ISETP.LT.AND P3, PT, R23, UR6, !P0 ;  /* 0x0000000617007c0c */ /* 0x000fe2000c761270 */
[----:B------:R-:W3:Y:S01]  /*38f80*/  LDCU UR6, c[0x0][0x39c] ;  /* 0x00007380ff0677ac */ /* 0x000ee20008000800 */
[----:B0-----:R-:W-:Y:S02]  /*38f90*/  PRMT R15, R9, 0x7632, R15 ;  /* 0x00007632090f7816 */ /* 0x001fe4000000000f */
[----:B------:R-:W-:Y:S02]  /*38fa0*/  LEA.HI.X.SX32 R9, R0, R3, 0x1, P6 ;  /* 0x0000000300097211 */ /* 0x000fe400030f0eff */
[----:B-1----:R-:W-:Y:S01]  /*38fb0*/  ISETP.LT.AND P5, PT, R22, UR5, !P0 ;  /* 0x0000000516007c0c */ /* 0x002fe2000c7a1270 */
[----:B------:R-:W-:Y:S01]  /*38fc0*/  @P4 STG.E.U16 desc[UR24][R12.64], R15 ;  /* 0x0000000f0c004986 */ /* 0x000fe2000c101518 */
[----:B------:R-:W4:Y:S03]  /*38fd0*/  LDCU UR5, c[0x0][0x39c] ;  /* 0x00007380ff0577ac */ /* 0x000f260008000800 */
[----:B------:R0:W-:Y:S01]  /*38fe0*/  @P2 STG.E.U16 desc[UR24][R8.64], R10 ;  /* 0x0000000a08002986 */ /* 0x0001e2000c101518 */
[----:B------:R-:W-:Y:S01]  /*38ff0*/  IMAD R0, R93, 0x2, R0 ;  /* 0x000000025d007824 */ /* 0x000fe200078e0200 */
[----:B---3--:R-:W-:-:S02]  /*39000*/  ISETP.LT.AND P2, PT, R20, UR6, !P0 ;  /* 0x0000000614007c0c */ /* 0x008fc4000c741270 */
[----:B0-----:R-:W-:Y:S01]  /*39010*/  PRMT R9, R10, 0x7632, R9 ;  /* 0x000076320a097816 */ /* 0x001fe20000000009 */
[----:B------:R-:W3:Y:S01]  /*39020*/  LDL.LU R20, [R1+0xb74] ;  /* 0x000b740001147983 */ /* 0x000ee20000300800 */
[CC--:B------:R-:W-:Y:S01]  /*39030*/  LEA R14, P6, R0.reuse, R2.reuse, 0x1 ;  /* 0x00000002000e7211 */ /* 0x0c0fe200078c08ff */
[----:B------:R-:W-:Y:S01]  /*39040*/  IMAD R16, R93, 0x2, R0 ;  /* 0x000000025d107824 */ /* 0x000fe200078e0200 */
[----:B------:R-:W-:Y:S01]  /*39050*/  ISETP.LT.AND P4, PT, R21, UR4, !P0 ;  /* 0x0000000415007c0c */ /* 0x000fe2000c781270 */
[----:B------:R-:W3:Y:S01]  /*39060*/  LDL.LU R23, [R1+0xb70] ;  /* 0x000b700001177983 */ /* 0x000ee20000300800 */
[-C--:B------:R-:W-:Y:S01]  /*39070*/  LEA.HI.X.SX32 R15, R0, R3.reuse, 0x1, P6 ;  /* 0x00000003000f7211 */ /* 0x080fe200030f0eff */
[----:B------:R-:W2:Y:S04]  /*39080*/  LDCU UR4, c[0x0][0x39c] ;  /* 0x00007380ff0477ac */ /* 0x000ea80008000800 */
[----:B------:R0:W-:Y:S01]  /*39090*/  @P3 STG.E.U16 desc[UR24][R14.64], R9 ;  /* 0x000000090e003986 */ /* 0x0001e2000c101518 */
[----:B------:R-:W1:Y:S01]  /*390a0*/  LDCU UR6, c[0x0][0x39c] ;  /* 0x00007380ff0677ac */ /* 0x000e620008000800 */
[----:B----4-:R-:W-:Y:S01]  /*390b0*/  ISETP.LT.AND P3, PT, R19, UR5, !P0 ;  /* 0x0000000513007c0c */ /* 0x010fe2000c761270 */
[C---:B------:R-:W-:Y:S01]  /*390c0*/  IMAD R0, R93.reuse, 0x2, R16 ;  /* 0x000000025d007824 */ /* 0x040fe200078e0210 */
[----:B------:R-:W4:Y:S01]  /*390d0*/  LDL.LU R19, [R1+0xa40] ;  /* 0x000a400001137983 */ /* 0x000f220000300800 */
[C---:B------:R-:W-:Y:S01]  /*390e0*/  LEA R12, P6, R16.reuse, R2, 0x1 ;  /* 0x00000002100c7211 */ /* 0x040fe200078c08ff */
[----:B------:R-:W3:Y:S01]  /*390f0*/  LDCU UR5, c[0x0][0x39c] ;  /* 0x00007380ff0577ac */ /* 0x000ee20008000800 */
[----:B------:R-:W-:Y:S01]  /*39100*/  IMAD R10, R93, 0x2, R0 ;  /* 0x000000025d0a7824 */ /* 0x000fe200078e0200 */
[----:B0-----:R-:W-:Y:S01]  /*39110*/  PRMT R15, R11, 0x7632, R15 ;  /* 0x000076320b0f7816 */ /* 0x001fe2000000000f */
[----:B------:R-:W4:Y:S01]  /*39120*/  LDL.LU R22, [R1+0xa3c] ;  /* 0x000a3c0001167983 */ /* 0x000f220000300800 */
[----:B------:R-:W-:-:S02]  /*39130*/  LEA.HI.X.SX32 R13, R16, R3, 0x1, P6 ;  /* 0x00000003100d7211 */ /* 0x000fc400030f0eff */
[CC--:B------:R-:W-:Y:S01]  /*39140*/  LEA R8, P6, R0.reuse, R2.reuse, 0x1 ;  /* 0x0000000200087211 */ /* 0x0c0fe200078c08ff */
[----:B------:R-:W4:Y:S03]  /*39150*/  LDL.LU R21, [R1+0xb6c] ;  /* 0x000b6c0001157983 */ /* 0x000f260000300800 */
[-C--:B------:R-:W-:Y:S02]  /*39160*/  LEA.HI.X.SX32 R9, R0, R3.reuse, 0x1, P6 ;  /* 0x0000000300097211 */ /* 0x080fe400030f0eff */
[CC--:B------:R-:W-:Y:S01]  /*39170*/  LEA R16, P6, R10.reuse, R2.reuse, 0x1 ;  /* 0x000000020a107211 */ /* 0x0c0fe200078c08ff */
[----:B------:R-:W-:Y:S01]  /*39180*/  @P5 STG.E.U16 desc[UR24][R12.64], R11 ;  /* 0x0000000b0c005986 */ /* 0x000fe2000c101518 */
[----:B--2---:R-:W-:Y:S01]  /*39190*/  ISETP.LT.AND P5, PT, R17, UR4, !P0 ;  /* 0x0000000411007c0c */ /* 0x004fe2000c7a1270 */
[C---:B------:R-:W-:Y:S01]  /*391a0*/  IMAD R0, R93.reuse, 0x2, R10 ;  /* 0x000000025d007824 */ /* 0x040fe200078e020a */
[-C--:B------:R-:W-:Y:S01]  /*391b0*/  LEA.HI.X.SX32 R17, R10, R3.reuse, 0x1, P6 ;  /* 0x000000030a117211 */ /* 0x080fe200030f0eff */
[----:B------:R0:W-:Y:S01]  /*391c0*/  @P4 STG.E.U16 desc[UR24][R8.64], R15 ;  /* 0x0000000f08004986 */ /* 0x0001e2000c101518 */
[----:B------:R-:W2:Y:S02]  /*391d0*/  LDCU UR4, c[0x0][0x39c] ;  /* 0x00007380ff0477ac */ /* 0x000ea40008000800 */
[----:B------:R-:W-:Y:S01]  /*391e0*/  LEA R14, P6, R0, R2, 0x1 ;  /* 0x00000002000e7211 */ /* 0x000fe200078c08ff */
[----:B------:R-:W-:Y:S01]  /*391f0*/  @P2 STG.E.U16 desc[UR24][R16.64], R4 ;  /* 0x0000000410002986 */ /* 0x000fe2000c101518 */
[----:B-1----:R-:W-:Y:S01]  /*39200*/  ISETP.LT.AND P4, PT, R18, UR6, !P0 ;  /* 0x0000000612007c0c */ /* 0x002fe2000c781270 */
[----:B------:R-:W4:Y:S01]  /*39210*/  LDCU UR6, c[0x0][0x39c] ;  /* 0x00007380ff0677ac */ /* 0x000f220008000800 */
[----:B------:R-:W-:Y:S01]  /*39220*/  IMAD R18, R93, 0x2, R0 ;  /* 0x000000025d127824 */ /* 0x000fe200078e0200 */
[----:B0-----:R-:W-:-:S04]  /*39230*/  LEA.HI.X.SX32 R15, R0, R3, 0x1, P6 ;  /* 0x00000003000f7211 */ /* 0x001fc800030f0eff */
[-C--:B------:R-:W-:Y:S02]  /*39240*/  LEA R10, P6, R18, R2.reuse, 0x1 ;  /* 0x00000002120a7211 */ /* 0x080fe400078c08ff */
[----:B------:R-:W-:Y:S02]  /*39250*/  PRMT R9, R4, 0x7632, R9 ;  /* 0x0000763204097816 */ /* 0x000fe40000000009 */
[----:B------:R-:W-:Y:S01]  /*39260*/  LEA.HI.X.SX32 R11, R18, R3, 0x1, P6 ;  /* 0x00000003120b7211 */ /* 0x000fe200030f0eff */
[C---:B------:R-:W-:Y:S02]  /*39270*/  IMAD R18, R93.reuse, 0x2, R18 ;  /* 0x000000025d127824 */ /* 0x040fe400078e0212 */
[----:B------:R0:W-:Y:S03]  /*39280*/  @P3 STG.E.U16 desc[UR24][R14.64], R9 ;  /* 0x000000090e003986 */ /* 0x0001e6000c101518 */
[----:B------:R-:W-:Y:S01]  /*39290*/  LEA R8, P6, R18, R2, 0x1 ;  /* 0x0000000212087211 */ /* 0x000fe200078c08ff */
[----:B------:R1:W-:Y:S01]  /*392a0*/  @P5 STG.E.U16 desc[UR24][R10.64], R5 ;  /* 0x000000050a005986 */ /* 0x0003e2000c101518 */
[----:B---3--:R-:W-:Y:S01]  /*392b0*/  ISETP.LT.AND P2, PT, R20, UR5, !P0 ;  /* 0x0000000514007c0c */ /* 0x008fe2000c741270 */
[----:B------:R-:W-:-:S02]  /*392c0*/  IMAD R0, R93, 0x2, R18 ;  /* 0x000000025d007824 */ /* 0x000fc400078e0212 */
[----:B------:R-:W3:Y:S01]  /*392d0*/  LDL.LU R20, [R1+0xb68] ;  /* 0x000b680001147983 */ /* 0x000ee20000300800 */
[----:B0-----:R-:W-:Y:S01]  /*392e0*/  LEA.HI.X.SX32 R9, R18, R3, 0x1, P6 ;  /* 0x0000000312097211 */ /* 0x001fe200030f0eff */
[----:B------:R-:W0:Y:S01]  /*392f0*/  LDCU UR5, c[0x0][0x39c] ;  /* 0x00007380ff0577ac */ /* 0x000e220008000800 */
[----:B----4-:R-:W-:Y:S01]  /*39300*/  ISETP.LT.AND P5, PT, R19, UR6, !P0 ;  /* 0x0000000613007c0c */ /* 0x010fe2000c7a1270 */
[----:B------:R-:W3:Y:S01]  /*39310*/  LDCU UR6, c[0x0][0x39c] ;  /* 0x00007380ff0677ac */ /* 0x000ee20008000800 */
[----:B------:R-:W4:Y:S04]  /*39320*/  LDL.LU R19, [R1+0xa38] ;  /* 0x000a380001137983 */ /* 0x000f280000300800 */
[----:B------:R-:W4:Y:S04]  /*39330*/  LDL.LU R18, [R1+0xa34] ;  /* 0x000a340001127983 */ /* 0x000f280000300800 */
[----:B------:R-:W4:Y:S01]  /*39340*/  LDL.LU R16, [R1+0xb64] ;  /* 0x000b640001107983 */ /* 0x000f220000300800 */
[----:B------:R-:W-:Y:S01]  /*39350*/  IMAD R14, R93, 0x2, R0 ;  /* 0x000000025d0e7824 */ /* 0x000fe200078e0200 */
[----:B------:R-:W-:-:S02]  /*39360*/  LEA R12, P6, R0, R2, 0x1 ;  /* 0x00000002000c7211 */ /* 0x000fc400078c08ff */
[----:B--2---:R-:W-:Y:S01]  /*39370*/  ISETP.LT.AND P3, PT, R23, UR4, !P0 ;  /* 0x0000000417007c0c */ /* 0x004fe2000c761270 */
[----:B------:R-:W2:Y:S01]  /*39380*/  LDCU UR4, c[0x0][0x39c] ;  /* 0x00007380ff0477ac */ /* 0x000ea20008000800 */
[-C--:B------:R-:W-:Y:S01]  /*39390*/  LEA.HI.X.SX32 R13, R0, R3.reuse, 0x1, P6 ;  /* 0x00000003000d7211 */ /* 0x080fe200030f0eff */
[----:B------:R-:W4:Y:S01]  /*393a0*/  LDL.LU R17, [R1+0xb60] ;  /* 0x000b600001117983 */ /* 0x000f220000300800 */
[-C--:B------:R-:W-:Y:S02]  /*393b0*/  LEA R4, P6, R14, R2.reuse, 0x1 ;  /* 0x000000020e047211 */ /* 0x080fe400078c08ff */
[----:B-1----:R-:W-:Y:S01]  /*393c0*/  PRMT R11, R5, 0x7632, R11 ;  /* 0x00007632050b7816 */ /* 0x002fe2000000000b */
[----:B------:R-:W-:Y:S01]  /*393d0*/  IMAD R0, R93, 0x2, R14 ;  /* 0x000000025d007824 */ /* 0x000fe200078e020e */
[----:B------:R-:W-:Y:S02]  /*393e0*/  PRMT R15, R6, 0x7632, R15 ;  /* 0x00007632060f7816 */ /* 0x000fe4000000000f */
[----:B------:R-:W-:Y:S01]  /*393f0*/  LEA.HI.X.SX32 R5, R14, R3, 0x1, P6 ;  /* 0x000000030e057211 */ /* 0x000fe200030f0eff */
[----:B------:R1:W-:Y:S01]  /*39400*/  @P4 STG.E.U16 desc[UR24][R8.64], R11 ;  /* 0x0000000b08004986 */ /* 0x0003e2000c101518 */
[----:B------:R-:W-:-:S03]  /*39410*/  LEA R10, P6, R0, R2, 0x1 ;  /* 0x00000002000a7211 */ /* 0x000fc600078c08ff */
[----:B------:R-:W-:Y:S04]  /*39420*/  @P2 STG.E.U16 desc[UR24][R12.64], R6 ;  /* 0x000000060c002986 */ /* 0x000fe8000c101518 */
[----:B------:R2:W-:Y:S01]  /*39430*/  @P3 STG.E.U16 desc[UR24][R4.64], R15 ;  /* 0x0000000f04003986 */ /* 0x0005e2000c101518 */
[----:B-1----:R-:W-:-:S03]  /*39440*/  IMAD R9, R93, 0x2, R0 ;  /* 0x000000025d097824 */ /* 0x002fc600078e0200 */
[----:B------:R-:W4:Y:S01]  /*39450*/  LDL.LU R14, [R1+0xa30] ;  /* 0x000a3000010e7983 */ /* 0x000f220000300800 */
[-C--:B------:R-:W-:Y:S02]  /*39460*/  LEA.HI.X.SX32 R11, R0, R3.reuse, 0x1, P6 ;  /* 0x00000003000b7211 */ /* 0x080fe400030f0eff */
[----:B0-----:R-:W-:Y:S01]  /*39470*/  ISETP.LT.AND P4, PT, R22, UR5, !P0 ;  /* 0x0000000516007c0c */ /* 0x001fe2000c781270 */
[----:B------:R-:W-:Y:S01]  /*39480*/  IMAD R0, R93, 0x2, R9 ;  /* 0x000000025d007824 */ /* 0x000fe200078e0209 */
[-C--:B------:R-:W-:Y:S02]  /*39490*/  LEA R8, P6, R9, R2.reuse, 0x1 ;  /* 0x0000000209087211 */ /* 0x080fe400078c08ff */
[----:B--2---:R-:W-:Y:S01]  /*394a0*/  ISETP.LT.AND P2, PT, R21, UR4, !P0 ;  /* 0x0000000415007c0c */ /* 0x004fe2000c741270 */
[----:B------:R-:W2:Y:S01]  /*394b0*/  LDL.LU R15, [R1+0xa2c] ;  /* 0x000a2c00010f7983 */ /* 0x000ea20000300800 */
[----:B------:R-:W-:Y:S01]  /*394c0*/  LEA.HI.X.SX32 R9, R9, R3, 0x1, P6 ;  /* 0x0000000309097211 */ /* 0x000fe200030f0eff */
[----:B------:R-:W0:Y:S01]  /*394d0*/  LDCU UR5, c[0x0][0x39c] ;  /* 0x00007380ff0577ac */ /* 0x000e220008000800 */
[----:B------:R-:W-:-:S02]  /*394e0*/  LEA R12, P6, R0, R2, 0x1 ;  /* 0x00000002000c7211 */ /* 0x000fc400078c08ff */
[----:B------:R-:W-:Y:S02]  /*394f0*/  PRMT R5, R7, 0x7632, R5 ;  /* 0x0000763207057816 */ /* 0x000fe40000000005 */
[----:B---3--:R-:W-:Y:S01]  /*39500*/  ISETP.LT.AND P3, PT, R20, UR6, !P0 ;  /* 0x0000000614007c0c */ /* 0x008fe2000c761270 */
[----:B------:R-:W4:Y:S01]  /*39510*/  LDCU UR6, c[0x0][0x39c] ;  /* 0x00007380ff0677ac */ /* 0x000f220008000800 */
[----:B------:R-:W-:Y:S01]  /*39520*/  LEA.HI.X.SX32 R13, R0, R3, 0x1, P6 ;  /* 0x00000003000d7211 */ /* 0x000fe200030f0eff */
[----:B------:R1:W-:Y:S01]  /*39530*/  @P5 STG.E.U16 desc[UR24][R10.64], R7 ;  /* 0x000000070a005986 */ /* 0x0003e2000c101518 */
[----:B------:R-:W3:Y:S03]  /*39540*/  LDCU UR4, c[0x0][0x39c] ;  /* 0x00007380ff0477ac */ /* 0x000ee60008000800 */
[----:B------:R0:W-:Y:S04]  /*39550*/  @P4 STG.E.U16 desc[UR24][R8.64], R5 ;  /* 0x0000000508004986 */ /* 0x0001e8000c101518 */
[----:B------:R0:W-:Y:S01]  /*39560*/  @P2 STG.E.U16 desc[UR24][R12.64], R72 ;  /* 0x000000480c002986 */ /* 0x0001e2000c101518 */
[----:B----4-:R-:W-:Y:S01]  /*39570*/  ISETP.LT.AND P2, PT, R16, UR6, !P0 ;  /* 0x0000000610007c0c */ /* 0x010fe2000c741270 */
[----:B------:R-:W-:-:S02]  /*39580*/  IMAD R0, R93, 0x2, R0 ;  /* 0x000000025d007824 */ /* 0x000fc400078e0200 */
[----:B------:R-:W4:Y:S01]  /*39590*/  LDL.LU R16, [R1+0xb5c] ;  /* 0x000b5c0001107983 */ /* 0x000f220000300800 */
[----:B0-----:R-:W-:Y:S01]  /*395a0*/  ISETP.LT.AND P5, PT, R19, UR5, !P0 ;  /* 0x0000000513007c0c */ /* 0x001fe2000c7a1270 */
[----:B------:R-:W0:Y:S01]  /*395b0*/  LDCU UR5, c[0x0][0x39c] ;  /* 0x00007380ff0577ac */ /* 0x000e220008000800 */
[----:B---3--:R-:W-:Y:S02]  /*395c0*/  ISETP.LT.AND P4, PT, R18, UR4, !P0 ;  /* 0x0000000412007c0c */ /* 0x008fe4000c781270 */
[-C--:B------:R-:W-:Y:S01]  /*395d0*/  LEA R4, P6, R0, R2.reuse, 0x1 ;  /* 0x0000000200047211 */ /* 0x080fe200078c08ff */
[----:B------:R-:W3:Y:S01]  /*395e0*/  LDCU UR4, c[0x0][0x39c] ;  /* 0x00007380ff0477ac */ /* 0x000ee20008000800 */
[----:B-1----:R-:W-:Y:S01]  /*395f0*/  IMAD R7, R93, 0x2, R0 ;  /* 0x000000025d077824 */ /* 0x002fe200078e0200 */
[----:B------:R-:W-:Y:S02]  /*39600*/  PRMT R9, R72, 0x7632, R9 ;  /* 0x0000763248097816 */ /* 0x000fe40000000009 */
[----:B------:R-:W-:Y:S01]  /*39610*/  LEA.HI.X.SX32 R5, R0, R3, 0x1, P6 ;  /* 0x0000000300057211 */ /* 0x000fe200030f0eff */
[----:B------:R-:W2:Y:S01]  /*39620*/  LDCU UR6, c[0x0][0x39c] ;  /* 0x00007380ff0677ac */ /* 0x000ea20008000800 */
[----:B------:R-:W-:-:S03]  /*39630*/  LEA R6, P6, R7, R2, 0x1 ;  /* 0x0000000207067211 */ /* 0x000fc600078c08ff */
[----:B------:R1:W-:Y:S01]  /*39640*/  @P3 STG.E.U16 desc[UR24][R4.64], R9 ;  /* 0x0000000904003986 */ /* 0x0003e2000c101518 */
[----:B------:R-:W-:Y:S01]  /*39650*/  IMAD R0, R93, 0x2, R7 ;  /* 0x000000025d007824 */ /* 0x000fe200078e0207 */
[----:B------:R-:W-:Y:S02]  /*39660*/  LEA.HI.X.SX32 R7, R7, R3, 0x1, P6 ;  /* 0x0000000307077211 */ /* 0x000fe400030f0eff */
[----:B0-----:R-:W-:Y:S01]  /*39670*/  ISETP.LT.AND P3, PT, R17, UR5, !P0 ;  /* 0x0000000511007c0c */ /* 0x001fe2000c761270 */
[----:B------:R-:W4:Y:S01]  /*39680*/  LDCU UR5, c[0x0][0x39c] ;  /* 0x00007380ff0577ac */ /* 0x000f220008000800 */
[----:B------:R-:W4:Y:S04]  /*39690*/  LDL.LU R17, [R1+0xb58] ;  /* 0x000b580001117983 */ /* 0x000f280000300800 */
[----:B------:R-:W4:Y:S01]  /*396a0*/  LDL.LU R13, [R1+0xa28] ;  /* 0x000a2800010d7983 */ /* 0x000f220000300800 */
[----:B------:R-:W-:-:S03]  /*396b0*/  LEA R8, P6, R0, R2, 0x1 ;  /* 0x0000000200087211 */ /* 0x000fc600078c08ff */
[----:B------:R-:W-:Y:S01]  /*396c0*/  @P5 STG.E.U16 desc[UR24][R6.64], R73 ;  /* 0x0000004906005986 */ /* 0x000fe2000c101518 */
[----:B---3--:R-:W-:Y:S01]  /*396d0*/  ISETP.LT.AND P5, PT, R14, UR4, !P0 ;  /* 0x000000040e007c0c */ /* 0x008fe2000c7a1270 */
[----:B------:R-:W-:Y:S01]  /*396e0*/  IMAD R11, R93, 0x2, R0 ;  /* 0x000000025d0b7824 */ /* 0x000fe200078e0200 */
[----:B-1----:R-:W-:Y:S01]  /*396f0*/  PRMT R5, R73, 0x7632, R5 ;  /* 0x0000763249057816 */ /* 0x002fe20000000005 */
[----:B------:R-:W3:Y:S01]  /*39700*/  LDL.LU R14, [R1+0xa18] ;  /* 0x000a1800010e7983 */ /* 0x000ee20000300800 */
[-C--:B------:R-:W-:Y:S01]  /*39710*/  LEA.HI.X.SX32 R9, R0, R3.reuse, 0x1, P6 ;  /* 0x0000000300097211 */ /* 0x080fe200030f0eff */
[----:B------:R-:W0:Y:S01]  /*39720*/  LDCU UR4, c[0x0][0x39c] ;  /* 0x00007380ff0477ac */ /* 0x000e220008000800 */
[----:B------:R-:W-:Y:S01]  /*39730*/  LEA R10, P6, R11, R2, 0x1 ;  /* 0x000000020b0a7211 */ /* 0x000fe200078c08ff */
[----:B------:R-:W-:Y:S02]  /*39740*/  IMAD R0, R93, 0x2, R11 ;  /* 0x000000025d007824 */ /* 0x000fe400078e020b */
[----:B------:R1:W-:Y:S01]  /*39750*/  @P4 STG.E.U16 desc[UR24][R8.64], R5 ;  /* 0x0000000508004986 */ /* 0x0003e2000c101518 */
[----:B--2---:R-:W-:Y:S01]  /*39760*/  ISETP.LT.AND P4, PT, R15, UR6, !P0 ;  /* 0x000000060f007c0c */ /* 0x004fe2000c781270 */
[----:B------:R-:W2:Y:S01]  /*39770*/  LDCU UR6, c[0x0][0x39c] ;  /* 0x00007380ff0677ac */ /* 0x000ea20008000800 */
[----:B------:R-:W-:Y:S01]  /*39780*/  LEA.HI.X.SX32 R11, R11, R3, 0x1, P6 ;  /* 0x000000030b0b7211 */ /* 0x000fe200030f0eff */
[----:B------:R-:W3:Y:S04]  /*39790*/  LDL.LU R15, [R1+0xb54] ;  /* 0x000b5400010f7983 */ /* 0x000ee80000300800 */
[----:B------:R-:W-:Y:S01]  /*397a0*/  @P2 STG.E.U16 desc[UR24][R10.64], R74 ;  /* 0x0000004a0a002986 */ /* 0x000fe2000c101518 */
[----:B----4-:R-:W-:Y:S01]  /*397b0*/  ISETP.LT.AND P2, PT, R16, UR5, !P0 ;  /* 0x0000000510007c0c */ /* 0x010fe2000c741270 */
[----:B------:R-:W-:-:S02]  /*397c0*/  IMAD R12, R93, 0x2, R0 ;  /* 0x000000025d0c7824 */ /* 0x000fc400078e0200 */
[----:B------:R-:W4:Y:S01]  /*397d0*/  LDL.LU R16, [R1+0xb50] ;  /* 0x000b500001107983 */ /* 0x000f220000300800 */
[CC--:B------:R-:W-:Y:S01]  /*397e0*/  LEA R4, P6, R0.reuse, R2.reuse, 0x1 ;  /* 0x0000000200047211 */ /* 0x0c0fe200078c08ff */
[----:B------:R-:W3:Y:S03]  /*397f0*/  LDCU UR5, c[0x0][0x39c] ;  /* 0x00007380ff0577ac */ /* 0x000ee60008000800 */
[-C--:B-1----:R-:W-:Y:S02]  /*39800*/  LEA.HI.X.SX32 R5, R0, R3.reuse, 0x1, P6 ;  /* 0x0000000300057211 */ /* 0x082fe400030f0eff */
[----:B------:R-:W-:Y:S02]  /*39810*/  LEA R6, P6, R12, R2, 0x1 ;  /* 0x000000020c067211 */ /* 0x000fe400078c08ff */
[----:B------:R-:W-:Y:S02]  /*39820*/  PRMT R9, R74, 0x7632, R9 ;  /* 0x000076324a097816 */ /* 0x000fe40000000009 */
[----:B------:R-:W-:Y:S01]  /*39830*/  LEA.HI.X.SX32 R7, R12, R3, 0x1, P6 ;  /* 0x000000030c077211 */ /* 0x000fe200030f0eff */
[----:B------:R-:W-:-:S02]  /*39840*/  IMAD R12, R93, 0x2, R12 ;  /* 0x000000025d0c7824 */ /* 0x000fc400078e020c */
[----:B------:R1:W-:Y:S03]  /*39850*/  @P3 STG.E.U16 desc[UR24][R4.64], R9 ;  /* 0x0000000904003986 */ /* 0x0003e6000c101518 */
[CC--:B------:R-:W-:Y:S01]  /*39860*/  LEA R8, P6, R12.reuse, R2.reuse, 0x1 ;  /* 0x000000020c087211 */ /* 0x0c0fe200078c08ff */
[----:B------:R-:W-:Y:S01]  /*39870*/  @P5 STG.E.U16 desc[UR24][R6.64], R75 ;  /* 0x0000004b06005986 */ /* 0x000fe2000c101518 */
[----:B0-----:R-:W-:Y:S01]  /*39880*/  ISETP.LT.AND P3, PT, R17, UR4, !P0 ;  /* 0x0000000411007c0c */ /* 0x001fe2000c761270 */
[----:B------:R-:W0:Y:S01]  /*39890*/  LDCU UR4, c[0x0][0x39c] ;  /* 0x00007380ff0477ac */ /* 0x000e220008000800 */
[----:B--2---:R-:W-:Y:S01]  /*398a0*/  ISETP.LT.AND P5, PT, R13, UR6, !P0 ;  /* 0x000000060d007c0c */ /* 0x004fe2000c7a1270 */
[----:B------:R-:W-:Y:S01]  /*398b0*/  IMAD R0, R93, 0x2, R12 ;  /* 0x000000025d007824 */ /* 0x000fe200078e020c */
[----:B------:R-:W2:Y:S01]  /*398c0*/  LDL.LU R13, [R1+0xa24] ;  /* 0x000a2400010d7983 */ /* 0x000ea20000300800 */
[----:B-1----:R-:W-:Y:S01]  /*398d0*/  LEA.HI.X.SX32 R9, R12, R3, 0x1, P6 ;  /* 0x000000030c097211 */ /* 0x002fe200030f0eff */
[----:B------:R-:W4:Y:S01]  /*398e0*/  LDCU UR6, c[0x0][0x39c] ;  /* 0x00007380ff0677ac */ /* 0x000f220008000800 */
[----:B------:R-:W-:Y:S01]  /*398f0*/  PRMT R5, R75, 0x7632, R5 ;  /* 0x000076324b057816 */ /* 0x000fe20000000005 */
[----:B------:R-:W2:Y:S01]  /*39900*/  LDL.LU R18, [R1+0xa14] ;  /* 0x000a140001127983 */ /* 0x000ea20000300800 */
[----:B------:R-:W-:-:S03]  /*39910*/  LEA R4, P6, R0, R2, 0x1 ;  /* 0x0000000200047211 */ /* 0x000fc600078c08ff */
[----:B------:R1:W-:Y:S01]  /*39920*/  @P4 STG.E.U16 desc[UR24][R8.64], R5 ;  /* 0x0000000508004986 */ /* 0x0003e2000c101518 */
[----:B---3--:R-:W-:Y:S01]  /*39930*/  ISETP.LT.AND P4, PT, R14, UR5, !P0 ;  /* 0x000000050e007c0c */ /* 0x008fe2000c781270 */
[----:B------:R-:W-:Y:S01]  /*39940*/  IMAD R10, R93, 0x2, R0 ;  /* 0x000000025d0a7824 */ /* 0x000fe200078e0200 */
[----:B------:R-:W-:Y:S01]  /*39950*/  PRMT R11, R80, 0x7632, R11 ;  /* 0x00007632500b7816 */ /* 0x000fe2000000000b */
[----:B------:R-:W3:Y:S01]  /*39960*/  LDL.LU R14, [R1+0xb4c] ;  /* 0x000b4c00010e7983 */ /* 0x000ee20000300800 */
[----:B------:R-:W2:Y:S01]  /*39970*/  LDCU UR5, c[0x0][0x39c] ;  /* 0x00007380ff0577ac */ /* 0x000ea20008000800 */
[----:B-1----:R-:W-:Y:S02]  /*39980*/  LEA.HI.X.SX32 R5, R0, R3, 0x1, P6 ;  /* 0x0000000300057211 */ /* 0x002fe400030f0eff */
[----:B------:R-:W-:-:S03]  /*39990*/  LEA R6, P6, R10, R2, 0x1 ;  /* 0x000000020a067211 */ /* 0x000fc600078c08ff */
[----:B------:R-:W-:Y:S01]  /*399a0*/  @P2 STG.E.U16 desc[UR24][R4.64], R80 ;  /* 0x0000005004002986 */ /* 0x000fe2000c101518 */
[----:B0-----:R-:W-:Y:S01]  /*399b0*/  ISETP.LT.AND P2, PT, R15, UR4, !P0 ;  /* 0x000000040f007c0c */ /* 0x001fe2000c741270 */
[C---:B------:R-:W-:Y:S01]  /*399c0*/  IMAD R0, R93.reuse, 0x2, R10 ;  /* 0x000000025d007824 */ /* 0x040fe200078e020a */
[----:B------:R-:W-:Y:S01]  /*399d0*/  LEA.HI.X.SX32 R7, R10, R3, 0x1, P6 ;  /* 0x000000030a077211 */ /* 0x000fe200030f0eff */
[----:B------:R-:W3:Y:S01]  /*399e0*/  LDL.LU R15, [R1+0xb48] ;  /* 0x000b4800010f7983 */ /* 0x000ee20000300800 */
[----:B------:R-:W0:Y:S03]  /*399f0*/  LDCU UR4, c[0x0][0x39c] ;  /* 0x00007380ff0477ac */ /* 0x000e260008000800 */
[----:B------:R1:W-:Y:S01]  /*39a00*/  @P3 STG.E.U16 desc[UR24][R6.64], R11 ;  /* 0x0000000b06003986 */ /* 0x0003e2000c101518 */
[----:B------:R-:W-:Y:S01]  /*39a10*/  LEA R10, P6, R0, R2, 0x1 ;  /* 0x00000002000a7211 */ /* 0x000fe200078c08ff */
[----:B------:R-:W-:-:S02]  /*39a20*/  IMAD R9, R93, 0x2, R0 ;  /* 0x000000025d097824 */ /* 0x000fc400078e0200 */
[----:B------:R-:W0:Y:S01]  /*39a30*/  LDS.128 R4, [R91+UR10+0x800] ;  /* 0x0008000a5b047984 */ /* 0x000e220008000c00 */
[----:B----4-:R-:W-:Y:S01]  /*39a40*/  ISETP.LT.AND P3, PT, R16, UR6, !P0 ;  /* 0x0000000610007c0c */ /* 0x010fe2000c761270 */
[----:B------:R-:W3:Y:S02]  /*39a50*/  LDCU UR6, c[0x0][0x39c] ;  /* 0x00007380ff0677ac */ /* 0x000ee40008000800 */
[----:B------:R-:W4:Y:S04]  /*39a60*/  LDL.LU R16, [R1+0xa20] ;  /* 0x000a200001107983 */ /* 0x000f280000300800 */
[----:B------:R-:W4:Y:S04]  /*39a70*/  LDL.LU R17, [R1+0xa10] ;  /* 0x000a100001117983 */ /* 0x000f280000300800 */
[----:B------:R-:W4:Y:S04]  /*39a80*/  LDL.LU R23, [R1+0xb44] ;  /* 0x000b440001177983 */ /* 0x000f280000300800 */
[----:B------:R-:W4:Y:S04]  /*39a90*/  LDL.LU R22, [R1+0xb40] ;  /* 0x000b400001167983 */ /* 0x000f280000300800 */
[----:B------:R-:W4:Y:S01]  /*39aa0*/  LDL.LU R21, [R1+0xa1c] ;  /* 0x000a1c0001157983 */ /* 0x000f220000300800 */
[----:B-1----:R-:W-:Y:S01]  /*39ab0*/  LEA.HI.X.SX32 R11, R0, R3, 0x1, P6 ;  /* 0x00000003000b7211 */ /* 0x002fe200030f0eff */
[----:B------:R-:W-:Y:S01]  /*39ac0*/  IMAD R0, R93, 0x2, R9 ;  /* 0x000000025d007824 */ /* 0x000fe200078e0209 */
[----:B------:R-:W-:-:S04]  /*39ad0*/  LEA R8, P6, R9, R2, 0x1 ;  /* 0x0000000209087211 */ /* 0x000fc800078c08ff */
[-C--:B------:R-:W-:Y:S01]  /*39ae0*/  LEA.HI.X.SX32 R9, R9, R3.reuse, 0x1, P6 ;  /* 0x0000000309097211 */ /* 0x080fe200030f0eff */
[----:B------:R1:W-:Y:S01]  /*39af0*/  @P5 STG.E.U16 desc[UR24][R10.64], R81 ;  /* 0x000000510a005986 */ /* 0x0003e2000c101518 */
[C---:B------:R-:W-:Y:S02]  /*39b00*/  LEA R12, P6, R0.reuse, R2, 0x1 ;  /* 0x00000002000c7211 */ /* 0x040fe400078c08ff */
[----:B--2---:R-:W-:Y:S01]  /*39b10*/  ISETP.LT.AND P5, PT, R13, UR5, !P0 ;  /* 0x000000050d007c0c */ /* 0x004fe2000c7a1270 */
[----:B------:R-:W2:Y:S01]  /*39b20*/  LDCU UR5, c[0x0][0x39c] ;  /* 0x00007380ff0577ac */ /* 0x000ea20008000800 */
[----:B------:R-:W-:Y:S01]  /*39b30*/  LEA.HI.X.SX32 R13, R0, R3, 0x1, P6 ;  /* 0x00000003000d7211 */ /* 0x000fe200030f0eff */
[----:B------:R-:W-:Y:S01]  /*39b40*/  IMAD R0, R93, 0x2, R0 ;  /* 0x000000025d007824 */ /* 0x000fe200078e0200 */
[----:B-1----:R-:W-:-:S04]  /*39b50*/  PRMT R11, R81, 0x7632, R11 ;  /* 0x00007632510b7816 */ /* 0x002fc8000000000b */
[-C--:B------:R-:W-:Y:S01]  /*39b60*/  LEA R10, P6, R0, R2.reuse, 0x1 ;  /* 0x00000002000a7211 */ /* 0x080fe200078c08ff */
[----:B------:R1:W-:Y:S01]  /*39b70*/  @P4 STG.E.U16 desc[UR24][R8.64], R11 ;  /* 0x0000000b08004986 */ /* 0x0003e2000c101518 */
[----:B0-----:R-:W-:Y:S01]  /*39b80*/  ISETP.LT.AND P4, PT, R18, UR4, !P0 ;  /* 0x0000000412007c0c */ /* 0x001fe2000c781270 */
[----:B------:R-:W4:Y:S02]  /*39b90*/  LDCU UR4, c[0x0][0x39c] ;  /* 0x00007380ff0477ac */ /* 0x000f240008000800 */
[----:B------:R-:W-:Y:S01]  /*39ba0*/  @P2 STG.E.U16 desc[UR24][R12.64], R82 ;  /* 0x000000520c002986 */ /* 0x000fe2000c101518 */
[----:B---3--:R-:W-:Y:S01]  /*39bb0*/  ISETP.LT.AND P2, PT, R14, UR6, !P0 ;  /* 0x000000060e007c0c */ /* 0x008fe2000c741270 */
[C---:B------:R-:W-:Y:S01]  /*39bc0*/  IMAD R14, R93.reuse, 0x2, R0 ;  /* 0x000000025d0e7824 */ /* 0x040fe200078e0200 */
[----:B------:R-:W0:Y:S01]  /*39bd0*/  LDCU UR6, c[0x0][0x39c] ;  /* 0x00007380ff0677ac */ /* 0x000e220008000800 */
[----:B-1----:R-:W-:Y:S02]  /*39be0*/  LEA.HI.X.SX32 R11, R0, R3, 0x1, P6 ;  /* 0x00000003000b7211 */ /* 0x002fe400030f0eff */
[----:B------:R-:W-:Y:S01]  /*39bf0*/  PRMT R9, R82, 0x7632, R9 ;  /* 0x0000763252097816 */ /* 0x000fe20000000009 */
[----:B------:R-:W-:Y:S01]  /*39c00*/  IMAD R0, R93, 0x2, R14 ;  /* 0x000000025d007824 */ /* 0x000fe200078e020e */
[----:B------:R-:W-:-:S03]  /*39c10*/  LEA R8, P6, R14, R2, 0x1 ;  /* 0x000000020e087211 */ /* 0x000fc600078c08ff */
[----:B------:R1:W-:Y:S01]  /*39c20*/  @P3 STG.E.U16 desc[UR24][R10.64], R9 ;  /* 0x000000090a003986 */ /* 0x0003e2000c101518 */
[----:B--2---:R-:W-:Y:S01]  /*39c30*/  ISETP.LT.AND P3, PT, R15, UR5, !P0 ;  /* 0x000000050f007c0c */ /* 0x004fe2000c761270 */
[----:B------:R-:W-:Y:S01]  /*39c40*/  IMAD R15, R93, 0x2, R0 ;  /* 0x000000025d0f7824 */ /* 0x000fe200078e0200 */
[----:B------:R-:W2:Y:S01]  /*39c50*/  LDCU UR5, c[0x0][0x39c] ;  /* 0x00007380ff0577ac */ /* 0x000ea20008000800 */
[-C--:B-1----:R-:W-:Y:S02]  /*39c60*/  LEA.HI.X.SX32 R9, R14, R3.reuse, 0x1, P6 ;  /* 0x000000030e097211 */ /* 0x082fe400030f0eff */
[CC--:B------:R-:W-:Y:S02]  /*39c70*/  LEA R12, P6, R0.reuse, R2.reuse, 0x1 ;  /* 0x00000002000c7211 */ /* 0x0c0fe400078c08ff */
[----:B------:R-:W-:Y:S02]  /*39c80*/  PRMT R11, R83, 0x7632, R11 ;  /* 0x00007632530b7816 */ /* 0x000fe4000000000b */
[----:B------:R-:W-:Y:S01]  /*39c90*/  LEA.HI.X.SX32 R13, R0, R3, 0x1, P6 ;  /* 0x00000003000d7211 */ /* 0x000fe200030f0eff */
[----:B------:R-:W-:Y:S01]  /*39ca0*/  IMAD R0, R93, 0x2, R15 ;  /* 0x000000025d007824 */ /* 0x000fe200078e020f */
[----:B------:R1:W-:Y:S01]  /*39cb0*/  @P5 STG.E.U16 desc[UR24][R8.64], R83 ;  /* 0x0000005308005986 */ /* 0x0003e2000c101518 */
[----:B------:R-:W-:-:S03]  /*39cc0*/  LEA R14, P6, R15, R2, 0x1 ;  /* 0x000000020f0e7211 */ /* 0x000fc600078c08ff */
[----:B------:R3:W-:Y:S01]  /*39cd0*/  @P4 STG.E.U16 desc[UR24][R12.64], R11 ;  /* 0x0000000b0c004986 */ /* 0x0007e2000c101518 */
[----:B------:R-:W-:Y:S02]  /*39ce0*/  LEA.HI.X.SX32 R15, R15, R3, 0x1, P6 ;  /* 0x000000030f0f7211 */ /* 0x000fe400030f0eff */
[----:B------:R-:W-:-:S03]  /*39cf0*/  LEA R10, P6, R0, R2, 0x1 ;  /* 0x00000002000a7211 */ /* 0x000fc600078c08ff */
[----:B------:R-:W-:Y:S01]  /*39d00*/  @P2 STG.E.U16 desc[UR24][R14.64], R4 ;  /* 0x000000040e002986 */ /* 0x000fe2000c101518 */
[----:B-1----:R-:W-:Y:S02]  /*39d10*/  PRMT R9, R4, 0x7632, R9 ;  /* 0x0000763204097816 */ /* 0x002fe40000000009 */
[----:B---3--:R-:W-:-:S05]  /*39d20*/  LEA.HI.X.SX32 R11, R0, R3, 0x1, P6 ;  /* 0x00000003000b7211 */ /* 0x008fca00030f0eff */
[----:B------:R1:W-:Y:S01]  /*39d30*/  @P3 STG.E.U16 desc[UR24][R10.64], R9 ;  /* 0x000000090a003986 */ /* 0x0003e2000c101518 */
[----:B----4-:R-:W-:Y:S01]  /*39d40*/  ISETP.LT.AND P5, PT, R16, UR4, !P0 ;  /* 0x0000000410007c0c */ /* 0x010fe2000c7a1270 */
[----:B------:R-:W-:Y:S01]  /*39d50*/  IMAD R16, R93, 0x2, R0 ;  /* 0x000000025d107824 */ /* 0x000fe200078e0200 */
[----:B------:R-:W3:Y:S01]  /*39d60*/  LDCU UR4, c[0x0][0x39c] ;  /* 0x00007380ff0477ac */ /* 0x000ee20008000800 */
[----:B0-----:R-:W-:Y:S02]  /*39d70*/  ISETP.LT.AND P4, PT, R17, UR6, !P0 ;  /* 0x0000000611007c0c */ /* 0x001fe4000c781270 */
[C---:B------:R-:W-:Y:S01]  /*39d80*/  IMAD R17, R93.reuse, 0x2, R16 ;  /* 0x000000025d117824 */ /* 0x040fe200078e0210 */
[----:B------:R-:W0:Y:S03]  /*39d90*/  LDCU UR6, c[0x0][0x39c] ;  /* 0x00007380ff0677ac */ /* 0x000e260008000800 */
[----:B------:R-:W-:Y:S01]  /*39da0*/  IMAD R18, R93, 0x2, R17 ;  /* 0x000000025d127824 */ /* 0x000fe200078e0211 */
[----:B------:R-:W-:-:S03]  /*39db0*/  LEA R8, P2, R16, R2, 0x1 ;  /* 0x0000000210087211 */ /* 0x000fc600078408ff */
[----:B------:R-:W-:Y:S01]  /*39dc0*/  IMAD R0, R93, 0x2, R18 ;  /* 0x000000025d007824 */ /* 0x000fe200078e0212 */
[----:B------:R-:W-:-:S03]  /*39dd0*/  LEA R12, P3, R17, R2, 0x1 ;  /* 0x00000002110c7211 */ /* 0x000fc600078608ff */
[C---:B------:R-:W-:Y:S01]  /*39de0*/  IMAD R20, R93.reuse, 0x2, R0 ;  /* 0x000000025d147824 */ /* 0x040fe200078e0200 */
[-C--:B-1----:R-:W-:Y:S02]  /*39df0*/  LEA.HI.X.SX32 R9, R16, R3.reuse, 0x1, P2 ;  /* 0x0000000310097211 */ /* 0x082fe400010f0eff */
[-C--:B------:R-:W-:Y:S01]  /*39e00*/  LEA R14, P6, R18, R2.reuse, 0x1 ;  /* 0x00000002120e7211 */ /* 0x080fe200078c08ff */
[----:B------:R-:W-:Y:S01]  /*39e10*/  IMAD R4, R93, 0x2, R20 ;  /* 0x000000025d047824 */ /* 0x000fe200078e0214 */
[----:B------:R-:W-:Y:S02]  /*39e20*/  LEA R16, P2, R0, R2, 0x1 ;  /* 0x0000000200107211 */ /* 0x000fe400078408ff */
[-C--:B------:R-:W-:Y:S02]  /*39e30*/  LEA.HI.X.SX32 R13, R17, R3.reuse, 0x1, P3 ;  /* 0x00000003110d7211 */ /* 0x080fe400018f0eff */
[----:B------:R-:W-:Y:S02]  /*39e40*/  LEA.HI.X.SX32 R15, R18, R3, 0x1, P6 ;  /* 0x00000003120f7211 */ /* 0x000fe400030f0eff */
[----:B---3--:R-:W-:-:S02]  /*39e50*/  ISETP.LT.AND P3, PT, R23, UR4, !P0 ;  /* 0x0000000417007c0c */ /* 0x008fc4000c761270 */
[-C--:B------:R-:W-:Y:S02]  /*39e60*/  LEA.HI.X.SX32 R17, R0, R3.reuse, 0x1, P2 ;  /* 0x0000000300117211 */ /* 0x080fe400010f0eff */
[-C--:B------:R-:W-:Y:S02]  /*39e70*/  LEA R18, P6, R4, R2.reuse, 0x1 ;  /* 0x0000000204127211 */ /* 0x080fe400078c08ff */
[----:B--2---:R-:W-:Y:S02]  /*39e80*/  ISETP.LT.AND P2, PT, R22, UR5, !P0 ;  /* 0x0000000516007c0c */ /* 0x004fe4000c741270 */
[----:B0-----:R-:W-:Y:S02]  /*39e90*/  ISETP.LT.AND P0, PT, R21, UR6, !P0 ;  /* 0x0000000615007c0c */ /* 0x001fe4000c701270 */
[----:B------:R-:W-:Y:S02]  /*39ea0*/  LEA.HI.X.SX32 R19, R4, R3, 0x1, P6 ;  /* 0x0000000304137211 */ /* 0x000fe400030f0eff */
[----:B------:R-:W-:-:S02]  /*39eb0*/  LEA R2, P6, R20, R2, 0x1 ;  /* 0x0000000214027211 */ /* 0x000fc400078c08ff */
[----:B------:R-:W-:Y:S01]  /*39ec0*/  PRMT R0, R5, 0x7632, R0 ;  /* 0x0000763205007816 */ /* 0x000fe20000000000 */
[----:B------:R0:W-:Y:S01]  /*39ed0*/  @P5 STG.E.U16 desc[UR24][R8.64], R5 ;  /* 0x0000000508005986 */ /* 0x0001e2000c101518 */
[----:B------:R-:W-:Y:S02]  /*39ee0*/  PRMT R4, R6, 0x7632, R4 ;  /* 0x0000763206047816 */ /* 0x000fe40000000004 */
[----:B------:R-:W-:Y:S01]  /*39ef0*/  LEA.HI.X.SX32 R3, R20, R3, 0x1, P6 ;  /* 0x0000000314037211 */ /* 0x000fe200030f0eff */
[----:B------:R1:W-:Y:S04]  /*39f00*/  @P4 STG.E.U16 desc[UR24][R12.64], R0 ;  /* 0x000000000c004986 */ /* 0x0003e8000c101518 */
[----:B------:R1:W-:Y:S01]  /*39f10*/  @P3 STG.E.U16 desc[UR24][R14.64], R6 ;  /* 0x000000060e003986 */ /* 0x0003e2000c101518 */
[----:B0-----:R-:W-:-:S03]  /*39f20*/  PRMT R9, R7, 0x7632, R9 ;  /* 0x0000763207097816 */ /* 0x001fc60000000009 */
[----:B------:R1:W-:Y:S04]  /*39f30*/  @P2 STG.E.U16 desc[UR24][R16.64], R4 ;  /* 0x0000000410002986 */ /* 0x0003e8000c101518 */
[----:B------:R1:W-:Y:S04]  /*39f40*/  @P0 STG.E.U16 desc[UR24][R2.64], R7 ;  /* 0x0000000702000986 */ /* 0x0003e8000c101518 */
[----:B------:R1:W-:Y:S01]  /*39f50*/  @P1 STG.E.U16 desc[UR24][R18.64], R9 ;  /* 0x0000000912001986 */ /* 0x0003e2000c101518 */
[----:B------:R-:W-:Y:S06]  /*39f60*/  BAR.SYNC.DEFER_BLOCKING 0x0 ;  /* 0x0000000000007b1d */ /* 0x000fec0000010000 */
[----:B------:R-:W-:Y:S05]  /*39f70*/  BRA.U UP0, `(.L_x_13) ;  /* 0x0000000100a07547 */ /* 0x000fea000b800000 */
[----:B------:R-:W0:Y:S01]  /*39f80*/  S2UR UR5, SR_CgaCtaId ;  /* 0x00000000000579c3 */ /* 0x000e220000008800 */
[----:B------:R-:W-:Y:S01]  /*39f90*/  NOP ;  /* 0x0000000000007918 */ /* 0x000fe20000000000 */
[----:B------:R-:W-:Y:S01]  /*39fa0*/  UMOV UR4, 0x50 ;  /* 0x0000005000047882 */ /* 0x000fe20000000000 */
[----:B-1----:R-:W-:Y:S02]  /*39fb0*/  IMAD.U32 R0, RZ, RZ, UR9 ;  /* 0x00000009ff007e24 */ /* 0x002fe4000f8e00ff */
[----:B------:R-:W-:Y:S02]  /*39fc0*/  IMAD.MOV.U32 R3, RZ, RZ, 0xff ;  /* 0x000000ffff037424 */ /* 0x000fe400078e00ff */
[----:B------:R-:W-:Y:S01]  /*39fd0*/  IMAD.MOV.U32 R7, RZ, RZ, 0x1 ;  /* 0x00000001ff077424 */ /* 0x000fe200078e00ff */
[----:B------:R-:W-:-:S04]  /*39fe0*/  LOP3.LUT R0, R0, 0xffff, RZ, 0xc0, !PT ;  /* 0x0000ffff00007812 */ /* 0x000fc800078ec0ff */
[----:B------:R-:W-:-:S05]  /*39ff0*/  SHF.R.U32.HI R0, RZ, 0x5, R0 ;  /* 0x00000005ff007819 */ /* 0x000fca0000011600 */
[----:B------:R-:W-:Y:S01]  /*3a000*/  VIADD R2, R0, 0x10 ;  /* 0x0000001000027836 */ /* 0x000fe20000000000 */
[----:B------:R-:W-:Y:S01]  /*3a010*/  SHF.L.U32 R0, R3, R0, RZ ;  /* 0x0000000003007219 */ /* 0x000fe200000006ff */
[----:B0-----:R-:W-:-:S03]  /*3a020*/  ULEA UR6, UR5, UR4, 0x18 ;  /* 0x0000000405067291 */ /* 0x001fc6000f8ec0ff */
[----:B------:R-:W-:-:S04]  /*3a030*/  SHF.L.U32 R3, R7, R2, RZ ;  /* 0x0000000207037219 */ /* 0x000fc800000006ff */
[----:B------:R-:W-:Y:S02]  /*3a040*/  LOP3.LUT R0, R3, R0, RZ, 0xfc, !PT ;  /* 0x0000000003007212 */ /* 0x000fe400078efcff */
[----:B------:R-:W0:Y:S02]  /*3a050*/  LDS R5, [UR6] ;  /* 0x00000006ff057984 */ /* 0x000e240008000800 */
[C---:B------:R-:W-:Y:S02]  /*3a060*/  LOP3.LUT R2, R0.reuse, 0xffff, RZ, 0xc0, !PT ;  /* 0x0000ffff00027812 */ /* 0x040fe400078ec0ff */
[----:B0-----:R-:W-:-:S04]  /*3a070*/  LOP3.LUT R3, R0, 0xffff, R5, 0x80, !PT ;  /* 0x0000ffff00037812 */ /* 0x001fc800078e8005 */
[----:B------:R-:W-:-:S13]  /*3a080*/  ISETP.NE.AND P0, PT, R3, R2, PT ;  /* 0x000000020300720c */ /* 0x000fda0003f05270 */
[----:B------:R-:W-:Y:S05]  /*3a090*/  @P0 BRA `(.L_x_14) ;  /* 0x0000000000500947 */ /* 0x000fea0003800000 */
[----:B------:R-:W-:Y:S02]  /*3a0a0*/  SHF.R.U32.HI R5, RZ, 0x10, R5 ;  /* 0x00000010ff057819 */ /* 0x000fe40000011605 */
[----:B------:R-:W-:-:S04]  /*3a0b0*/  SHF.R.U32.HI R2, RZ, 0x10, R0 ;  /* 0x00000010ff027819 */ /* 0x000fc80000011600 */
[----:B------:R-:W-:-:S04]  /*3a0c0*/  LOP3.LUT R5, R5, R2, RZ, 0xc0, !PT ;  /* 0x0000000205057212 */ /* 0x000fc800078ec0ff */
[----:B------:R-:W-:-:S13]  /*3a0d0*/  ISETP.NE.AND P0, PT, R5, R2, PT ;  /* 0x000000020500720c */ /* 0x000fda0003f05270 */
[----:B------:R-:W-:Y:S05]  /*3a0e0*/  @P0 BRA `(.L_x_15) ;  /* 0x0000000000300947 */ /* 0x000fea0003800000 */
[----:B------:R-:W-:Y:S01]  /*3a0f0*/  R2UR UR4, R0 ;  /* 0x00000000000472ca */ /* 0x000fe200000e0000 */
[----:B------:R-:W-:Y:S01]  /*3a100*/  VOTEU.ANY UR5, UPT, PT ;  /* 0x0000000000057886 */ /* 0x000fe200038e0100 */
[----:B------:R-:W0:Y:S01]  /*3a110*/  S2R R0, SR_LANEID ;  /* 0x0000000000007919 */ /* 0x000e220000000000 */
[----:B------:R-:W-:-:S10]  /*3a120*/  UFLO.U32 UR5, UR5 ;  /* 0x00000005000572bd */ /* 0x000fd400080e0000 */
[----:B------:R-:W-:-:S06]  /*3a130*/  ULOP3.LUT UR4, URZ, UR4, URZ, 0x33, !UPT ;  /* 0x00000004ff047292 */ /* 0x000fcc000f8e33ff */
[----:B------:R-:W-:-:S04]  /*3a140*/  IMAD.U32 R2, RZ, RZ, UR4 ;  /* 0x00000004ff027e24 */ /* 0x000fc8000f8e00ff */
[----:B------:R-:W1:Y:S02]  /*3a150*/  REDUX UR7, R2 ;  /* 0x00000000020773c4 */ /* 0x000e640000000000 */
[----:B------:R2:W-:Y:S01]  /*3a160*/  UTCATOMSWS.AND URZ, UR4 ;  /* 0x0000000400ff79e3 */ /* 0x0005e20008000000 */
[----:B0-----:R-:W-:Y:S01]  /*3a170*/  ISETP.EQ.U32.AND P0, PT, R0, UR5, PT ;  /* 0x0000000500007c0c */ /* 0x001fe2000bf02070 */
[----:B-1----:R-:W-:-:S12]  /*3a180*/  IMAD.U32 R0, RZ, RZ, UR7 ;  /* 0x00000007ff007e24 */ /* 0x002fd8000f8e00ff */
[----:B------:R2:W-:Y:S01]  /*3a190*/  @P0 ATOMS.AND RZ, [UR6], R0 ;  /* 0x00000000ffff098c */ /* 0x0005e2000a800006 */
[----:B------:R-:W-:Y:S05]  /*3a1a0*/  BRA `(.L_x_13) ;  /* 0x0000000000147947 */ /* 0x000fea0003800000 */
.L_x_15:
[----:B------:R-:W-:-:S07]  /*3a1b0*/  MOV R2, 0x3a1d0 ;  /* 0x0003a1d000027802 */ /* 0x000fce0000000f00 */
[----:B------:R-:W-:Y:S05]  /*3a1c0*/  CALL.REL.NOINC `($__internal_0_$__cuda_sm10x_tcgen05_guardrail_trap_col_being_dealloced_not_returned_by_alloc) ;  /* 0x00000000002c7944 */ /* 0x000fea0003c00000 */
[----:B------:R-:W-:Y:S05]  /*3a1d0*/  BRA `(.L_x_13) ;  /* 0x0000000000087947 */ /* 0x000fea0003800000 */
.L_x_14:
[----:B------:R-:W-:-:S07]  /*3a1e0*/  MOV R2, 0x3a200 ;  /* 0x0003a20000027802 */ /* 0x000fce0000000f00 */
[----:B------:R-:W-:Y:S05]  /*3a1f0*/  CALL.REL.NOINC `($__internal_2_$__cuda_sm10x_tcgen05_guardrail_trap_unallocated_columns_being_dealloced) ;  /* 0x0000000000387944 */ /* 0x000fea0003c00000 */
.L_x_13:
[----:B------:R-:W-:Y:S01]  /*3a200*/  NOP ;  /* 0x0000000000007918 */ /* 0x000fe20000000000 */
[----:B--2---:R-:W-:Y:S05]  /*3a210*/  EXIT ;  /* 0x000000000000794d */ /* 0x004fea0003800000 */
.L_x_8:
[----:B------:R-:W0:Y:S02]  /*3a220*/  SYNCS.PHASECHK.TRANS64.TRYWAIT P2, [UR14], R3 ;  /* 0x00000003ff0075a7 */ /* 0x000e24000804110e */
[----:B0-----:R-:W-:Y:S05]  /*3a230*/  @!P2 BRA `(.L_x_8) ;  /* 0xfffffffc00f8a947 */ /* 0x001fea000383ffff */
[----:B------:R-:W-:Y:S05]  /*3a240*/  BRA `(.L_x_16) ;  /* 0xfffffebc006c7947 */ /* 0x000fea000383ffff */
.L_x_12:
[----:B------:R-:W2:Y:S02]  /*3a250*/  SYNCS.PHASECHK.TRANS64.TRYWAIT P0, [UR14], R2 ;  /* 0x00000002ff0075a7 */ /* 0x000ea4000800110e */
[----:B--2---:R-:W-:Y:S05]  /*3a260*/  @!P0 BRA `(.L_x_12) ;  /* 0xfffffffc00f88947 */ /* 0x004fea000383ffff */
[----:B------:R-:W-:Y:S05]  /*3a270*/  BRA `(.L_x_11) ;  /* 0xffffff5400647947 */ /* 0x000fea000383ffff */
        .weak           $__internal_0_$__cuda_sm10x_tcgen05_guardrail_trap_col_being_dealloced_not_returned_by_alloc
        .type           $__internal_0_$__cuda_sm10x_tcgen05_guardrail_trap_col_being_dealloced_not_returned_by_alloc,@function
        .size           $__internal_0_$__cuda_sm10x_tcgen05_guardrail_trap_col_being_dealloced_not_returned_by_alloc,($__internal_1_$__cuda_sm10x_tcgen05_guardrail_trap_phase_invalid_during_alloc - $__internal_0_$__cuda_sm10x_tcgen05_guardrail_trap_col_being_dealloced_not_returned_by_alloc)
$__internal_0_$__cuda_sm10x_tcgen05_guardrail_trap_col_being_dealloced_not_returned_by_alloc:
[----:B------:R-:W-:Y:S05]  /*3a280*/  BPT.TRAP 0x1 ;  /* 0x000000040000795c */ /* 0x000fea0000300000 */
[----:B------:R-:W-:-:S04]  /*3a290*/  IMAD.MOV.U32 R3, RZ, RZ, 0x0 ;  /* 0x00000000ff037424 */ /* 0x000fc800078e00ff */
[----:B------:R-:W-:Y:S05]  /*3a2a0*/  RET.REL.NODEC R2 `(matmul_kernel) ;  /* 0xfffffc5c02547950 */ /* 0x000fea0003c3ffff */
        .weak           $__internal_1_$__cuda_sm10x_tcgen05_guardrail_trap_phase_invalid_during_alloc
        .type           $__internal_1_$__cuda_sm10x_tcgen05_guardrail_trap_phase_invalid_during_alloc,@function
        .size           $__internal_1_$__cuda_sm10x_tcgen05_guardrail_trap_phase_invalid_during_alloc,($__internal_2_$__cuda_sm10x_tcgen05_guardrail_trap_unallocated_columns_being_dealloced - $__internal_1_$__cuda_sm10x_tcgen05_guardrail_trap_phase_invalid_during_alloc)
$__internal_1_$__cuda_sm10x_tcgen05_guardrail_trap_phase_invalid_during_alloc:
[----:B------:R-:W-:Y:S05]  /*3a2b0*/  BPT.TRAP 0x1 ;  /* 0x000000040000795c */ /* 0x000fea0000300000 */
[----:B------:R-:W-:-:S04]  /*3a2c0*/  IMAD.MOV.U32 R3, RZ, RZ, 0x0 ;  /* 0x00000000ff037424 */ /* 0x000fc800078e00ff */
[----:B------:R-:W-:Y:S05]  /*3a2d0*/  RET.REL.NODEC R2 `(matmul_kernel) ;  /* 0xfffffc5c02487950 */ /* 0x000fea0003c3ffff */
        .weak           $__internal_2_$__cuda_sm10x_tcgen05_guardrail_trap_unallocated_columns_being_dealloced
        .type           $__internal_2_$__cuda_sm10x_tcgen05_guardrail_trap_unallocated_columns_being_dealloced,@function
        .size           $__internal_2_$__cuda_sm10x_tcgen05_guardrail_trap_unallocated_columns_being_dealloced,(.L_x_20 - $__internal_2_$__cuda_sm10x_tcgen05_guardrail_trap_unallocated_columns_being_dealloced)
$__internal_2_$__cuda_sm10x_tcgen05_guardrail_trap_unallocated_columns_being_dealloced:
[----:B------:R-:W-:Y:S05]  /*3a2e0*/  BPT.TRAP 0x1 ;  /* 0x000000040000795c */ /* 0x000fea0000300000 */
[----:B------:R-:W-:-:S04]  /*3a2f0*/  IMAD.MOV.U32 R3, RZ, RZ, 0x0 ;  /* 0x00000000ff037424 */ /* 0x000fc800078e00ff */
[----:B------:R-:W-:Y:S05]  /*3a300*/  RET.REL.NODEC R2 `(matmul_kernel) ;  /* 0xfffffc5c023c7950 */ /* 0x000fea0003c3ffff */
.L_x_17:
[----:B------:R-:W-:-:S00]  /*3a310*/  BRA `(.L_x_17) ;  /* 0xfffffffc00fc7947 */ /* 0x000fc0000383ffff */
[----:B------:R-:W-:-:S00]  /*3a320*/  NOP ;  /* 0x0000000000007918 */ /* 0x000fc00000000000 */
        /* <DEDUP_REMOVED lines=13> */
.L_x_20:


//--------------------- .nv.shared.matmul_kernel  --------------------------
	.section	.nv.shared.matmul_kernel,"aw",@nobits
	.sectionflags	@""
	.align	16
	.zero		1024


//--------------------- .nv.shared.reserved.0     --------------------------
	.section	.nv.shared.reserved.0,"aw",@nobits
	.align	8
	.weak		__nv_reservedSMEM_offset_0_alias
	.size		__nv_reservedSMEM_offset_0_alias, 0, 64
	.other		__nv_reservedSMEM_offset_0_alias,@"STO_CUDA_RESERVED_SHARED STV_DEFAULT"
__nv_reservedSMEM_offset_0_alias:
	.zero		0
.nv.shared.reserved.0:
	.zero		64
	.weak		__nv_reservedSMEM_allocation_phase
	.type		__nv_reservedSMEM_allocation_phase,@object
	.size		__nv_reservedSMEM_allocation_phase,(.L_0 - __nv_reservedSMEM_allocation_phase)
__nv_reservedSMEM_allocation_phase:
	.zero		1
.L_0:
	.zero		7
	.weak		__nv_reservedSMEM_devtool_atexit_pc
	.type		__nv_reservedSMEM_devtool_atexit_pc,@object
	.size		__nv_reservedSMEM_devtool_atexit_pc,(__nv_reservedSMEM_allocation_mask - __nv_reservedSMEM_devtool_atexit_pc)
__nv_reservedSMEM_devtool_atexit_pc:
	.zero		8
	.weak		__nv_reservedSMEM_allocation_mask
	.type		__nv_reservedSMEM_allocation_mask,@object
	.size		__nv_reservedSMEM_allocation_mask,(.L_2 - __nv_reservedSMEM_allocation_mask)
__nv_reservedSMEM_allocation_mask:
	.zero		4
.L_2:


//--------------------- .nv.constant0.matmul_kernel --------------------------
	.section	.nv.constant0.matmul_kernel,"a",@progbits
	.sectionflags	@""
	.align	4
.nv.constant0.matmul_kernel:
	.zero		976


//--------------------- SYMBOLS --------------------------

	.type		.nv.reservedSmem.offset0,@object
	.size		.nv.reservedSmem.offset0,0x4
	.type		.nv.reservedSmem.cap,@object
	.size		.nv.reservedSmem.cap,0x4
